def matmul_kernel(
    a_ptr,
    b_ptr,
    c_ptr,
    M,
    N,
    K,
    stride_am,
    stride_ak,
    stride_bk,
    stride_bn,
    stride_cm,
    stride_cn,
    BLOCK_M: tl.constexpr,
    BLOCK_N: tl.constexpr,
    BLOCK_K: tl.constexpr,
    GROUP_M: tl.constexpr,
):
    pid = tl.program_id(axis=0)
    num_pid_m = tl.cdiv(M, BLOCK_M)
    num_pid_n = tl.cdiv(N, BLOCK_N)
    num_pid_in_group = GROUP_M * num_pid_n
    group_id = pid // num_pid_in_group
    first_pid_m = group_id * GROUP_M
    group_size_m = min(num_pid_m - first_pid_m, GROUP_M)
    pid_m = first_pid_m + ((pid % num_pid_in_group) % group_size_m)
    pid_n = (pid % num_pid_in_group) // group_size_m

    offs_am = (pid_m * BLOCK_M + tl.arange(0, BLOCK_M)) % M
    offs_bn = (pid_n * BLOCK_N + tl.arange(0, BLOCK_N)) % N
    offs_k = tl.arange(0, BLOCK_K)
    a_ptrs = a_ptr + offs_am[:, None] * stride_am + offs_k[None, :] * stride_ak
    b_ptrs = b_ptr + offs_k[:, None] * stride_bk + offs_bn[None, :] * stride_bn

    acc = tl.zeros((BLOCK_M, BLOCK_N), dtype=tl.float32)
    for kk in range(0, tl.cdiv(K, BLOCK_K)):
        a = tl.load(a_ptrs, mask=offs_k[None, :] < K - kk * BLOCK_K, other=0.0)
        b = tl.load(b_ptrs, mask=offs_k[:, None] < K - kk * BLOCK_K, other=0.0)
        acc = tl.dot(a, b, acc)
        a_ptrs += BLOCK_K * stride_ak
        b_ptrs += BLOCK_K * stride_bk

    c = acc.to(c_ptr.dtype.element_ty)
    offs_cm = pid_m * BLOCK_M + tl.arange(0, BLOCK_M)
    offs_cn = pid_n * BLOCK_N + tl.arange(0, BLOCK_N)
    c_ptrs = c_ptr + offs_cm[:, None] * stride_cm + offs_cn[None, :] * stride_cn
    mask = (offs_cm[:, None] < M) & (offs_cn[None, :] < N)
    tl.store(c_ptrs, c, mask=mask)

# config = {"BLOCK_K": 32, "BLOCK_M": 256, "BLOCK_N": 128, "GROUP_M": 1, "arch": "sm_100", "dtype": "fp8e4m3", "num_ctas": 1, "num_stages": 3, "num_warps": 4}
# arch = sm_100


// ===== COMPILED SASS (sm_100a) =====

	.target	sm_100a

	.elftype	@"ET_EXEC"


//--------------------- .note.nv.tkinfo           --------------------------
	.section	.note.nv.tkinfo,"",@"SHT_NOTE"
	.sectionflags	@"SHF_NOTE_NV_TKINFO"
	.tkinfo
        /*0018*/ 	.word	0x00000081
        /*0030*/ 	.string	""
        /*0030*/ 	.string	"ptxas-blackwell"
        /*0030*/ 	.string	"Cuda compilation tools, release 12.9, V12.9.86"
        /*0030*/ 	.string	"Build cuda_12.9.r12.9/compiler.36037853_0"
        /*0030*/ 	.string	"-v  -suppress-debug-info  -lineinfo  -arch sm_100a "



//--------------------- .note.nv.cuver            --------------------------
	.section	.note.nv.cuver,"",@"SHT_NOTE"
	.sectionflags	@"SHF_NOTE_NV_CUVER"
        /*0018*/ 	.short	0x0001
        /*001a*/ 	.short	0x0064
        /*001c*/ 	.short	0x0001
        /*001e*/ 	.short	0x0000
        /*0020*/ 	.short	0x0001
        /*0022*/ 	.short	0x0000


//--------------------- .nv.info                  --------------------------
	.section	.nv.info,"",@"SHT_CUDA_INFO"
	.align	4


	//----- nvinfo : EIATTR_REGCOUNT
	.align		4
        /*0000*/ 	.byte	0x04, 0x2f
        /*0002*/ 	.short	(.L_4 - .L_3)
	.align		4
.L_3:
        /*0004*/ 	.word	index@(matmul_kernel)
        /*0008*/ 	.word	0x000000ff


	//----- nvinfo : EIATTR_FRAME_SIZE
	.align		4
.L_4:
        /*000c*/ 	.byte	0x04, 0x11
        /*000e*/ 	.short	(.L_6 - .L_5)
	.align		4
.L_5:
        /*0010*/ 	.word	index@($__internal_2_$__cuda_sm10x_tcgen05_guardrail_trap_unallocated_columns_being_dealloced)
        /*0014*/ 	.word	0x00000208


	//----- nvinfo : EIATTR_FRAME_SIZE
	.align		4
.L_6:
        /*0018*/ 	.byte	0x04, 0x11
        /*001a*/ 	.short	(.L_8 - .L_7)
	.align		4
.L_7:
        /*001c*/ 	.word	index@($__internal_1_$__cuda_sm10x_tcgen05_guardrail_trap_phase_invalid_during_alloc)
        /*0020*/ 	.word	0x00000208


	//----- nvinfo : EIATTR_FRAME_SIZE
	.align		4
.L_8:
        /*0024*/ 	.byte	0x04, 0x11
        /*0026*/ 	.short	(.L_10 - .L_9)
	.align		4
.L_9:
        /*0028*/ 	.word	index@($__internal_0_$__cuda_sm10x_tcgen05_guardrail_trap_col_being_dealloced_not_returned_by_alloc)
        /*002c*/ 	.word	0x00000208


	//----- nvinfo : EIATTR_FRAME_SIZE
	.align		4
.L_10:
        /*0030*/ 	.byte	0x04, 0x11
        /*0032*/ 	.short	(.L_12 - .L_11)
	.align		4
.L_11:
        /*0034*/ 	.word	index@(matmul_kernel)
        /*0038*/ 	.word	0x00000208


	//----- nvinfo : EIATTR_MIN_STACK_SIZE
	.align		4
.L_12:
        /*003c*/ 	.byte	0x04, 0x12
        /*003e*/ 	.short	(.L_14 - .L_13)
	.align		4
.L_13:
        /*0040*/ 	.word	index@(matmul_kernel)
        /*0044*/ 	.word	0x00000208
.L_14:


//--------------------- .nv.info.matmul_kernel    --------------------------
	.section	.nv.info.matmul_kernel,"",@"SHT_CUDA_INFO"
	.sectionflags	@""
	.align	4


	//----- nvinfo : EIATTR_CUDA_API_VERSION
	.align		4
        /*0000*/ 	.byte	0x04, 0x37
        /*0002*/ 	.short	(.L_16 - .L_15)
.L_15:
        /*0004*/ 	.word	0x00000081


	//----- nvinfo : EIATTR_KPARAM_INFO
	.align		4
.L_16:
        /*0008*/ 	.byte	0x04, 0x17
        /*000a*/ 	.short	(.L_18 - .L_17)
.L_17:
        /*000c*/ 	.word	0x00000000
        /*0010*/ 	.short	0x000d
        /*0012*/ 	.short	0x0048
        /*0014*/ 	.byte	0x00, 0xf4, 0x21, 0x00


	//----- nvinfo : EIATTR_KPARAM_INFO
	.align		4
.L_18:
        /*0018*/ 	.byte	0x04, 0x17
        /*001a*/ 	.short	(.L_20 - .L_19)
.L_19:
        /*001c*/ 	.word	0x00000000
        /*0020*/ 	.short	0x000c
        /*0022*/ 	.short	0x0040
        /*0024*/ 	.byte	0x00, 0xf4, 0x21, 0x00


	//----- nvinfo : EIATTR_KPARAM_INFO
	.align		4
.L_20:
        /*0028*/ 	.byte	0x04, 0x17
        /*002a*/ 	.short	(.L_22 - .L_21)
.L_21:
        /*002c*/ 	.word	0x00000000
        /*0030*/ 	.short	0x000b
        /*0032*/ 	.short	0x0038
        /*0034*/ 	.byte	0x00, 0xf0, 0x11, 0x00


	//----- nvinfo : EIATTR_KPARAM_INFO
	.align		4
.L_22:
        /*0038*/ 	.byte	0x04, 0x17
        /*003a*/ 	.short	(.L_24 - .L_23)
.L_23:
        /*003c*/ 	.word	0x00000000
        /*0040*/ 	.short	0x000a
        /*0042*/ 	.short	0x0034
        /*0044*/ 	.byte	0x00, 0xf0, 0x11, 0x00


	//----- nvinfo : EIATTR_KPARAM_INFO
	.align		4
.L_24:
        /*0048*/ 	.byte	0x04, 0x17
        /*004a*/ 	.short	(.L_26 - .L_25)
.L_25:
        /*004c*/ 	.word	0x00000000
        /*0050*/ 	.short	0x0009
        /*0052*/ 	.short	0x0030
        /*0054*/ 	.byte	0x00, 0xf0, 0x11, 0x00


	//----- nvinfo : EIATTR_KPARAM_INFO
	.align		4
.L_26:
        /*0058*/ 	.byte	0x04, 0x17
        /*005a*/ 	.short	(.L_28 - .L_27)
.L_27:
        /*005c*/ 	.word	0x00000000
        /*0060*/ 	.short	0x0008
        /*0062*/ 	.short	0x002c
        /*0064*/ 	.byte	0x00, 0xf0, 0x11, 0x00


	//----- nvinfo : EIATTR_KPARAM_INFO
	.align		4
.L_28:
        /*0068*/ 	.byte	0x04, 0x17
        /*006a*/ 	.short	(.L_30 - .L_29)
.L_29:
        /*006c*/ 	.word	0x00000000
        /*0070*/ 	.short	0x0007
        /*0072*/ 	.short	0x0028
        /*0074*/ 	.byte	0x00, 0xf0, 0x11, 0x00


	//----- nvinfo : EIATTR_KPARAM_INFO
	.align		4
.L_30:
        /*0078*/ 	.byte	0x04, 0x17
        /*007a*/ 	.short	(.L_32 - .L_31)
.L_31:
        /*007c*/ 	.word	0x00000000
        /*0080*/ 	.short	0x0006
        /*0082*/ 	.short	0x0024
        /*0084*/ 	.byte	0x00, 0xf0, 0x11, 0x00


	//----- nvinfo : EIATTR_KPARAM_INFO
	.align		4
.L_32:
        /*0088*/ 	.byte	0x04, 0x17
        /*008a*/ 	.short	(.L_34 - .L_33)
.L_33:
        /*008c*/ 	.word	0x00000000
        /*0090*/ 	.short	0x0005
        /*0092*/ 	.short	0x0020
        /*0094*/ 	.byte	0x00, 0xf0, 0x11, 0x00


	//----- nvinfo : EIATTR_KPARAM_INFO
	.align		4
.L_34:
        /*0098*/ 	.byte	0x04, 0x17
        /*009a*/ 	.short	(.L_36 - .L_35)
.L_35:
        /*009c*/ 	.word	0x00000000
        /*00a0*/ 	.short	0x0004
        /*00a2*/ 	.short	0x001c
        /*00a4*/ 	.byte	0x00, 0xf0, 0x11, 0x00


	//----- nvinfo : EIATTR_KPARAM_INFO
	.align		4
.L_36:
        /*00a8*/ 	.byte	0x04, 0x17
        /*00aa*/ 	.short	(.L_38 - .L_37)
.L_37:
        /*00ac*/ 	.word	0x00000000
        /*00b0*/ 	.short	0x0003
        /*00b2*/ 	.short	0x0018
        /*00b4*/ 	.byte	0x00, 0xf0, 0x11, 0x00


	//----- nvinfo : EIATTR_KPARAM_INFO
	.align		4
.L_38:
        /*00b8*/ 	.byte	0x04, 0x17
        /*00ba*/ 	.short	(.L_40 - .L_39)
.L_39:
        /*00bc*/ 	.word	0x00000000
        /*00c0*/ 	.short	0x0002
        /*00c2*/ 	.short	0x0010
        /*00c4*/ 	.byte	0x00, 0xf4, 0x21, 0x00


	//----- nvinfo : EIATTR_KPARAM_INFO
	.align		4
.L_40:
        /*00c8*/ 	.byte	0x04, 0x17
        /*00ca*/ 	.short	(.L_42 - .L_41)
.L_41:
        /*00cc*/ 	.word	0x00000000
        /*00d0*/ 	.short	0x0001
        /*00d2*/ 	.short	0x0008
        /*00d4*/ 	.byte	0x00, 0xf4, 0x21, 0x00


	//----- nvinfo : EIATTR_KPARAM_INFO
	.align		4
.L_42:
        /*00d8*/ 	.byte	0x04, 0x17
        /*00da*/ 	.short	(.L_44 - .L_43)
.L_43:
        /*00dc*/ 	.word	0x00000000
        /*00e0*/ 	.short	0x0000
        /*00e2*/ 	.short	0x0000
        /*00e4*/ 	.byte	0x00, 0xf4, 0x21, 0x00


	//----- nvinfo : EIATTR_AT_ENTRY_FRAGMENTS
	.align		4
.L_44:
        /*00e8*/ 	.byte	0x04, 0x4f
        /*00ea*/ 	.short	(.L_46 - .L_45)


	//   ....[0]....
.L_45:
        /*00ec*/ 	.word	0x00000004


	//----- nvinfo : EIATTR_RESERVED_SMEM_USED
	.align		4
.L_46:
        /*00f0*/ 	.byte	0x01, 0x41
	.zero		2


	//----- nvinfo : EIATTR_SPARSE_MMA_MASK
	.align		4
        /*00f4*/ 	.byte	0x03, 0x50
        /*00f6*/ 	.short	0x0000


	//----- nvinfo : EIATTR_TCGEN05_1CTA_USED
	.align		4
        /*00f8*/ 	.byte	0x01, 0x51
	.zero		2


	//----- nvinfo : EIATTR_MAXREG_COUNT
	.align		4
        /*00fc*/ 	.byte	0x03, 0x1b
        /*00fe*/ 	.short	0x00ff


	//----- nvinfo : EIATTR_NUM_BARRIERS
	.align		4
        /*0100*/ 	.byte	0x02, 0x4c
        /*0102*/ 	.byte	0x01
	.zero		1


	//----- nvinfo : EIATTR_ANNOTATIONS
	.align		4
        /*0104*/ 	.byte	0x04, 0x55
        /*0106*/ 	.short	(.L_48 - .L_47)


	//   ....[0]....
.L_47:
        /*0108*/ 	.word	0x00000001
        /*010c*/ 	.byte	0x60, 0x1b, 0x00, 0x00, 0x01, 0x00, 0x00, 0x00, 0xf0, 0x1d, 0x00, 0x00, 0x01, 0x00, 0x00, 0x00
        /* <DEDUP_REMOVED lines=126> */
        /*08fc*/ 	.byte	0x70, 0xc5, 0x00, 0x00


	//----- nvinfo : EIATTR_INT_WARP_WIDE_INSTR_OFFSETS
	.align		4
.L_48:
        /*0900*/ 	.byte	0x04, 0x31
        /*0902*/ 	.short	(.L_50 - .L_49)


	//   ....[0]....
.L_49:
        /*0904*/ 	.word	0x00001a80


	//   ....[1]....
        /*0908*/ 	.word	0x00001a90


	//   ....[2]....
        /*090c*/ 	.word	0x000048f0


	//   ....[3]....
        /*0910*/ 	.word	0x000136c0


	//   ....[4]....
        /*0914*/ 	.word	0x00013710


	//----- nvinfo : EIATTR_COOP_GROUP_MASK_REGIDS
	.align		4
.L_50:
        /*0918*/ 	.byte	0x04, 0x29
        /*091a*/ 	.short	(.L_52 - .L_51)


	//   ....[0]....
.L_51:
        /*091c*/ 	.word	0xffffffff


	//   ....[1]....
        /*0920*/ 	.word	0xffffffff


	//   ....[2]....
        /*0924*/ 	.word	0xffffffff


	//   ....[3]....
        /*0928*/ 	.word	0xffffffff


	//----- nvinfo : EIATTR_COOP_GROUP_INSTR_OFFSETS
	.align		4
.L_52:
        /*092c*/ 	.byte	0x04, 0x28
        /*092e*/ 	.short	(.L_54 - .L_53)


	//   ....[0]....
.L_53:
        /*0930*/ 	.word	0x00000080


	//   ....[1]....
        /*0934*/ 	.word	0x00000340


	//   ....[2]....
        /*0938*/ 	.word	0x00013550


	//   ....[3]....
        /*093c*/ 	.word	0x000137c0


	//----- nvinfo : EIATTR_VRC_CTA_INIT_COUNT
	.align		4
.L_54:
        /*0940*/ 	.byte	0x02, 0x4a
        /*0942*/ 	.byte	0x80
	.zero		1


	//----- nvinfo : EIATTR_MBARRIER_INSTR_OFFSETS
	.align		4
        /*0944*/ 	.byte	0x04, 0x39
        /*0946*/ 	.short	(.L_56 - .L_55)


	//   ....[0]....
.L_55:
        /*0948*/ 	.word	0x00001ba0
        /*094c*/ 	.word	0x000000ff
        /*0950*/ 	.word	0x00000000
        /*0954*/ 	.short	0x0100
        /*0956*/ 	.byte	0x0d
	.zero		1


	//   ....[1]....
        /*0958*/ 	.word	0x00004920
        /*095c*/ 	.word	0x000000ff
        /*0960*/ 	.word	0x00006008
        /*0964*/ 	.short	0x0100
        /*0966*/ 	.byte	0x0b
	.zero		1


	//   ....[2]....
        /*0968*/ 	.word	0x00007270
        /*096c*/ 	.word	0x000000ff
        /*0970*/ 	.word	0x00000000
        /*0974*/ 	.short	0x010a
        /*0976*/ 	.byte	0x0d
	.zero		1


	//   ....[3]....
        /*0978*/ 	.word	0x00009e00
        /*097c*/ 	.word	0x000000ff
        /*0980*/ 	.word	0x00000000
        /*0984*/ 	.short	0x010a
        /*0986*/ 	.byte	0x0d
	.zero		1


	//   ....[4]....
        /*0988*/ 	.word	0x00009f70
        /*098c*/ 	.word	0x000000ff
        /*0990*/ 	.word	0x00006000
        /*0994*/ 	.short	0x0108
        /*0996*/ 	.byte	0x0b
	.zero		1


	//   ....[5]....
        /*0998*/ 	.word	0x0000a080
        /*099c*/ 	.word	0x000000ff
        /*09a0*/ 	.word	0x00006008
        /*09a4*/ 	.short	0x0108
        /*09a6*/ 	.byte	0x0b
	.zero		1


	//   ....[6]....
        /*09a8*/ 	.word	0x000137e0
        /*09ac*/ 	.word	0x000000ff
        /*09b0*/ 	.word	0x00000000
        /*09b4*/ 	.short	0x010a
        /*09b6*/ 	.byte	0x0d
	.zero		1


	//   ....[7]....
        /*09b8*/ 	.word	0x00013810
        /*09bc*/ 	.word	0x000000ff
        /*09c0*/ 	.word	0x00000000
        /*09c4*/ 	.short	0x010a
        /*09c6*/ 	.byte	0x0d
	.zero		1


	//----- nvinfo : EIATTR_NUM_MBARRIERS
	.align		4
.L_56:
        /*09c8*/ 	.byte	0x03, 0x38
        /*09ca*/ 	.short	0x0002


	//----- nvinfo : EIATTR_EXIT_INSTR_OFFSETS
	.align		4
        /*09cc*/ 	.byte	0x04, 0x1c
        /*09ce*/ 	.short	(.L_58 - .L_57)


	//   ....[0]....
.L_57:
        /*09d0*/ 	.word	0x000137d0


	//----- nvinfo : EIATTR_REQNTID
	.align		4
.L_58:
        /*09d4*/ 	.byte	0x04, 0x10
        /*09d6*/ 	.short	(.L_60 - .L_59)
.L_59:
        /*09d8*/ 	.word	0x00000080
        /*09dc*/ 	.word	0x00000001
        /*09e0*/ 	.word	0x00000001


	//----- nvinfo : EIATTR_CRS_STACK_SIZE
	.align		4
.L_60:
        /*09e4*/ 	.byte	0x04, 0x1e
        /*09e6*/ 	.short	(.L_62 - .L_61)
.L_61:
        /*09e8*/ 	.word	0x00000000


	//----- nvinfo : EIATTR_CBANK_PARAM_SIZE
	.align		4
.L_62:
        /*09ec*/ 	.byte	0x03, 0x19
        /*09ee*/ 	.short	0x0050


	//----- nvinfo : EIATTR_PARAM_CBANK
	.align		4
        /*09f0*/ 	.byte	0x04, 0x0a
        /*09f2*/ 	.short	(.L_64 - .L_63)
	.align		4
.L_63:
        /*09f4*/ 	.word	index@(.nv.constant0.matmul_kernel)
        /*09f8*/ 	.short	0x0380
        /*09fa*/ 	.short	0x0050


	//----- nvinfo : EIATTR_SW_WAR
	.align		4
.L_64:
        /*09fc*/ 	.byte	0x04, 0x36
        /*09fe*/ 	.short	(.L_66 - .L_65)
.L_65:
        /*0a00*/ 	.word	0x00000008
.L_66:


//--------------------- .nv.compat                --------------------------
	.section	.nv.compat,"",@"SHT_CUDA_COMPAT_INFO"
	.align	4
        /*0000*/ 	.byte	0x02, 0x02, 0x02, 0x00, 0x02, 0x05, 0x05, 0x00, 0x02, 0x03, 0x00, 0x00, 0x02, 0x06, 0x01, 0x00


//--------------------- .nv.callgraph             --------------------------
	.section	.nv.callgraph,"",@"SHT_CUDA_CALLGRAPH"
	.align	4
	.sectionentsize	8
	.align		4
        /*0000*/ 	.word	0x00000000
	.align		4
        /*0004*/ 	.word	0xffffffff
	.align		4
        /*0008*/ 	.word	0x00000000
	.align		4
        /*000c*/ 	.word	0xfffffffe
	.align		4
        /*0010*/ 	.word	0x00000000
	.align		4
        /*0014*/ 	.word	0xfffffffd
	.align		4
        /*0018*/ 	.word	0x00000000
	.align		4
        /*001c*/ 	.word	0xfffffffc


//--------------------- .text.matmul_kernel       --------------------------
	.section	.text.matmul_kernel,"ax",@progbits
	.align	128
        .global         matmul_kernel
        .type           matmul_kernel,@function
        .size           matmul_kernel,(.L_x_20 - matmul_kernel)
        .other          matmul_kernel,@"STO_CUDA_ENTRY STV_DEFAULT"
matmul_kernel:
.text.matmul_kernel:
[----:B------:R-:W0:Y:S01]  /*0000*/  LDC R1, c[0x0][0x37c] ;  /* 0x0000df00ff017b82 */ /* 0x000e220000000800 */
[----:B------:R-:W1:Y:S01]  /*0010*/  S2R R211, SR_TID.X ;  /* 0x0000000000d37919 */ /* 0x000e620000002100 */
[----:B0-----:R-:W-:Y:S01]  /*0020*/  VIADD R1, R1, 0xfffffdf8 ;  /* 0xfffffdf801017836 */ /* 0x001fe20000000000 */
[----:B------:R-:W0:Y:S01]  /*0030*/  LDCU.64 UR24, c[0x0][0x358] ;  /* 0x00006b00ff1877ac */ /* 0x000e220008000a00 */
[----:B-1----:R-:W-:-:S13]  /*0040*/  ISETP.GE.U32.AND P0, PT, R211, 0x20, PT ;  /* 0x00000020d300780c */ /* 0x002fda0003f06070 */
[----:B------:R-:W-:Y:S02]  /*0050*/  VOTEU.ANY UP0, P0 ;  /* 0x0000000000ff7886 */ /* 0x000fe40000000100 */
[----:B------:R-:W-:Y:S05]  /*0060*/  BRA.U UP0, `(.L_x_0) ;  /* 0x0000000100b87547 */ /* 0x000fea000b800000 */
[----:B------:R-:W1:Y:S01]  /*0070*/  S2UR UR6, SR_CgaCtaId ;  /* 0x00000000000679c3 */ /* 0x000e620000008800 */
[----:B------:R-:W-:Y:S01]  /*0080*/  NOP ;  /* 0x0000000000007918 */ /* 0x000fe20000000000 */
[----:B------:R-:W-:Y:S02]  /*0090*/  UMOV UR4, 0x40 ;  /* 0x0000004000047882 */ /* 0x000fe40000000000 */
[----:B-1----:R-:W-:-:S09]  /*00a0*/  ULEA UR4, UR6, UR4, 0x18 ;  /* 0x0000000406047291 */ /* 0x002fd2000f8ec0ff */
[----:B------:R-:W1:Y:S01]  /*00b0*/  LDS.U8 R0, [UR4] ;  /* 0x00000004ff007984 */ /* 0x000e620008000000 */
[----:B------:R-:W-:Y:S02]  /*00c0*/  UMOV UR4, 0x400 ;  /* 0x0000040000047882 */ /* 0x000fe40000000000 */
[----:B------:R-:W-:Y:S01]  /*00d0*/  ULEA UR4, UR6, UR4, 0x18 ;  /* 0x0000000406047291 */ /* 0x000fe2000f8ec0ff */
[----:B-1----:R-:W-:-:S13]  /*00e0*/  ISETP.NE.AND P0, PT, R0, RZ, PT ;  /* 0x000000ff0000720c */ /* 0x002fda0003f05270 */
[----:B------:R-:W-:Y:S05]  /*00f0*/  @P0 BRA `(.L_x_1) ;  /* 0x00000000007c0947 */ /* 0x000fea0003800000 */
[----:B------:R-:W-:-:S13]  /*0100*/  ELECT P0, URZ, PT ;  /* 0x0000000000ff782f */ /* 0x000fda0003800000 */
[----:B------:R-:W-:Y:S05]  /*0110*/  @!P0 BRA `(.L_x_2) ;  /* 0x0000000000848947 */ /* 0x000fea0003800000 */
[----:B------:R-:W-:Y:S01]  /*0120*/  UMOV UR5, 0x8 ;  /* 0x0000000800057882 */ /* 0x000fe20000000000 */
[----:B------:R-:W-:Y:S02]  /*0130*/  IMAD.MOV.U32 R4, RZ, RZ, 0x1 ;  /* 0x00000001ff047424 */ /* 0x000fe400078e00ff */
[----:B------:R-:W-:Y:S02]  /*0140*/  IMAD.MOV.U32 R5, RZ, RZ, 0xff ;  /* 0x000000ffff057424 */ /* 0x000fe400078e00ff */
[----:B------:R-:W-:Y:S04]  /*0150*/  DEPBAR.LE SB1, 0x36 ;  /* 0x00009d800000791a */ /* 0x000fe80000000000 */
[----:B------:R-:W1:Y:S02]  /*0160*/  UTCATOMSWS.FIND_AND_SET.ALIGN UP1, UR5, UR5 ;  /* 0x00000005000575e3 */ /* 0x000e640008020800 */
[----:B-1----:R-:W-:-:S04]  /*0170*/  PLOP3.LUT P0, PT, PT, PT, UP1, 0x80, 0x8 ;  /* 0x000000000008781c */ /* 0x002fc80003f0f018 */
[----:B------:R-:W-:-:S04]  /*0180*/  SEL R0, RZ, 0xffffffff, !P0 ;  /* 0xffffffffff007807 */ /* 0x000fc80004000000 */
[----:B------:R-:W-:Y:S01]  /*0190*/  ISETP.NE.AND P0, PT, R0, RZ, PT ;  /* 0x000000ff0000720c */ /* 0x000fe20003f05270 */
[----:B------:R-:W-:-:S12]  /*01a0*/  IMAD.U32 R0, RZ, RZ, UR5 ;  /* 0x00000005ff007e24 */ /* 0x000fd8000f8e00ff */
[----:B------:R-:W-:Y:S05]  /*01b0*/  @P0 BRA `(.L_x_3) ;  /* 0x0000000000240947 */ /* 0x000fea0003800000 */
.L_x_4:
[----:B------:R-:W-:Y:S05]  /*01c0*/  NANOSLEEP 0x64 ;  /* 0x000000640000795d */ /* 0x000fea0003800000 */
[----:B------:R-:W-:-:S05]  /*01d0*/  UMOV UR5, 0x8 ;  /* 0x0000000800057882 */ /* 0x000fca0000000000 */
[----:B------:R-:W-:Y:S04]  /*01e0*/  DEPBAR.LE SB1, 0x36 ;  /* 0x00009d800000791a */ /* 0x000fe80000000000 */
[----:B------:R-:W1:Y:S02]  /*01f0*/  UTCATOMSWS.FIND_AND_SET.ALIGN UP1, UR5, UR5 ;  /* 0x00000005000575e3 */ /* 0x000e640008020800 */
[----:B-1----:R-:W-:-:S04]  /*0200*/  PLOP3.LUT P0, PT, PT, PT, UP1, 0x80, 0x8 ;  /* 0x000000000008781c */ /* 0x002fc80003f0f018 */
[----:B------:R-:W-:-:S04]  /*0210*/  SEL R0, RZ, 0xffffffff, !P0 ;  /* 0xffffffffff007807 */ /* 0x000fc80004000000 */
[----:B------:R-:W-:Y:S01]  /*0220*/  ISETP.NE.AND P0, PT, R0, RZ, PT ;  /* 0x000000ff0000720c */ /* 0x000fe20003f05270 */
[----:B------:R-:W-:-:S12]  /*0230*/  IMAD.U32 R0, RZ, RZ, UR5 ;  /* 0x00000005ff007e24 */ /* 0x000fd8000f8e00ff */
[----:B------:R-:W-:Y:S05]  /*0240*/  @!P0 BRA `(.L_x_4) ;  /* 0xfffffffc00dc8947 */ /* 0x000fea000383ffff */
.L_x_3:
[C---:B------:R-:W-:Y:S01]  /*0250*/  VIADD R3, R0.reuse, 0x10 ;  /* 0x0000001000037836 */ /* 0x040fe20000000000 */
[----:B------:R-:W-:Y:S01]  /*0260*/  UMOV UR5, 0x50 ;  /* 0x0000005000057882 */ /* 0x000fe20000000000 */
[----:B------:R-:W-:Y:S01]  /*0270*/  SHF.L.U32 R2, R5, R0, RZ ;  /* 0x0000000005027219 */ /* 0x000fe200000006ff */
[----:B------:R-:W-:Y:S01]  /*0280*/  ULEA UR5, UR6, UR5, 0x18 ;  /* 0x0000000506057291 */ /* 0x000fe2000f8ec0ff */
[----:B------:R-:W-:Y:S01]  /*0290*/  IMAD.SHL.U32 R0, R0, 0x20, RZ ;  /* 0x0000002000007824 */ /* 0x000fe200078e00ff */
[----:B------:R-:W-:-:S04]  /*02a0*/  SHF.L.U32 R3, R4, R3, RZ ;  /* 0x0000000304037219 */ /* 0x000fc800000006ff */
[----:B------:R-:W-:-:S05]  /*02b0*/  LOP3.LUT R2, R3, R2, RZ, 0xfc, !PT ;  /* 0x0000000203027212 */ /* 0x000fca00078efcff */
[----:B------:R1:W-:Y:S04]  /*02c0*/  ATOMS.OR RZ, [UR5], R2 ;  /* 0x00000002ffff798c */ /* 0x0003e8000b000005 */
[----:B------:R1:W-:Y:S01]  /*02d0*/  STS [UR4], R0 ;  /* 0x00000000ff007988 */ /* 0x0003e20008000804 */
[----:B------:R-:W-:Y:S05]  /*02e0*/  BRA `(.L_x_2) ;  /* 0x0000000000107947 */ /* 0x000fea0003800000 */
.L_x_1:
[----:B------:R-:W-:Y:S01]  /*02f0*/  IMAD.MOV.U32 R0, RZ, RZ, -0x1 ;  /* 0xffffffffff007424 */ /* 0x000fe200078e00ff */
[----:B------:R-:W-:-:S04]  /*0300*/  MOV R2, 0x330 ;  /* 0x0000033000027802 */ /* 0x000fc80000000f00 */
[----:B------:R1:W-:Y:S03]  /*0310*/  STS [UR4], R0 ;  /* 0x00000000ff007988 */ /* 0x0003e60008000804 */
[----:B01----:R-:W-:Y:S05]  /*0320*/  CALL.REL.NOINC `($__internal_1_$__cuda_sm10x_tcgen05_guardrail_trap_phase_invalid_during_alloc) ;  /* 0x0000013400507944 */ /* 0x003fea0003c00000 */
.L_x_2:
[----:B------:R-:W-:Y:S05]  /*0330*/  WARPSYNC.ALL ;  /* 0x0000000000007948 */ /* 0x000fea0003800000 */
[----:B------:R-:W-:Y:S01]  /*0340*/  NOP ;  /* 0x0000000000007918 */ /* 0x000fe20000000000 */
.L_x_0:
[----:B------:R-:W2:Y:S01]  /*0350*/  LDC.64 R114, c[0x0][0x398] ;  /* 0x0000e600ff727b82 */ /* 0x000ea20000000a00 */
[----:B------:R-:W3:Y:S01]  /*0360*/  S2R R5, SR_CTAID.X ;  /* 0x0000000000057919 */ /* 0x000ee20000002500 */
[----:B------:R-:W-:Y:S01]  /*0370*/  UMOV UR11, 0x400 ;  /* 0x00000400000b7882 */ /* 0x000fe20000000000 */
[----:B------:R-:W-:Y:S01]  /*0380*/  SHF.R.U32.HI R107, RZ, 0x5, R211 ;  /* 0x00000005ff6b7819 */ /* 0x000fe200000116d3 */
[----:B------:R-:W4:Y:S01]  /*0390*/  LDCU.64 UR8, c[0x0][0x3a8] ;  /* 0x00007500ff0877ac */ /* 0x000f220008000a00 */
[----:B------:R-:W-:Y:S02]  /*03a0*/  LOP3.LUT R21, R211, 0x7f, RZ, 0xc0, !PT ;  /* 0x0000007fd3157812 */ /* 0x000fe400078ec0ff */
[----:B------:R-:W-:Y:S01]  /*03b0*/  SGXT.U32 R107, R107, 0x2 ;  /* 0x000000026b6b781a */ /* 0x000fe20000000000 */
[----:B------:R-:W5:Y:S01]  /*03c0*/  S2UR UR5, SR_CgaCtaId ;  /* 0x00000000000579c3 */ /* 0x000f620000008800 */
[----:B------:R-:W-:Y:S01]  /*03d0*/  PRMT R156, RZ, 0x7610, R156 ;  /* 0x00007610ff9c7816 */ /* 0x000fe2000000009c */
[----:B------:R-:W1:Y:S01]  /*03e0*/  LDCU UR15, c[0x0][0x3a4] ;  /* 0x00007480ff0f77ac */ /* 0x000e620008000800 */
[----:B------:R-:W0:Y:S05]  /*03f0*/  LDCU.128 UR16, c[0x0][0x380] ;  /* 0x00007000ff1077ac */ /* 0x000e2a0008000c00 */
[----:B------:R-:W0:Y:S01]  /*0400*/  LDC R197, c[0x0][0x3a0] ;  /* 0x0000e800ffc57b82 */ /* 0x000e220000000800 */
[----:B----4-:R-:W-:Y:S01]  /*0410*/  USHF.L.U32 UR14, UR8, 0x3, URZ ;  /* 0x00000003080e7899 */ /* 0x010fe200080006ff */
[----:B-12---:R-:W-:Y:S01]  /*0420*/  VIADD R0, R115, 0x7f ;  /* 0x0000007f73007836 */ /* 0x006fe20000000000 */
[----:B------:R-:W-:-:S04]  /*0430*/  IABS R108, R115 ;  /* 0x00000073006c7213 */ /* 0x000fc80000000000 */
[----:B------:R-:W-:Y:S01]  /*0440*/  SHF.R.S32.HI R3, RZ, 0x1f, R0 ;  /* 0x0000001fff037819 */ /* 0x000fe20000011400 */
[----:B-----5:R-:W-:-:S03]  /*0450*/  ULEA UR11, UR5, UR11, 0x18 ;  /* 0x0000000b050b7291 */ /* 0x020fc6000f8ec0ff */
[----:B------:R-:W-:Y:S01]  /*0460*/  LEA.HI R3, R3, R0, RZ, 0x7 ;  /* 0x0000000003037211 */ /* 0x000fe200078f38ff */
[----:B------:R-:W-:Y:S01]  /*0470*/  BAR.SYNC.DEFER_BLOCKING 0x0 ;  /* 0x0000000000007b1d */ /* 0x000fe20000010000 */
[----:B---3--:R-:W-:Y:S01]  /*0480*/  IABS R8, R5 ;  /* 0x0000000500087213 */ /* 0x008fe20000000000 */
[----:B------:R-:W-:Y:S01]  /*0490*/  UIADD3 UR13, UPT, UPT, UR11, 0x6000, URZ ;  /* 0x000060000b0d7890 */ /* 0x000fe2000fffe0ff */
[----:B------:R-:W-:Y:S01]  /*04a0*/  SHF.R.S32.HI R4, RZ, 0x7, R3 ;  /* 0x00000007ff047819 */ /* 0x000fe20000011403 */
[----:B0-----:R-:W-:-:S03]  /*04b0*/  VIADD R17, R197, 0xffffffe2 ;  /* 0xffffffe2c5117836 */ /* 0x001fc60000000000 */
[-C--:B------:R-:W-:Y:S01]  /*04c0*/  IABS R7, R4.reuse ;  /* 0x0000000400077213 */ /* 0x080fe20000000000 */
[----:B------:R-:W-:Y:S01]  /*04d0*/  VIADD R19, R197, 0xffffffe3 ;  /* 0xffffffe3c5137836 */ /* 0x000fe20000000000 */
[----:B------:R-:W-:Y:S02]  /*04e0*/  IABS R10, R4 ;  /* 0x00000004000a7213 */ /* 0x000fe40000000000 */
[----:B------:R-:W0:Y:S01]  /*04f0*/  I2F.RP R0, R7 ;  /* 0x0000000700007306 */ /* 0x000e220000209400 */
[----:B------:R-:W1:Y:S07]  /*0500*/  LDS R11, [UR11] ;  /* 0x0000000bff0b7984 */ /* 0x000e6e0008000800 */
[----:B0-----:R-:W0:Y:S02]  /*0510*/  MUFU.RCP R0, R0 ;  /* 0x0000000000007308 */ /* 0x001e240000001000 */
[----:B0-----:R-:W-:-:S02]  /*0520*/  VIADD R2, R0, 0xffffffe ;  /* 0x0ffffffe00027836 */ /* 0x001fc40000000000 */
[----:B------:R-:W-:-:S04]  /*0530*/  IMAD.MOV R0, RZ, RZ, -R10 ;  /* 0x000000ffff007224 */ /* 0x000fc800078e0a0a */
[----:B------:R0:W2:Y:S02]  /*0540*/  F2I.FTZ.U32.TRUNC.NTZ R3, R2 ;  /* 0x0000000200037305 */ /* 0x0000a4000021f000 */
[----:B0-----:R-:W-:Y:S02]  /*0550*/  IMAD.MOV.U32 R2, RZ, RZ, RZ ;  /* 0x000000ffff027224 */ /* 0x001fe400078e00ff */
[----:B--2---:R-:W-:Y:S01]  /*0560*/  IMAD.MOV R6, RZ, RZ, -R3 ;  /* 0x000000ffff067224 */ /* 0x004fe200078e0a03 */
[----:B-1----:R-:W-:-:S03]  /*0570*/  R2UR UR10, R11 ;  /* 0x000000000b0a72ca */ /* 0x002fc600000e0000 */
[----:B------:R-:W-:Y:S02]  /*0580*/  IMAD R9, R6, R7, RZ ;  /* 0x0000000706097224 */ /* 0x000fe400078e02ff */
[----:B------:R-:W-:Y:S02]  /*0590*/  IMAD.MOV.U32 R6, RZ, RZ, R8 ;  /* 0x000000ffff067224 */ /* 0x000fe400078e0008 */
[----:B------:R-:W-:-:S06]  /*05a0*/  IMAD.HI.U32 R3, R3, R9, R2 ;  /* 0x0000000903037227 */ /* 0x000fcc00078e0002 */
[----:B------:R-:W-:-:S04]  /*05b0*/  IMAD.HI.U32 R3, R3, R6, RZ ;  /* 0x0000000603037227 */ /* 0x000fc800078e00ff */
[----:B------:R-:W-:Y:S01]  /*05c0*/  IMAD R0, R3, R0, R6 ;  /* 0x0000000003007224 */ /* 0x000fe200078e0206 */
[----:B------:R-:W-:Y:S04]  /*05d0*/  BAR.SYNC.DEFER_BLOCKING 0x0 ;  /* 0x0000000000007b1d */ /* 0x000fe80000010000 */
[----:B------:R-:W-:-:S13]  /*05e0*/  ISETP.GT.U32.AND P1, PT, R7, R0, PT ;  /* 0x000000000700720c */ /* 0x000fda0003f24070 */
[----:B------:R-:W-:Y:S02]  /*05f0*/  @!P1 IMAD.IADD R0, R0, 0x1, -R7 ;  /* 0x0000000100009824 */ /* 0x000fe400078e0a07 */
[----:B------:R-:W-:Y:S01]  /*0600*/  @!P1 VIADD R3, R3, 0x1 ;  /* 0x0000000103039836 */ /* 0x000fe20000000000 */
[----:B------:R-:W-:Y:S02]  /*0610*/  ISETP.NE.AND P1, PT, R4, RZ, PT ;  /* 0x000000ff0400720c */ /* 0x000fe40003f25270 */
[----:B------:R-:W-:Y:S02]  /*0620*/  ISETP.GE.U32.AND P0, PT, R0, R7, PT ;  /* 0x000000070000720c */ /* 0x000fe40003f06070 */
[----:B------:R-:W-:-:S04]  /*0630*/  LOP3.LUT R0, R5, R4, RZ, 0x3c, !PT ;  /* 0x0000000405007212 */ /* 0x000fc800078e3cff */
[----:B------:R-:W-:Y:S01]  /*0640*/  ISETP.GE.AND P2, PT, R0, RZ, PT ;  /* 0x000000ff0000720c */ /* 0x000fe20003f46270 */
[----:B------:R-:W-:-:S06]  /*0650*/  VIADD R0, R114, 0xff ;  /* 0x000000ff72007836 */ /* 0x000fcc0000000000 */
[----:B------:R-:W-:-:S04]  /*0660*/  @P0 VIADD R3, R3, 0x1 ;  /* 0x0000000103030836 */ /* 0x000fc80000000000 */
[----:B------:R-:W-:Y:S01]  /*0670*/  IMAD.MOV.U32 R10, RZ, RZ, R3 ;  /* 0x000000ffff0a7224 */ /* 0x000fe200078e0003 */
[----:B------:R-:W-:-:S03]  /*0680*/  SHF.R.S32.HI R3, RZ, 0x1f, R0 ;  /* 0x0000001fff037819 */ /* 0x000fc60000011400 */
[----:B------:R-:W-:Y:S01]  /*0690*/  @!P2 IMAD.MOV R10, RZ, RZ, -R10 ;  /* 0x000000ffff0aa224 */ /* 0x000fe200078e0a0a */
[----:B------:R-:W-:Y:S02]  /*06a0*/  LEA.HI R3, R3, R0, RZ, 0x8 ;  /* 0x0000000003037211 */ /* 0x000fe400078f40ff */
[----:B------:R-:W-:-:S04]  /*06b0*/  @!P1 LOP3.LUT R10, RZ, R4, RZ, 0x33, !PT ;  /* 0x00000004ff0a9212 */ /* 0x000fc800078e33ff */
[----:B------:R-:W-:Y:S01]  /*06c0*/  LEA.HI.SX32 R3, R3, -R10, 0x18 ;  /* 0x8000000a03037211 */ /* 0x000fe200078fc2ff */
[----:B------:R-:W-:-:S03]  /*06d0*/  IMAD.MOV R6, RZ, RZ, -R10 ;  /* 0x000000ffff067224 */ /* 0x000fc600078e0a0a */
[----:B------:R-:W-:Y:S01]  /*06e0*/  VIMNMX R9, PT, PT, R3, 0x1, PT ;  /* 0x0000000103097848 */ /* 0x000fe20003fe0100 */
[----:B------:R-:W-:Y:S01]  /*06f0*/  IMAD R8, R4, R6, R5 ;  /* 0x0000000604087224 */ /* 0x000fe200078e0205 */
[----:B------:R-:W-:Y:S02]  /*0700*/  IABS R6, R114 ;  /* 0x0000007200067213 */ /* 0x000fe40000000000 */
[-C--:B------:R-:W-:Y:S02]  /*0710*/  IABS R7, R9.reuse ;  /* 0x0000000900077213 */ /* 0x080fe40000000000 */
[----:B------:R-:W-:Y:S02]  /*0720*/  IABS R4, R8 ;  /* 0x0000000800047213 */ /* 0x000fe40000000000 */
[----:B------:R-:W0:Y:S08]  /*0730*/  I2F.RP R0, R7 ;  /* 0x0000000700007306 */ /* 0x000e300000209400 */
[----:B0-----:R-:W0:Y:S02]  /*0740*/  MUFU.RCP R0, R0 ;  /* 0x0000000000007308 */ /* 0x001e240000001000 */
[----:B0-----:R-:W-:Y:S01]  /*0750*/  VIADD R2, R0, 0xffffffe ;  /* 0x0ffffffe00027836 */ /* 0x001fe20000000000 */
[----:B------:R-:W-:-:S05]  /*0760*/  IABS R0, R9 ;  /* 0x0000000900007213 */ /* 0x000fca0000000000 */
[----:B------:R0:W1:Y:S01]  /*0770*/  F2I.FTZ.U32.TRUNC.NTZ R3, R2 ;  /* 0x0000000200037305 */ /* 0x000062000021f000 */
[----:B------:R-:W-:Y:S02]  /*0780*/  IMAD.MOV R0, RZ, RZ, -R0 ;  /* 0x000000ffff007224 */ /* 0x000fe400078e0a00 */
[----:B0-----:R-:W-:Y:S02]  /*0790*/  IMAD.MOV.U32 R2, RZ, RZ, RZ ;  /* 0x000000ffff027224 */ /* 0x001fe400078e00ff */
[----:B-1----:R-:W-:-:S04]  /*07a0*/  IMAD.MOV R12, RZ, RZ, -R3 ;  /* 0x000000ffff0c7224 */ /* 0x002fc800078e0a03 */
[----:B------:R-:W-:Y:S02]  /*07b0*/  IMAD R5, R12, R7, RZ ;  /* 0x000000070c057224 */ /* 0x000fe400078e02ff */
[----:B------:R-:W-:Y:S02]  /*07c0*/  VIADD R12, R197, 0xffffffe7 ;  /* 0xffffffe7c50c7836 */ /* 0x000fe40000000000 */
[----:B------:R-:W-:-:S04]  /*07d0*/  IMAD.HI.U32 R2, R3, R5, R2 ;  /* 0x0000000503027227 */ /* 0x000fc800078e0002 */
[----:B------:R-:W-:Y:S02]  /*07e0*/  IMAD.MOV.U32 R5, RZ, RZ, R6 ;  /* 0x000000ffff057224 */ /* 0x000fe400078e0006 */
[----:B------:R-:W-:Y:S01]  /*07f0*/  IMAD.MOV.U32 R3, RZ, RZ, R4 ;  /* 0x000000ffff037224 */ /* 0x000fe200078e0004 */
[----:B------:R-:W0:Y:S03]  /*0800*/  I2F.RP R6, R108 ;  /* 0x0000006c00067306 */ /* 0x000e260000209400 */
[----:B------:R-:W-:-:S04]  /*0810*/  IMAD.HI.U32 R2, R2, R3, RZ ;  /* 0x0000000302027227 */ /* 0x000fc800078e00ff */
[----:B------:R-:W-:Y:S01]  /*0820*/  IMAD R0, R2, R0, R3 ;  /* 0x0000000002007224 */ /* 0x000fe200078e0203 */
[----:B------:R-:W1:Y:S04]  /*0830*/  I2F.RP R4, R5 ;  /* 0x0000000500047306 */ /* 0x000e680000209400 */
[----:B------:R-:W-:-:S04]  /*0840*/  ISETP.GT.U32.AND P1, PT, R7, R0, PT ;  /* 0x000000000700720c */ /* 0x000fc80003f24070 */
[----:B0-----:R-:W0:Y:S08]  /*0850*/  MUFU.RCP R6, R6 ;  /* 0x0000000600067308 */ /* 0x001e300000001000 */
[----:B-1----:R-:W1:Y:S01]  /*0860*/  MUFU.RCP R4, R4 ;  /* 0x0000000400047308 */ /* 0x002e620000001000 */
[----:B------:R-:W-:Y:S02]  /*0870*/  @!P1 IMAD.IADD R0, R0, 0x1, -R7 ;  /* 0x0000000100009824 */ /* 0x000fe400078e0a07 */
[----:B------:R-:W-:Y:S01]  /*0880*/  @!P1 VIADD R2, R2, 0x1 ;  /* 0x0000000102029836 */ /* 0x000fe20000000000 */
[----:B------:R-:W-:-:S02]  /*0890*/  ISETP.NE.AND P1, PT, R9, RZ, PT ;  /* 0x000000ff0900720c */ /* 0x000fc40003f25270 */
[----:B------:R-:W-:Y:S02]  /*08a0*/  ISETP.GE.U32.AND P0, PT, R0, R7, PT ;  /* 0x000000070000720c */ /* 0x000fe40003f06070 */
[----:B------:R-:W-:Y:S01]  /*08b0*/  LOP3.LUT R0, R8, R9, RZ, 0x3c, !PT ;  /* 0x0000000908007212 */ /* 0x000fe200078e3cff */
[----:B0-----:R-:W-:Y:S02]  /*08c0*/  VIADD R7, R6, 0xffffffe ;  /* 0x0ffffffe06077836 */ /* 0x001fe40000000000 */
[----:B------:R-:W-:Y:S01]  /*08d0*/  IMAD.MOV.U32 R6, RZ, RZ, RZ ;  /* 0x000000ffff067224 */ /* 0x000fe200078e00ff */
[----:B------:R-:W-:Y:S02]  /*08e0*/  ISETP.GE.AND P2, PT, R0, RZ, PT ;  /* 0x000000ff0000720c */ /* 0x000fe40003f46270 */
[----:B------:R-:W-:Y:S01]  /*08f0*/  SHF.R.U32.HI R0, RZ, 0x5, R211 ;  /* 0x00000005ff007819 */ /* 0x000fe200000116d3 */
[----:B------:R-:W0:Y:S01]  /*0900*/  F2I.FTZ.U32.TRUNC.NTZ R7, R7 ;  /* 0x0000000700077305 */ /* 0x000e22000021f000 */
[----:B-1----:R-:W-:-:S02]  /*0910*/  VIADD R3, R4, 0xffffffe ;  /* 0x0ffffffe04037836 */ /* 0x002fc40000000000 */
[----:B------:R-:W-:Y:S01]  /*0920*/  R2UR UR7, R0 ;  /* 0x00000000000772ca */ /* 0x000fe200000e0000 */
[----:B------:R-:W-:-:S04]  /*0930*/  @P0 VIADD R2, R2, 0x1 ;  /* 0x0000000102020836 */ /* 0x000fc80000000000 */
[----:B------:R-:W1:Y:S02]  /*0940*/  F2I.FTZ.U32.TRUNC.NTZ R3, R3 ;  /* 0x0000000300037305 */ /* 0x000e64000021f000 */
[----:B------:R-:W-:Y:S01]  /*0950*/  @!P2 IMAD.MOV R2, RZ, RZ, -R2 ;  /* 0x000000ffff02a224 */ /* 0x000fe200078e0a02 */
[----:B------:R-:W-:Y:S01]  /*0960*/  @!P1 LOP3.LUT R2, RZ, R9, RZ, 0x33, !PT ;  /* 0x00000009ff029212 */ /* 0x000fe200078e33ff */
[----:B0-----:R-:W-:-:S04]  /*0970*/  IMAD.MOV R25, RZ, RZ, -R7 ;  /* 0x000000ffff197224 */ /* 0x001fc800078e0a07 */
[----:B------:R-:W-:Y:S01]  /*0980*/  USHF.L.U32 UR4, UR7, 0x15, URZ ;  /* 0x0000001507047899 */ /* 0x000fe200080006ff */
[----:B------:R-:W-:Y:S02]  /*0990*/  IMAD.MOV R4, RZ, RZ, -R2 ;  /* 0x000000ffff047224 */ /* 0x000fe400078e0a02 */
[----:B------:R-:W-:Y:S01]  /*09a0*/  IMAD R25, R25, R108, RZ ;  /* 0x0000006c19197224 */ /* 0x000fe200078e02ff */
[----:B------:R-:W-:Y:S01]  /*09b0*/  ULOP3.LUT UR4, UR4, 0x600000, URZ, 0xc0, !UPT ;  /* 0x0060000004047892 */ /* 0x000fe2000f8ec0ff */
[----:B------:R-:W-:Y:S02]  /*09c0*/  IMAD R4, R9, R4, R8 ;  /* 0x0000000409047224 */ /* 0x000fe400078e0208 */
[----:B-1----:R-:W-:Y:S01]  /*09d0*/  IMAD.MOV R0, RZ, RZ, -R3 ;  /* 0x000000ffff007224 */ /* 0x002fe200078e0a03 */
[----:B------:R-:W-:Y:S01]  /*09e0*/  UIADD3 UR12, UPT, UPT, UR10, UR4, URZ ;  /* 0x000000040a0c7290 */ /* 0x000fe2000fffe0ff */
[----:B------:R-:W-:Y:S02]  /*09f0*/  IMAD.HI.U32 R25, R7, R25, R6 ;  /* 0x0000001907197227 */ /* 0x000fe400078e0006 */
[----:B------:R-:W-:-:S02]  /*0a00*/  UMOV UR4, 0x1 ;  /* 0x0000000100047882 */ /* 0x000fc40000000000 */
[----:B------:R-:W-:Y:S02]  /*0a10*/  IMAD R9, R0, R5, RZ ;  /* 0x0000000500097224 */ /* 0x000fe400078e02ff */
[----:B------:R-:W-:Y:S02]  /*0a20*/  IMAD.SHL.U32 R0, R2, 0x80, RZ ;  /* 0x0000008002007824 */ /* 0x000fe400078e00ff */
[----:B------:R-:W-:Y:S02]  /*0a30*/  IMAD.MOV.U32 R2, RZ, RZ, RZ ;  /* 0x000000ffff027224 */ /* 0x000fe400078e00ff */
[C---:B------:R-:W-:Y:S01]  /*0a40*/  VIADD R162, R0.reuse, UR7 ;  /* 0x0000000700a27c36 */ /* 0x040fe20008000000 */
[----:B------:R-:W-:Y:S01]  /*0a50*/  LOP3.LUT R107, R0, R107, RZ, 0xfc, !PT ;  /* 0x0000006b006b7212 */ /* 0x000fe200078efcff */
[----:B------:R-:W-:-:S03]  /*0a60*/  IMAD.HI.U32 R8, R3, R9, R2 ;  /* 0x0000000903087227 */ /* 0x000fc600078e0002 */
[C---:B------:R-:W-:Y:S01]  /*0a70*/  LOP3.LUT R196, R107.reuse, 0x8, RZ, 0xfc, !PT ;  /* 0x000000086bc47812 */ /* 0x040fe200078efcff */
[----:B------:R-:W-:Y:S01]  /*0a80*/  IMAD.IADD R2, R10, 0x1, R4 ;  /* 0x000000010a027824 */ /* 0x000fe200078e0204 */
[C---:B------:R-:W-:Y:S01]  /*0a90*/  LOP3.LUT R109, R107.reuse, 0xc, RZ, 0xfc, !PT ;  /* 0x0000000c6b6d7812 */ /* 0x040fe200078efcff */
[----:B------:R-:W-:Y:S01]  /*0aa0*/  VIADD R118, R162, 0x1c ;  /* 0x0000001ca2767836 */ /* 0x000fe20000000000 */
[C---:B------:R-:W-:Y:S01]  /*0ab0*/  LOP3.LUT R110, R107.reuse, 0x10, RZ, 0xfc, !PT ;  /* 0x000000106b6e7812 */ /* 0x040fe200078efcff */
[----:B------:R-:W-:Y:S01]  /*0ac0*/  IMAD R2, R2, 0x100, R21 ;  /* 0x0000010002027824 */ /* 0x000fe200078e0215 */
[----:B------:R-:W-:Y:S02]  /*0ad0*/  LOP3.LUT R195, R107, 0x4, RZ, 0xfc, !PT ;  /* 0x000000046bc37812 */ /* 0x000fe400078efcff */
[----:B------:R-:W-:Y:S02]  /*0ae0*/  IABS R111, R196 ;  /* 0x000000c4006f7213 */ /* 0x000fe40000000000 */
[----:B------:R-:W-:-:S02]  /*0af0*/  IABS R112, R109 ;  /* 0x0000006d00707213 */ /* 0x000fc40000000000 */
[----:B------:R-:W-:Y:S01]  /*0b00*/  IABS R184, R110 ;  /* 0x0000006e00b87213 */ /* 0x000fe20000000000 */
[----:B------:R-:W-:Y:S01]  /*0b10*/  IMAD.HI.U32 R6, R25, R111, RZ ;  /* 0x0000006f19067227 */ /* 0x000fe200078e00ff */
[----:B------:R-:W-:Y:S02]  /*0b20*/  IABS R194, R195 ;  /* 0x000000c300c27213 */ /* 0x000fe40000000000 */
[----:B------:R-:W-:Y:S01]  /*0b30*/  LOP3.LUT R190, R107, 0x20, RZ, 0xfc, !PT ;  /* 0x000000206bbe7812 */ /* 0x000fe200078efcff */
[----:B------:R-:W-:Y:S01]  /*0b40*/  IMAD.HI.U32 R7, R25, R112, RZ ;  /* 0x0000007019077227 */ /* 0x000fe200078e00ff */
[C---:B------:R-:W-:Y:S02]  /*0b50*/  LOP3.LUT R113, R107.reuse, 0x24, RZ, 0xfc, !PT ;  /* 0x000000246b717812 */ /* 0x040fe400078efcff */
[----:B------:R-:W-:Y:S01]  /*0b60*/  LOP3.LUT R180, R107, 0x28, RZ, 0xfc, !PT ;  /* 0x000000286bb47812 */ /* 0x000fe200078efcff */
[----:B------:R-:W-:Y:S01]  /*0b70*/  IMAD.HI.U32 R9, R25, R184, RZ ;  /* 0x000000b819097227 */ /* 0x000fe200078e00ff */
[----:B------:R-:W-:-:S02]  /*0b80*/  IABS R193, R107 ;  /* 0x0000006b00c17213 */ /* 0x000fc40000000000 */
[----:B------:R-:W-:Y:S01]  /*0b90*/  IABS R170, R190 ;  /* 0x000000be00aa7213 */ /* 0x000fe20000000000 */
[----:B------:R-:W-:Y:S01]  /*0ba0*/  IMAD.HI.U32 R4, R25, R194, RZ ;  /* 0x000000c219047227 */ /* 0x000fe200078e00ff */
[C---:B------:R-:W-:Y:S02]  /*0bb0*/  LOP3.LUT R188, R107.reuse, 0x18, RZ, 0xfc, !PT ;  /* 0x000000186bbc7812 */ /* 0x040fe400078efcff */
[----:B------:R-:W-:Y:S01]  /*0bc0*/  IABS R171, R113 ;  /* 0x0000007100ab7213 */ /* 0x000fe20000000000 */
[----:B------:R-:W-:Y:S01]  /*0bd0*/  IMAD.MOV R6, RZ, RZ, -R6 ;  /* 0x000000ffff067224 */ /* 0x000fe200078e0a06 */
[----:B------:R-:W-:Y:S01]  /*0be0*/  IABS R172, R180 ;  /* 0x000000b400ac7213 */ /* 0x000fe20000000000 */
[----:B------:R-:W-:Y:S01]  /*0bf0*/  IMAD.MOV R7, RZ, RZ, -R7 ;  /* 0x000000ffff077224 */ /* 0x000fe200078e0a07 */
[C---:B------:R-:W-:Y:S01]  /*0c00*/  LOP3.LUT R176, R107.reuse, 0x34, RZ, 0xfc, !PT ;  /* 0x000000346bb07812 */ /* 0x040fe200078efcff */
[----:B------:R-:W-:Y:S01]  /*0c10*/  IMAD.MOV R9, RZ, RZ, -R9 ;  /* 0x000000ffff097224 */ /* 0x000fe200078e0a09 */
[----:B------:R-:W-:Y:S01]  /*0c20*/  LOP3.LUT R186, R107, 0x14, RZ, 0xfc, !PT ;  /* 0x000000146bba7812 */ /* 0x000fe200078efcff */
[----:B------:R-:W-:Y:S01]  /*0c30*/  IMAD.HI.U32 R3, R25, R193, RZ ;  /* 0x000000c119037227 */ /* 0x000fe200078e00ff */
[----:B------:R-:W-:-:S02]  /*0c40*/  IABS R117, R188 ;  /* 0x000000bc00757213 */ /* 0x000fc40000000000 */
[----:B------:R-:W-:Y:S01]  /*0c50*/  IABS R145, R176 ;  /* 0x000000b000917213 */ /* 0x000fe20000000000 */
[----:B------:R-:W-:Y:S01]  /*0c60*/  IMAD.MOV R11, RZ, RZ, -R4 ;  /* 0x000000ffff0b7224 */ /* 0x000fe200078e0a04 */
[C---:B------:R-:W-:Y:S01]  /*0c70*/  LOP3.LUT R178, R107.reuse, 0x38, RZ, 0xfc, !PT ;  /* 0x000000386bb27812 */ /* 0x040fe200078efcff */
[C---:B------:R-:W-:Y:S01]  /*0c80*/  IMAD R111, R108.reuse, R6, R111 ;  /* 0x000000066c6f7224 */ /* 0x040fe200078e026f */
[C---:B------:R-:W-:Y:S01]  /*0c90*/  LOP3.LUT R166, R107.reuse, 0x40, RZ, 0xfc, !PT ;  /* 0x000000406ba67812 */ /* 0x040fe200078efcff */
[C---:B------:R-:W-:Y:S01]  /*0ca0*/  IMAD R112, R108.reuse, R7, R112 ;  /* 0x000000076c707224 */ /* 0x040fe200078e0270 */
[----:B------:R-:W-:Y:S01]  /*0cb0*/  IABS R182, R186 ;  /* 0x000000ba00b67213 */ /* 0x000fe20000000000 */
[----:B------:R-:W-:Y:S01]  /*0cc0*/  IMAD R184, R108, R9, R184 ;  /* 0x000000096cb87224 */ /* 0x000fe200078e02b8 */
[----:B------:R-:W-:Y:S01]  /*0cd0*/  LOP3.LUT R174, R107, 0x30, RZ, 0xfc, !PT ;  /* 0x000000306bae7812 */ /* 0x000fe200078efcff */
[----:B------:R-:W-:Y:S01]  /*0ce0*/  IMAD.HI.U32 R6, R25, R170, RZ ;  /* 0x000000aa19067227 */ /* 0x000fe200078e00ff */
[----:B------:R-:W-:-:S02]  /*0cf0*/  IABS R144, R178 ;  /* 0x000000b200907213 */ /* 0x000fc40000000000 */
[----:B------:R-:W-:Y:S01]  /*0d00*/  IABS R143, R166 ;  /* 0x000000a6008f7213 */ /* 0x000fe20000000000 */
[----:B------:R-:W-:Y:S01]  /*0d10*/  IMAD.HI.U32 R7, R25, R171, RZ ;  /* 0x000000ab19077227 */ /* 0x000fe200078e00ff */
[C---:B------:R-:W-:Y:S02]  /*0d20*/  LOP3.LUT R142, R107.reuse, 0x4c, RZ, 0xfc, !PT ;  /* 0x0000004c6b8e7812 */ /* 0x040fe400078efcff */
[----:B------:R-:W-:Y:S01]  /*0d30*/  LOP3.LUT R116, R107, 0x2c, RZ, 0xfc, !PT ;  /* 0x0000002c6b747812 */ /* 0x000fe200078efcff */
[----:B------:R-:W-:Y:S01]  /*0d40*/  IMAD.HI.U32 R9, R25, R172, RZ ;  /* 0x000000ac19097227 */ /* 0x000fe200078e00ff */
[----:B------:R-:W-:Y:S02]  /*0d50*/  IABS R167, R174 ;  /* 0x000000ae00a77213 */ /* 0x000fe40000000000 */
[----:B------:R-:W-:Y:S01]  /*0d60*/  IABS R137, R142 ;  /* 0x0000008e00897213 */ /* 0x000fe20000000000 */
[----:B------:R-:W-:Y:S01]  /*0d70*/  IMAD.MOV R3, RZ, RZ, -R3 ;  /* 0x000000ffff037224 */ /* 0x000fe200078e0a03 */
[C---:B------:R-:W-:Y:S01]  /*0d80*/  LOP3.LUT R141, R107.reuse, 0x50, RZ, 0xfc, !PT ;  /* 0x000000506b8d7812 */ /* 0x040fe200078efcff */
[----:B------:R-:W-:Y:S01]  /*0d90*/  IMAD R194, R108, R11, R194 ;  /* 0x0000000b6cc27224 */ /* 0x000fe200078e02c2 */
[----:B------:R-:W-:Y:S01]  /*0da0*/  LOP3.LUT R140, R107, 0x54, RZ, 0xfc, !PT ;  /* 0x000000546b8c7812 */ /* 0x000fe200078efcff */
[----:B------:R-:W-:Y:S01]  /*0db0*/  IMAD.MOV R11, RZ, RZ, -R6 ;  /* 0x000000ffff0b7224 */ /* 0x000fe200078e0a06 */
[----:B------:R-:W-:Y:S01]  /*0dc0*/  IABS R168, R116 ;  /* 0x0000007400a87213 */ /* 0x000fe20000000000 */
[----:B------:R-:W-:Y:S01]  /*0dd0*/  IMAD.HI.U32 R4, R25, R117, RZ ;  /* 0x0000007519047227 */ /* 0x000fe200078e00ff */
[----:B------:R-:W-:-:S02]  /*0de0*/  LOP3.LUT R165, R107, 0x48, RZ, 0xfc, !PT ;  /* 0x000000486ba57812 */ /* 0x000fc400078efcff */
[----:B------:R-:W-:Y:S01]  /*0df0*/  IABS R136, R141 ;  /* 0x0000008d00887213 */ /* 0x000fe20000000000 */
[----:B------:R-:W-:Y:S01]  /*0e00*/  IMAD.MOV R7, RZ, RZ, -R7 ;  /* 0x000000ffff077224 */ /* 0x000fe200078e0a07 */
[----:B------:R-:W-:Y:S01]  /*0e10*/  IABS R135, R140 ;  /* 0x0000008c00877213 */ /* 0x000fe20000000000 */
[----:B------:R-:W-:Y:S01]  /*0e20*/  IMAD.MOV R9, RZ, RZ, -R9 ;  /* 0x000000ffff097224 */ /* 0x000fe200078e0a09 */
[----:B------:R-:W-:Y:S01]  /*0e30*/  LOP3.LUT R132, R107, 0x64, RZ, 0xfc, !PT ;  /* 0x000000646b847812 */ /* 0x000fe200078efcff */
[----:B------:R-:W-:Y:S01]  /*0e40*/  IMAD.HI.U32 R6, R25, R145, RZ ;  /* 0x0000009119067227 */ /* 0x000fe200078e00ff */
[----:B------:R-:W-:Y:S02]  /*0e50*/  LOP3.LUT R169, R107, 0x44, RZ, 0xfc, !PT ;  /* 0x000000446ba97812 */ /* 0x000fe400078efcff */
[----:B------:R-:W-:Y:S01]  /*0e60*/  IABS R138, R165 ;  /* 0x000000a5008a7213 */ /* 0x000fe20000000000 */
[----:B------:R-:W-:Y:S01]  /*0e70*/  IMAD R193, R108, R3, R193 ;  /* 0x000000036cc17224 */ /* 0x000fe200078e02c1 */
[----:B------:R-:W-:Y:S01]  /*0e80*/  IABS R127, R132 ;  /* 0x00000084007f7213 */ /* 0x000fe20000000000 */
[----:B------:R-:W-:Y:S01]  /*0e90*/  IMAD.HI.U32 R3, R25, R182, RZ ;  /* 0x000000b619037227 */ /* 0x000fe200078e00ff */
[----:B------:R-:W-:-:S02]  /*0ea0*/  LOP3.LUT R133, R107, 0x60, RZ, 0xfc, !PT ;  /* 0x000000606b857812 */ /* 0x000fc400078efcff */
[C---:B------:R-:W-:Y:S01]  /*0eb0*/  LOP3.LUT R131, R107.reuse, 0x68, RZ, 0xfc, !PT ;  /* 0x000000686b837812 */ /* 0x040fe200078efcff */
[----:B------:R-:W-:Y:S01]  /*0ec0*/  IMAD.MOV R4, RZ, RZ, -R4 ;  /* 0x000000ffff047224 */ /* 0x000fe200078e0a04 */
[----:B------:R-:W-:Y:S01]  /*0ed0*/  LOP3.LUT R130, R107, 0x6c, RZ, 0xfc, !PT ;  /* 0x0000006c6b827812 */ /* 0x000fe200078efcff */
[C---:B------:R-:W-:Y:S01]  /*0ee0*/  IMAD R171, R108.reuse, R7, R171 ;  /* 0x000000076cab7224 */ /* 0x040fe200078e02ab */
[----:B------:R-:W-:Y:S01]  /*0ef0*/  IABS R139, R169 ;  /* 0x000000a9008b7213 */ /* 0x000fe20000000000 */
[----:B------:R-:W-:Y:S01]  /*0f00*/  IMAD R172, R108, R9, R172 ;  /* 0x000000096cac7224 */ /* 0x000fe200078e02ac */
[----:B------:R-:W-:Y:S01]  /*0f10*/  IABS R128, R133 ;  /* 0x0000008500807213 */ /* 0x000fe20000000000 */
[----:B------:R-:W-:Y:S01]  /*0f20*/  IMAD.MOV R6, RZ, RZ, -R6 ;  /* 0x000000ffff067224 */ /* 0x000fe200078e0a06 */
[----:B------:R-:W-:Y:S01]  /*0f30*/  IABS R126, R131 ;  /* 0x00000083007e7213 */ /* 0x000fe20000000000 */
[----:B------:R-:W-:Y:S01]  /*0f40*/  IMAD.HI.U32 R7, R25, R144, RZ ;  /* 0x0000009019077227 */ /* 0x000fe200078e00ff */
[----:B------:R-:W-:-:S02]  /*0f50*/  IABS R125, R130 ;  /* 0x00000082007d7213 */ /* 0x000fc40000000000 */
[----:B------:R-:W-:Y:S01]  /*0f60*/  LOP3.LUT R124, R107, 0x70, RZ, 0xfc, !PT ;  /* 0x000000706b7c7812 */ /* 0x000fe200078efcff */
[----:B------:R-:W-:Y:S01]  /*0f70*/  IMAD.HI.U32 R9, R25, R143, RZ ;  /* 0x0000008f19097227 */ /* 0x000fe200078e00ff */
[C---:B------:R-:W-:Y:S02]  /*0f80*/  LOP3.LUT R134, R107.reuse, 0x58, RZ, 0xfc, !PT ;  /* 0x000000586b867812 */ /* 0x040fe400078efcff */
[----:B------:R-:W-:Y:S01]  /*0f90*/  IABS R121, R124 ;  /* 0x0000007c00797213 */ /* 0x000fe20000000000 */
[----:B------:R-:W-:Y:S01]  /*0fa0*/  IMAD.MOV R3, RZ, RZ, -R3 ;  /* 0x000000ffff037224 */ /* 0x000fe200078e0a03 */
[C---:B------:R-:W-:Y:S01]  /*0fb0*/  LOP3.LUT R123, R107.reuse, 0x74, RZ, 0xfc, !PT ;  /* 0x000000746b7b7812 */ /* 0x040fe200078efcff */
[C---:B------:R-:W-:Y:S01]  /*0fc0*/  IMAD R117, R108.reuse, R4, R117 ;  /* 0x000000046c757224 */ /* 0x040fe200078e0275 */
[----:B------:R-:W-:Y:S01]  /*0fd0*/  LOP3.LUT R122, R107, 0x78, RZ, 0xfc, !PT ;  /* 0x000000786b7a7812 */ /* 0x000fe200078efcff */
[----:B------:R-:W-:Y:S01]  /*0fe0*/  IMAD R145, R108, R6, R145 ;  /* 0x000000066c917224 */ /* 0x000fe200078e0291 */
[----:B------:R-:W-:Y:S01]  /*0ff0*/  IABS R10, R2 ;  /* 0x00000002000a7213 */ /* 0x000fe20000000000 */
[----:B------:R-:W-:Y:S01]  /*1000*/  IMAD.HI.U32 R4, R25, R167, RZ ;  /* 0x000000a719047227 */ /* 0x000fe200078e00ff */
[----:B------:R-:W-:-:S02]  /*1010*/  IABS R129, R134 ;  /* 0x0000008600817213 */ /* 0x000fc40000000000 */
[----:B------:R-:W-:Y:S01]  /*1020*/  IABS R120, R123 ;  /* 0x0000007b00787213 */ /* 0x000fe20000000000 */
[----:B------:R-:W-:Y:S01]  /*1030*/  IMAD.MOV R7, RZ, RZ, -R7 ;  /* 0x000000ffff077224 */ /* 0x000fe200078e0a07 */
[----:B------:R-:W-:Y:S01]  /*1040*/  IABS R119, R122 ;  /* 0x0000007a00777213 */ /* 0x000fe20000000000 */
[----:B------:R-:W-:Y:S01]  /*1050*/  IMAD.MOV R9, RZ, RZ, -R9 ;  /* 0x000000ffff097224 */ /* 0x000fe200078e0a09 */
[----:B------:R-:W-:Y:S01]  /*1060*/  IABS R155, R118 ;  /* 0x00000076009b7213 */ /* 0x000fe20000000000 */
[----:B------:R-:W-:-:S04]  /*1070*/  IMAD.HI.U32 R6, R25, R137, RZ ;  /* 0x0000008919067227 */ /* 0x000fc800078e00ff */
[----:B------:R-:W-:Y:S02]  /*1080*/  IMAD R182, R108, R3, R182 ;  /* 0x000000036cb67224 */ /* 0x000fe400078e02b6 */
[----:B------:R-:W-:-:S04]  /*1090*/  IMAD.HI.U32 R3, R25, R168, RZ ;  /* 0x000000a819037227 */ /* 0x000fc800078e00ff */
[----:B------:R-:W-:Y:S02]  /*10a0*/  IMAD.MOV R4, RZ, RZ, -R4 ;  /* 0x000000ffff047224 */ /* 0x000fe400078e0a04 */
[C---:B------:R-:W-:Y:S02]  /*10b0*/  IMAD R144, R108.reuse, R7, R144 ;  /* 0x000000076c907224 */ /* 0x040fe400078e0290 */
[----:B------:R-:W-:Y:S02]  /*10c0*/  IMAD R143, R108, R9, R143 ;  /* 0x000000096c8f7224 */ /* 0x000fe400078e028f */
[----:B------:R-:W-:Y:S02]  /*10d0*/  IMAD.MOV R6, RZ, RZ, -R6 ;  /* 0x000000ffff067224 */ /* 0x000fe400078e0a06 */
[----:B------:R-:W-:-:S04]  /*10e0*/  IMAD.HI.U32 R7, R25, R136, RZ ;  /* 0x0000008819077227 */ /* 0x000fc800078e00ff */
[----:B------:R-:W-:-:S04]  /*10f0*/  IMAD.HI.U32 R9, R25, R135, RZ ;  /* 0x0000008719097227 */ /* 0x000fc800078e00ff */
[----:B------:R-:W-:Y:S02]  /*1100*/  IMAD.MOV R3, RZ, RZ, -R3 ;  /* 0x000000ffff037224 */ /* 0x000fe400078e0a03 */
[C---:B------:R-:W-:Y:S02]  /*1110*/  IMAD R167, R108.reuse, R4, R167 ;  /* 0x000000046ca77224 */ /* 0x040fe400078e02a7 */
[----:B------:R-:W-:Y:S02]  /*1120*/  IMAD R137, R108, R6, R137 ;  /* 0x000000066c897224 */ /* 0x000fe400078e0289 */
[----:B------:R-:W-:-:S04]  /*1130*/  IMAD.HI.U32 R4, R25, R138, RZ ;  /* 0x0000008a19047227 */ /* 0x000fc800078e00ff */
[----:B------:R-:W-:Y:S02]  /*1140*/  IMAD.MOV R7, RZ, RZ, -R7 ;  /* 0x000000ffff077224 */ /* 0x000fe400078e0a07 */
[----:B------:R-:W-:Y:S02]  /*1150*/  IMAD.MOV R9, RZ, RZ, -R9 ;  /* 0x000000ffff097224 */ /* 0x000fe400078e0a09 */
[----:B------:R-:W-:-:S04]  /*1160*/  IMAD.HI.U32 R6, R25, R127, RZ ;  /* 0x0000007f19067227 */ /* 0x000fc800078e00ff */
[----:B------:R-:W-:Y:S02]  /*1170*/  IMAD R168, R108, R3, R168 ;  /* 0x000000036ca87224 */ /* 0x000fe400078e02a8 */
[----:B------:R-:W-:-:S04]  /*1180*/  IMAD.HI.U32 R3, R25, R139, RZ ;  /* 0x0000008b19037227 */ /* 0x000fc800078e00ff */
[C---:B------:R-:W-:Y:S02]  /*1190*/  IMAD R170, R108.reuse, R11, R170 ;  /* 0x0000000b6caa7224 */ /* 0x040fe400078e02aa */
[----:B------:R-:W-:Y:S02]  /*11a0*/  IMAD.MOV R11, RZ, RZ, -R4 ;  /* 0x000000ffff0b7224 */ /* 0x000fe400078e0a04 */
[C---:B------:R-:W-:Y:S02]  /*11b0*/  IMAD R136, R108.reuse, R7, R136 ;  /* 0x000000076c887224 */ /* 0x040fe400078e0288 */
[----:B------:R-:W-:Y:S02]  /*11c0*/  IMAD R135, R108, R9, R135 ;  /* 0x000000096c877224 */ /* 0x000fe400078e0287 */
[----:B------:R-:W-:Y:S02]  /*11d0*/  IMAD.MOV R6, RZ, RZ, -R6 ;  /* 0x000000ffff067224 */ /* 0x000fe400078e0a06 */
[----:B------:R-:W-:-:S04]  /*11e0*/  IMAD.HI.U32 R4, R25, R128, RZ ;  /* 0x0000008019047227 */ /* 0x000fc800078e00ff */
[----:B------:R-:W-:-:S04]  /*11f0*/  IMAD.HI.U32 R7, R25, R126, RZ ;  /* 0x0000007e19077227 */ /* 0x000fc800078e00ff */
[----:B------:R-:W-:-:S04]  /*1200*/  IMAD.HI.U32 R9, R25, R125, RZ ;  /* 0x0000007d19097227 */ /* 0x000fc800078e00ff */
[----:B------:R-:W-:Y:S02]  /*1210*/  IMAD.MOV R3, RZ, RZ, -R3 ;  /* 0x000000ffff037224 */ /* 0x000fe400078e0a03 */
[C---:B------:R-:W-:Y:S02]  /*1220*/  IMAD R138, R108.reuse, R11, R138 ;  /* 0x0000000b6c8a7224 */ /* 0x040fe400078e028a */
[----:B------:R-:W-:Y:S02]  /*1230*/  IMAD R127, R108, R6, R127 ;  /* 0x000000066c7f7224 */ /* 0x000fe400078e027f */
[----:B------:R-:W-:Y:S02]  /*1240*/  IMAD.MOV R11, RZ, RZ, -R4 ;  /* 0x000000ffff0b7224 */ /* 0x000fe400078e0a04 */
[----:B------:R-:W-:Y:S02]  /*1250*/  IMAD.MOV R7, RZ, RZ, -R7 ;  /* 0x000000ffff077224 */ /* 0x000fe400078e0a07 */
[----:B------:R-:W-:-:S02]  /*1260*/  IMAD.MOV R9, RZ, RZ, -R9 ;  /* 0x000000ffff097224 */ /* 0x000fc400078e0a09 */
[----:B------:R-:W-:-:S04]  /*1270*/  IMAD.HI.U32 R6, R25, R121, RZ ;  /* 0x0000007919067227 */ /* 0x000fc800078e00ff */
[----:B------:R-:W-:Y:S02]  /*1280*/  IMAD R139, R108, R3, R139 ;  /* 0x000000036c8b7224 */ /* 0x000fe400078e028b */
[----:B------:R-:W-:-:S04]  /*1290*/  IMAD.HI.U32 R4, R8, R10, RZ ;  /* 0x0000000a08047227 */ /* 0x000fc800078e00ff */
[----:B------:R-:W-:-:S04]  /*12a0*/  IMAD.HI.U32 R3, R25, R129, RZ ;  /* 0x0000008119037227 */ /* 0x000fc800078e00ff */
[C---:B------:R-:W-:Y:S02]  /*12b0*/  IMAD R126, R108.reuse, R7, R126 ;  /* 0x000000076c7e7224 */ /* 0x040fe400078e027e */
[----:B------:R-:W-:Y:S02]  /*12c0*/  IMAD R125, R108, R9, R125 ;  /* 0x000000096c7d7224 */ /* 0x000fe400078e027d */
[----:B------:R-:W-:Y:S02]  /*12d0*/  IMAD.MOV R6, RZ, RZ, -R6 ;  /* 0x000000ffff067224 */ /* 0x000fe400078e0a06 */
[----:B------:R-:W-:-:S04]  /*12e0*/  IMAD.HI.U32 R7, R25, R120, RZ ;  /* 0x0000007819077227 */ /* 0x000fc800078e00ff */
[----:B------:R-:W-:-:S04]  /*12f0*/  IMAD.HI.U32 R9, R25, R119, RZ ;  /* 0x0000007719097227 */ /* 0x000fc800078e00ff */
[----:B------:R-:W-:Y:S02]  /*1300*/  IMAD.MOV R4, RZ, RZ, -R4 ;  /* 0x000000ffff047224 */ /* 0x000fe400078e0a04 */
[----:B------:R-:W-:Y:S02]  /*1310*/  IMAD.MOV R3, RZ, RZ, -R3 ;  /* 0x000000ffff037224 */ /* 0x000fe400078e0a03 */
[----:B------:R-:W-:Y:S02]  /*1320*/  IMAD R121, R108, R6, R121 ;  /* 0x000000066c797224 */ /* 0x000fe400078e0279 */
[----:B------:R-:W-:Y:S02]  /*1330*/  IMAD.MOV R7, RZ, RZ, -R7 ;  /* 0x000000ffff077224 */ /* 0x000fe400078e0a07 */
[----:B------:R-:W-:Y:S02]  /*1340*/  IMAD.MOV R9, RZ, RZ, -R9 ;  /* 0x000000ffff097224 */ /* 0x000fe400078e0a09 */
[----:B------:R-:W-:-:S02]  /*1350*/  IMAD R6, R5, R4, R10 ;  /* 0x0000000405067224 */ /* 0x000fc400078e020a */
[----:B------:R-:W-:Y:S02]  /*1360*/  IMAD R129, R108, R3, R129 ;  /* 0x000000036c817224 */ /* 0x000fe400078e0281 */
[C---:B------:R-:W-:Y:S02]  /*1370*/  VIADD R4, R197.reuse, 0xffffffed ;  /* 0xffffffedc5047836 */ /* 0x040fe40000000000 */
[----:B------:R-:W-:Y:S02]  /*1380*/  VIADD R3, R2, 0x80 ;  /* 0x0000008002037836 */ /* 0x000fe40000000000 */
[----:B------:R-:W-:Y:S01]  /*1390*/  IMAD R120, R108, R7, R120 ;  /* 0x000000076c787224 */ /* 0x000fe200078e0278 */
[----:B------:R-:W-:Y:S01]  /*13a0*/  ISETP.GE.U32.AND P5, PT, R4, 0x7fffffce, PT ;  /* 0x7fffffce0400780c */ /* 0x000fe20003fa6070 */
[----:B------:R-:W-:Y:S02]  /*13b0*/  IMAD R119, R108, R9, R119 ;  /* 0x000000096c777224 */ /* 0x000fe400078e0277 */
[----:B------:R-:W-:-:S02]  /*13c0*/  VIADD R7, R197, 0xffffffec ;  /* 0xffffffecc5077836 */ /* 0x000fc40000000000 */
[C---:B------:R-:W-:Y:S02]  /*13d0*/  VIADD R9, R197.reuse, 0xffffffef ;  /* 0xffffffefc5097836 */ /* 0x040fe40000000000 */
[----:B------:R-:W-:Y:S01]  /*13e0*/  IMAD R128, R108, R11, R128 ;  /* 0x0000000b6c807224 */ /* 0x000fe200078e0280 */
[----:B------:R-:W-:Y:S01]  /*13f0*/  IABS R11, R3 ;  /* 0x00000003000b7213 */ /* 0x000fe20000000000 */
[----:B------:R-:W-:Y:S01]  /*1400*/  VIADD R4, R197, 0xffffffe9 ;  /* 0xffffffe9c5047836 */ /* 0x000fe20000000000 */
[----:B------:R-:W-:Y:S01]  /*1410*/  ISETP.GE.U32.AND P4, PT, R7, 0x7fffffcd, PT ;  /* 0x7fffffcd0700780c */ /* 0x000fe20003f86070 */
[----:B------:R-:W-:Y:S01]  /*1420*/  VIADD R7, R197, 0xffffffe8 ;  /* 0xffffffe8c5077836 */ /* 0x000fe20000000000 */
[----:B------:R-:W-:Y:S01]  /*1430*/  ISETP.GE.U32.AND P2, PT, R9, 0x7fffffd0, PT ;  /* 0x7fffffd00900780c */ /* 0x000fe20003f46070 */
[----:B------:R-:W-:Y:S01]  /*1440*/  VIADD R9, R197, 0xffffffea ;  /* 0xffffffeac5097836 */ /* 0x000fe20000000000 */
[----:B------:R-:W-:Y:S01]  /*1450*/  ISETP.GE.U32.AND P0, PT, R4, 0x7fffffca, PT ;  /* 0x7fffffca0400780c */ /* 0x000fe20003f06070 */
[----:B------:R-:W-:Y:S01]  /*1460*/  IMAD.HI.U32 R8, R8, R11, RZ ;  /* 0x0000000b08087227 */ /* 0x000fe200078e00ff */
[----:B------:R-:W-:-:S02]  /*1470*/  ISETP.GE.U32.AND P6, PT, R7, 0x7fffffc9, PT ;  /* 0x7fffffc90700780c */ /* 0x000fc40003fc6070 */
[----:B------:R-:W-:Y:S01]  /*1480*/  ISETP.GE.U32.AND P3, PT, R9, 0x7fffffcb, PT ;  /* 0x7fffffcb0900780c */ /* 0x000fe20003f66070 */
[C---:B------:R-:W-:Y:S01]  /*1490*/  VIADD R4, R197.reuse, 0xffffffeb ;  /* 0xffffffebc5047836 */ /* 0x040fe20000000000 */
[----:B------:R-:W-:Y:S01]  /*14a0*/  SEL R7, RZ, 0x1, P4 ;  /* 0x00000001ff077807 */ /* 0x000fe20002000000 */
[C---:B------:R-:W-:Y:S01]  /*14b0*/  VIADD R10, R197.reuse, 0xffffffee ;  /* 0xffffffeec50a7836 */ /* 0x040fe20000000000 */
[----:B------:R-:W-:Y:S01]  /*14c0*/  SEL R14, RZ, 0x1fffe, P0 ;  /* 0x0001fffeff0e7807 */ /* 0x000fe20000000000 */
[----:B------:R-:W-:Y:S01]  /*14d0*/  IMAD.MOV R8, RZ, RZ, -R8 ;  /* 0x000000ffff087224 */ /* 0x000fe200078e0a08 */
[----:B------:R-:W-:Y:S01]  /*14e0*/  ISETP.GE.U32.AND P4, PT, R4, 0x7fffffcc, PT ;  /* 0x7fffffcc0400780c */ /* 0x000fe20003f86070 */
[C---:B------:R-:W-:Y:S01]  /*14f0*/  VIADD R9, R197.reuse, 0xffffffe4 ;  /* 0xffffffe4c5097836 */ /* 0x040fe20000000000 */
[----:B------:R-:W-:Y:S01]  /*1500*/  ISETP.GE.U32.AND P1, PT, R10, 0x7fffffcf, PT ;  /* 0x7fffffcf0a00780c */ /* 0x000fe20003f26070 */
[----:B------:R-:W-:Y:S01]  /*1510*/  VIADD R4, R197, 0xffffffe5 ;  /* 0xffffffe5c5047836 */ /* 0x000fe20000000000 */
[----:B------:R-:W-:Y:S01]  /*1520*/  SEL R10, RZ, 0x1fffe, P5 ;  /* 0x0001fffeff0a7807 */ /* 0x000fe20002800000 */
[----:B------:R-:W-:Y:S01]  /*1530*/  IMAD R8, R5, R8, R11 ;  /* 0x0000000805087224 */ /* 0x000fe200078e020b */
[----:B------:R-:W-:Y:S01]  /*1540*/  ISETP.GE.U32.AND P5, PT, R9, 0x7fffffc5, PT ;  /* 0x7fffffc50900780c */ /* 0x000fe20003fa6070 */
[----:B------:R-:W-:Y:S01]  /*1550*/  VIADD R11, R197, 0xffffffe6 ;  /* 0xffffffe6c50b7836 */ /* 0x000fe20000000000 */
[----:B------:R-:W-:-:S02]  /*1560*/  SEL R9, RZ, 0x1, P6 ;  /* 0x00000001ff097807 */ /* 0x000fc40003000000 */
[----:B------:R-:W-:Y:S01]  /*1570*/  ISETP.GE.U32.AND P6, PT, R4, 0x7fffffc6, PT ;  /* 0x7fffffc60400780c */ /* 0x000fe20003fc6070 */
[----:B------:R-:W-:Y:S01]  /*1580*/  VIADD R4, R197, 0xffffffe1 ;  /* 0xffffffe1c5047836 */ /* 0x000fe20000000000 */
[----:B------:R-:W-:Y:S01]  /*1590*/  ISETP.GE.U32.AND P0, PT, R11, 0x7fffffc7, PT ;  /* 0x7fffffc70b00780c */ /* 0x000fe20003f06070 */
[----:B------:R-:W-:Y:S01]  /*15a0*/  IMAD.IADD R9, R9, 0x1, R14 ;  /* 0x0000000109097824 */ /* 0x000fe200078e020e */
[----:B------:R-:W-:Y:S02]  /*15b0*/  SEL R11, RZ, 0x4, P3 ;  /* 0x00000004ff0b7807 */ /* 0x000fe40001800000 */
[----:B------:R-:W-:Y:S02]  /*15c0*/  ISETP.GE.U32.AND P3, PT, R12, 0x7fffffc8, PT ;  /* 0x7fffffc80c00780c */ /* 0x000fe40003f66070 */
[----:B------:R-:W-:Y:S02]  /*15d0*/  SEL R12, RZ, 0x7fff8, P4 ;  /* 0x0007fff8ff0c7807 */ /* 0x000fe40002000000 */
[----:B------:R-:W-:Y:S01]  /*15e0*/  ISETP.GE.U32.AND P4, PT, R4, 0x7fffffc2, PT ;  /* 0x7fffffc20400780c */ /* 0x000fe20003f86070 */
[----:B------:R-:W-:Y:S01]  /*15f0*/  VIADD R4, R197, 0xffffffe0 ;  /* 0xffffffe0c5047836 */ /* 0x000fe20000000000 */
[----:B------:R-:W-:-:S02]  /*1600*/  SEL R15, RZ, 0x4, P0 ;  /* 0x00000004ff0f7807 */ /* 0x000fc40000000000 */
[----:B------:R-:W-:Y:S02]  /*1610*/  SEL R13, RZ, 0x1, P5 ;  /* 0x00000001ff0d7807 */ /* 0x000fe40002800000 */
[----:B------:R-:W-:Y:S02]  /*1620*/  ISETP.GE.U32.AND P0, PT, R4, 0x7fffffc1, PT ;  /* 0x7fffffc10400780c */ /* 0x000fe40003f06070 */
[----:B------:R-:W-:Y:S02]  /*1630*/  SEL R18, RZ, 0x1fffe, P6 ;  /* 0x0001fffeff127807 */ /* 0x000fe40003000000 */
[C---:B------:R-:W-:Y:S02]  /*1640*/  ISETP.GT.U32.AND P5, PT, R5.reuse, R6, PT ;  /* 0x000000060500720c */ /* 0x040fe40003fa4070 */
[----:B------:R-:W-:Y:S01]  /*1650*/  ISETP.GT.U32.AND P6, PT, R5, R8, PT ;  /* 0x000000080500720c */ /* 0x000fe20003fc4070 */
[----:B------:R-:W-:Y:S01]  /*1660*/  IMAD.IADD R18, R13, 0x1, R18 ;  /* 0x000000010d127824 */ /* 0x000fe200078e0212 */
[----:B------:R-:W-:-:S02]  /*1670*/  SEL R16, RZ, 0x7fff8, P3 ;  /* 0x0007fff8ff107807 */ /* 0x000fc40001800000 */
[----:B------:R-:W-:Y:S02]  /*1680*/  ISETP.GE.U32.AND P3, PT, R17, 0x7fffffc3, PT ;  /* 0x7fffffc31100780c */ /* 0x000fe40003f66070 */
[----:B------:R-:W-:Y:S02]  /*1690*/  SEL R20, RZ, 0x1fffe, P4 ;  /* 0x0001fffeff147807 */ /* 0x000fe40002000000 */
[----:B------:R-:W-:Y:S02]  /*16a0*/  SEL R17, RZ, 0x1, P0 ;  /* 0x00000001ff117807 */ /* 0x000fe40000000000 */
[----:B------:R-:W-:Y:S01]  /*16b0*/  ISETP.GE.U32.AND P4, PT, R19, 0x7fffffc4, PT ;  /* 0x7fffffc41300780c */ /* 0x000fe20003f86070 */
[--C-:B------:R-:W-:Y:S01]  /*16c0*/  @!P5 IMAD.IADD R6, R6, 0x1, -R5.reuse ;  /* 0x000000010606d824 */ /* 0x100fe200078e0a05 */
[----:B------:R-:W-:Y:S01]  /*16d0*/  SEL R14, RZ, 0x4, P3 ;  /* 0x00000004ff0e7807 */ /* 0x000fe20001800000 */
[----:B------:R-:W-:Y:S01]  /*16e0*/  IMAD.IADD R20, R17, 0x1, R20 ;  /* 0x0000000111147824 */ /* 0x000fe200078e0214 */
[----:B------:R-:W-:Y:S01]  /*16f0*/  SEL R17, RZ, 0x7fff8, P4 ;  /* 0x0007fff8ff117807 */ /* 0x000fe20002000000 */
[----:B------:R-:W-:Y:S01]  /*1700*/  @!P6 IMAD.IADD R8, R8, 0x1, -R5 ;  /* 0x000000010808e824 */ /* 0x000fe200078e0a05 */
[----:B------:R-:W-:Y:S01]  /*1710*/  LOP3.LUT R13, R9, 0x3, RZ, 0xc0, !PT ;  /* 0x00000003090d7812 */ /* 0x000fe200078ec0ff */
[----:B------:R-:W-:Y:S01]  /*1720*/  IMAD.IADD R9, R7, 0x1, R10 ;  /* 0x0000000107097824 */ /* 0x000fe200078e020a */
[----:B------:R-:W-:-:S02]  /*1730*/  LOP3.LUT R20, R20, 0x3, RZ, 0xc0, !PT ;  /* 0x0000000314147812 */ /* 0x000fc400078ec0ff */
[----:B------:R-:W-:Y:S02]  /*1740*/  LOP3.LUT R18, R18, 0x3, RZ, 0xc0, !PT ;  /* 0x0000000312127812 */ /* 0x000fe400078ec0ff */
[----:B------:R-:W-:Y:S02]  /*1750*/  IADD3 R11, PT, PT, R13, R12, R11 ;  /* 0x0000000c0d0b7210 */ /* 0x000fe40007ffe00b */
[----:B------:R-:W-:Y:S02]  /*1760*/  IADD3 R14, PT, PT, R20, R17, R14 ;  /* 0x00000011140e7210 */ /* 0x000fe40007ffe00e */
[----:B------:R-:W-:Y:S01]  /*1770*/  ISETP.GT.U32.AND P3, PT, R5, R6, PT ;  /* 0x000000060500720c */ /* 0x000fe20003f64070 */
[----:B------:R-:W-:Y:S01]  /*1780*/  IMAD.SHL.U32 R11, R11, 0x100, RZ ;  /* 0x000001000b0b7824 */ /* 0x000fe200078e00ff */
[----:B------:R-:W-:Y:S02]  /*1790*/  ISETP.GT.U32.AND P4, PT, R5, R8, PT ;  /* 0x000000080500720c */ /* 0x000fe40003f84070 */
[----:B------:R-:W-:-:S02]  /*17a0*/  IADD3 R15, PT, PT, R18, R16, R15 ;  /* 0x00000010120f7210 */ /* 0x000fc40007ffe00f */
[----:B------:R-:W-:Y:S02]  /*17b0*/  LOP3.LUT R14, R14, 0xf, RZ, 0xc0, !PT ;  /* 0x0000000f0e0e7812 */ /* 0x000fe400078ec0ff */
[----:B------:R-:W-:Y:S02]  /*17c0*/  SEL R7, RZ, 0x4, P1 ;  /* 0x00000004ff077807 */ /* 0x000fe40000800000 */
[----:B------:R-:W-:Y:S01]  /*17d0*/  SEL R10, RZ, 0x7fff8, P2 ;  /* 0x0007fff8ff0a7807 */ /* 0x000fe20001000000 */
[----:B------:R-:W-:Y:S01]  /*17e0*/  IMAD R14, R15, 0x10, R14 ;  /* 0x000000100f0e7824 */ /* 0x000fe200078e020e */
[----:B------:R-:W-:Y:S01]  /*17f0*/  LOP3.LUT R9, R9, 0x3, RZ, 0xc0, !PT ;  /* 0x0000000309097812 */ /* 0x000fe200078ec0ff */
[--C-:B------:R-:W-:Y:S01]  /*1800*/  @!P3 IMAD.IADD R6, R6, 0x1, -R5.reuse ;  /* 0x000000010606b824 */ /* 0x100fe200078e0a05 */
[----:B------:R-:W-:Y:S01]  /*1810*/  ISETP.GE.AND P6, PT, R3, RZ, PT ;  /* 0x000000ff0300720c */ /* 0x000fe20003fc6270 */
[----:B------:R-:W-:Y:S01]  /*1820*/  @!P4 IMAD.IADD R8, R8, 0x1, -R5 ;  /* 0x000000010808c824 */ /* 0x000fe200078e0a05 */
[----:B------:R-:W-:Y:S01]  /*1830*/  IADD3 R7, PT, PT, R9, R10, R7 ;  /* 0x0000000a09077210 */ /* 0x000fe20007ffe007 */
[----:B------:R-:W-:Y:S01]  /*1840*/  VIADD R5, R197, 0xffffffff ;  /* 0xffffffffc5057836 */ /* 0x000fe20000000000 */
[----:B------:R-:W-:Y:S01]  /*1850*/  LOP3.LUT R10, R11, 0xf00, RZ, 0xe2, !PT ;  /* 0x00000f000b0a7812 */ /* 0x000fe200078ee2ff */
[----:B------:R-:W-:Y:S01]  /*1860*/  VIADD R9, R197, 0xfffffff7 ;  /* 0xfffffff7c5097836 */ /* 0x000fe20000000000 */
[----:B------:R-:W-:-:S02]  /*1870*/  LOP3.LUT R14, R14, 0xff, RZ, 0xc0, !PT ;  /* 0x000000ff0e0e7812 */ /* 0x000fc400078ec0ff */
[----:B------:R-:W-:Y:S01]  /*1880*/  ISETP.GE.AND P5, PT, R2, RZ, PT ;  /* 0x000000ff0200720c */ /* 0x000fe20003fa6270 */
[----:B------:R-:W-:Y:S01]  /*1890*/  IMAD R7, R7, 0x1000, R10 ;  /* 0x0000100007077824 */ /* 0x000fe200078e020a */
[----:B------:R-:W-:Y:S01]  /*18a0*/  ISETP.GE.U32.AND P4, PT, R5, 0x7fffffe0, PT ;  /* 0x7fffffe00500780c */ /* 0x000fe20003f86070 */
[----:B------:R-:W-:Y:S01]  /*18b0*/  VIADD R5, R197, 0xfffffffe ;  /* 0xfffffffec5057836 */ /* 0x000fe20000000000 */
[----:B------:R-:W-:Y:S01]  /*18c0*/  ISETP.GE.U32.AND P2, PT, R9, 0x7fffffd8, PT ;  /* 0x7fffffd80900780c */ /* 0x000fe20003f46070 */
[----:B------:R-:W-:Y:S02]  /*18d0*/  IMAD.IADD R7, R7, 0x1, R14 ;  /* 0x0000000107077824 */ /* 0x000fe400078e020e */
[----:B------:R-:W-:Y:S01]  /*18e0*/  @!P6 IMAD.MOV R8, RZ, RZ, -R8 ;  /* 0x000000ffff08e224 */ /* 0x000fe200078e0a08 */
[----:B------:R-:W-:Y:S02]  /*18f0*/  ISETP.GE.U32.AND P1, PT, R5, 0x7fffffdf, PT ;  /* 0x7fffffdf0500780c */ /* 0x000fe40003f26070 */
[----:B------:R-:W-:Y:S01]  /*1900*/  LOP3.LUT R192, R7, 0xffff, RZ, 0xc0, !PT ;  /* 0x0000ffff07c07812 */ /* 0x000fe200078ec0ff */
[----:B------:R-:W-:Y:S01]  /*1910*/  IMAD.HI.U32 R7, R25, R155, RZ ;  /* 0x0000009b19077227 */ /* 0x000fe200078e00ff */
[----:B------:R-:W-:-:S02]  /*1920*/  ISETP.NE.AND P6, PT, R114, RZ, PT ;  /* 0x000000ff7200720c */ /* 0x000fc40003fc5270 */
[----:B------:R-:W-:Y:S01]  /*1930*/  SHF.R.U32.HI R5, RZ, 0xf, R192 ;  /* 0x0000000fff057819 */ /* 0x000fe200000116c0 */
[----:B------:R-:W-:Y:S01]  /*1940*/  @!P5 IMAD.MOV R6, RZ, RZ, -R6 ;  /* 0x000000ffff06d224 */ /* 0x000fe200078e0a06 */
[----:B------:R-:W-:Y:S01]  /*1950*/  ISETP.NE.U32.AND P5, PT, R21, RZ, PT ;  /* 0x000000ff1500720c */ /* 0x000fe20003fa5070 */
[----:B------:R-:W-:Y:S01]  /*1960*/  IMAD.MOV R7, RZ, RZ, -R7 ;  /* 0x000000ffff077224 */ /* 0x000fe200078e0a07 */
[----:B------:R-:W-:Y:S02]  /*1970*/  LOP3.LUT P3, RZ, R5, 0x1, RZ, 0xc0, !PT ;  /* 0x0000000105ff7812 */ /* 0x000fe4000786c0ff */
[----:B------:R-:W-:Y:S01]  /*1980*/  LOP3.LUT R5, RZ, R114, RZ, 0x33, !PT ;  /* 0x00000072ff057212 */ /* 0x000fe200078e33ff */
[----:B------:R-:W-:-:S03]  /*1990*/  IMAD R155, R108, R7, R155 ;  /* 0x000000076c9b7224 */ /* 0x000fc600078e029b */
[C---:B------:R-:W-:Y:S02]  /*19a0*/  SEL R6, R5.reuse, R6, !P6 ;  /* 0x0000000605067207 */ /* 0x040fe40007000000 */
[----:B------:R-:W-:Y:S01]  /*19b0*/  SEL R8, R5, R8, !P6 ;  /* 0x0000000805087207 */ /* 0x000fe20007000000 */
[----:B------:R-:W-:Y:S06]  /*19c0*/  BRA.U UP0, `(.L_x_5) ;  /* 0x0000000100187547 */ /* 0x000fec000b800000 */
[----:B------:R-:W-:Y:S01]  /*19d0*/  ELECT P6, URZ, PT ;  /* 0x0000000000ff782f */ /* 0x000fe200038c0000 */
[----:B------:R-:W-:Y:S01]  /*19e0*/  IMAD.MOV.U32 R5, RZ, RZ, 0x1 ;  /* 0x00000001ff057424 */ /* 0x000fe200078e00ff */
[----:B------:R-:W-:Y:S01]  /*19f0*/  UMOV UR6, 0x40 ;  /* 0x0000004000067882 */ /* 0x000fe20000000000 */
[----:B------:R-:W-:Y:S01]  /*1a00*/  UVIRTCOUNT.DEALLOC.SMPOOL 0x80 ;  /* 0x000000800000784c */ /* 0x000fe20000000000 */
[----:B------:R-:W-:-:S09]  /*1a10*/  ULEA UR6, UR5, UR6, 0x18 ;  /* 0x0000000605067291 */ /* 0x000fd2000f8ec0ff */
[----:B------:R0:W-:Y:S03]  /*1a20*/  @P6 STS.U8 [UR6], R5 ;  /* 0x00000005ff006988 */ /* 0x0001e60008000006 */
.L_x_5:
[----:B------:R-:W-:Y:S01]  /*1a30*/  STTM.x64 tmem[UR12], RZ ;  /* 0x000000ff000079ed */ /* 0x000fe2000834000c */
[----:B------:R-:W-:Y:S01]  /*1a40*/  STTM.x64 tmem[UR12+0x40], RZ ;  /* 0x000040ff000079ed */ /* 0x000fe2000834000c */
[----:B------:R-:W-:Y:S01]  /*1a50*/  STTM.x64 tmem[UR12+0x80], RZ ;  /* 0x000080ff000079ed */ /* 0x000fe2000834000c */
[----:B------:R-:W-:Y:S01]  /*1a60*/  STTM.x64 tmem[UR12+0xc0], RZ ;  /* 0x0000c0ff000079ed */ /* 0x000fe2000834000c */
[----:B------:R-:W1:Y:S02]  /*1a70*/  FENCE.VIEW.ASYNC.T ;  /* 0x00000000000073c6 */ /* 0x000e640000000200 */
[----:B-1----:R-:W-:Y:S01]  /*1a80*/  VOTEU.ALL UP1, P5 ;  /* 0x0000000000ff7886 */ /* 0x002fe20002820000 */
[----:B------:R-:W-:Y:S01]  /*1a90*/  VOTEU.ALL UP2, P5 ;  /* 0x0000000000ff7886 */ /* 0x000fe20002840000 */
[----:B------:R-:W-:Y:S01]  /*1aa0*/  IMAD R6, R6, UR15, RZ ;  /* 0x0000000f06067c24 */ /* 0x000fe2000f8e02ff */
[----:B------:R-:W-:Y:S01]  /*1ab0*/  PRMT R150, RZ, 0x7610, R150 ;  /* 0x00007610ff967816 */ /* 0x000fe20000000096 */
[----:B------:R-:W-:Y:S01]  /*1ac0*/  IMAD R8, R8, UR15, RZ ;  /* 0x0000000f08087c24 */ /* 0x000fe2000f8e02ff */
[----:B------:R-:W-:-:S04]  /*1ad0*/  @!UP1 UIADD3 UR20, UPT, UPT, -UR4, 0x100000, URZ ;  /* 0x0010000004149890 */ /* 0x000fc8000fffe1ff */
[----:B------:R-:W-:Y:S02]  /*1ae0*/  @!UP1 USHF.L.U32 UR21, UR20, 0xb, URZ ;  /* 0x0000000b14159899 */ /* 0x000fe400080006ff */
[----:B------:R-:W-:Y:S01]  /*1af0*/  @!UP1 USHF.L.U32 UR20, UR20, 0x1, URZ ;  /* 0x0000000114149899 */ /* 0x000fe200080006ff */
[----:B------:R-:W-:Y:S01]  /*1b00*/  BAR.SYNC.DEFER_BLOCKING 0x0 ;  /* 0x0000000000007b1d */ /* 0x000fe20000010000 */
[----:B0-----:R-:W-:Y:S01]  /*1b10*/  IADD3 R5, P6, PT, R6, UR16, RZ ;  /* 0x0000001006057c10 */ /* 0x001fe2000ffde0ff */
[----:B------:R-:W-:-:S03]  /*1b20*/  USHF.L.U32 UR5, UR8, 0x4, URZ ;  /* 0x0000000408057899 */ /* 0x000fc600080006ff */
[----:B------:R-:W-:Y:S01]  /*1b30*/  LEA.HI.X.SX32 R6, R6, UR17, 0x1, P6 ;  /* 0x0000001106067c11 */ /* 0x000fe2000b0f0eff */
[----:B------:R-:W-:Y:S01]  /*1b40*/  @!P4 IMAD.MOV.U32 R14, RZ, RZ, R5 ;  /* 0x000000ffff0ec224 */ /* 0x000fe200078e0005 */
[C---:B------:R-:W-:Y:S01]  /*1b50*/  IADD3 R7, P6, PT, R8.reuse, UR16, RZ ;  /* 0x0000001008077c10 */ /* 0x040fe2000ffde0ff */
[----:B------:R-:W-:Y:S02]  /*1b60*/  STL [R1+0x12c], R4 ;  /* 0x00012c0401007387 */ /* 0x000fe40000100800 */
[----:B------:R-:W-:Y:S01]  /*1b70*/  @!P4 IMAD.MOV.U32 R15, RZ, RZ, R6 ;  /* 0x000000ffff0fc224 */ /* 0x000fe200078e0006 */
[----:B------:R-:W-:Y:S01]  /*1b80*/  LEA.HI.X.SX32 R8, R8, UR17, 0x1, P6 ;  /* 0x0000001108087c11 */ /* 0x000fe2000b0f0eff */
[----:B------:R-:W0:Y:S02]  /*1b90*/  FENCE.VIEW.ASYNC.S ;  /* 0x00000000000073c6 */ /* 0x000e240000000000 */
[----:B0-----:R0:W1:Y:S02]  /*1ba0*/  @!UP2 SYNCS.EXCH.64 URZ, [UR13], UR20 ;  /* 0x000000140dffa5b2 */ /* 0x0010640008000100 */
[----:B-1----:R-:W-:Y:S01]  /*1bb0*/  BAR.SYNC.DEFER_BLOCKING 0x0 ;  /* 0x0000000000007b1d */ /* 0x002fe20000010000 */
[----:B------:R-:W-:-:S02]  /*1bc0*/  USHF.R.S32.HI UR15, URZ, 0x1f, UR14 ;  /* 0x0000001fff0f7899 */ /* 0x000fc4000801140e */
[----:B------:R-:W-:Y:S01]  /*1bd0*/  IADD3 R9, P6, PT, R5, UR14, RZ ;  /* 0x0000000e05097c10 */ /* 0x000fe2000ffde0ff */
[----:B------:R-:W-:Y:S02]  /*1be0*/  USHF.R.S32.HI UR16, URZ, 0x1f, UR5 ;  /* 0x0000001fff107899 */ /* 0x000fe40008011405 */
[----:B------:R-:W-:Y:S01]  /*1bf0*/  UIMAD UR6, UR8, 0x18, URZ ;  /* 0x00000018080678a4 */ /* 0x000fe2000f8e02ff */
[----:B------:R-:W-:Y:S02]  /*1c00*/  IADD3.X R11, PT, PT, R6, UR15, RZ, P6, !PT ;  /* 0x0000000f060b7c10 */ /* 0x000fe4000b7fe4ff */
[----:B------:R-:W-:Y:S02]  /*1c10*/  SHF.R.U32.HI R16, RZ, 0x7, R192 ;  /* 0x00000007ff107819 */ /* 0x000fe400000116c0 */
[----:B------:R-:W-:Y:S02]  /*1c20*/  PRMT R157, RZ, 0x7610, R157 ;  /* 0x00007610ff9d7816 */ /* 0x000fe4000000009d */
[----:B------:R-:W-:-:S02]  /*1c30*/  PRMT R203, RZ, 0x7610, R203 ;  /* 0x00007610ffcb7816 */ /* 0x000fc400000000cb */
[----:B------:R-:W-:Y:S02]  /*1c40*/  PRMT R146, RZ, 0x7610, R146 ;  /* 0x00007610ff927816 */ /* 0x000fe40000000092 */
[----:B------:R-:W-:Y:S02]  /*1c50*/  PRMT R158, RZ, 0x7610, R158 ;  /* 0x00007610ff9e7816 */ /* 0x000fe4000000009e */
[----:B------:R-:W-:Y:S02]  /*1c60*/  PRMT R147, RZ, 0x7610, R147 ;  /* 0x00007610ff937816 */ /* 0x000fe40000000093 */
[----:B------:R-:W-:Y:S02]  /*1c70*/  PRMT R148, RZ, 0x7610, R148 ;  /* 0x00007610ff947816 */ /* 0x000fe40000000094 */
[----:B------:R-:W-:Y:S01]  /*1c80*/  PRMT R149, RZ, 0x7610, R149 ;  /* 0x00007610ff957816 */ /* 0x000fe20000000095 */
[----:B------:R1:W2:Y:S01]  /*1c90*/  @!P4 LDG.E.U8 R156, desc[UR24][R14.64] ;  /* 0x000000180e9cc981 */ /* 0x0002a2000c1e1100 */
[----:B------:R-:W-:-:S02]  /*1ca0*/  IADD3 R12, P6, PT, R5, UR5, RZ ;  /* 0x00000005050c7c10 */ /* 0x000fc4000ffde0ff */
[----:B------:R-:W-:Y:S01]  /*1cb0*/  PRMT R202, RZ, 0x7610, R202 ;  /* 0x00007610ffca7816 */ /* 0x000fe200000000ca */
[C---:B------:R-:W-:Y:S02]  /*1cc0*/  VIADD R164, R162.reuse, 0x3c ;  /* 0x0000003ca2a47836 */ /* 0x040fe40000000000 */
[----:B------:R-:W-:Y:S01]  /*1cd0*/  VIADD R160, R162, 0x5c ;  /* 0x0000005ca2a07836 */ /* 0x000fe20000000000 */
[----:B------:R-:W-:Y:S02]  /*1ce0*/  PRMT R201, RZ, 0x7610, R201 ;  /* 0x00007610ffc97816 */ /* 0x000fe400000000c9 */
[----:B------:R-:W-:Y:S01]  /*1cf0*/  SHF.R.U32.HI R29, RZ, 0xe, R192 ;  /* 0x0000000eff1d7819 */ /* 0x000fe200000116c0 */
[----:B-1----:R-:W-:Y:S01]  /*1d00*/  @!P4 IMAD.MOV.U32 R14, RZ, RZ, R7 ;  /* 0x000000ffff0ec224 */ /* 0x002fe200078e0007 */
[----:B------:R-:W-:Y:S01]  /*1d10*/  PRMT R200, RZ, 0x7610, R200 ;  /* 0x00007610ffc87816 */ /* 0x000fe200000000c8 */
[----:B------:R-:W-:Y:S01]  /*1d20*/  @!P4 IMAD.MOV.U32 R15, RZ, RZ, R8 ;  /* 0x000000ffff0fc224 */ /* 0x000fe200078e0008 */
[----:B------:R-:W-:-:S02]  /*1d30*/  PRMT R207, RZ, 0x7610, R207 ;  /* 0x00007610ffcf7816 */ /* 0x000fc400000000cf */
[----:B------:R-:W-:Y:S02]  /*1d40*/  SHF.R.U32.HI R34, RZ, 0x6, R192 ;  /* 0x00000006ff227819 */ /* 0x000fe400000116c0 */
[----:B------:R-:W-:Y:S01]  /*1d50*/  PRMT R206, RZ, 0x7610, R206 ;  /* 0x00007610ffce7816 */ /* 0x000fe200000000ce */
[----:B------:R1:W3:Y:S01]  /*1d60*/  @!P4 LDG.E.U8 R150, desc[UR24][R14.64] ;  /* 0x000000180e96c981 */ /* 0x0002e2000c1e1100 */
[----:B------:R-:W-:Y:S02]  /*1d70*/  IADD3 R10, P4, PT, R7, UR14, RZ ;  /* 0x0000000e070a7c10 */ /* 0x000fe4000ff9e0ff */
[----:B------:R-:W-:Y:S02]  /*1d80*/  PRMT R205, RZ, 0x7610, R205 ;  /* 0x00007610ffcd7816 */ /* 0x000fe400000000cd */
[----:B------:R-:W-:Y:S01]  /*1d90*/  PRMT R204, RZ, 0x7610, R204 ;  /* 0x00007610ffcc7816 */ /* 0x000fe200000000cc */
[C---:B------:R-:W-:Y:S01]  /*1da0*/  VIADD R38, R197.reuse, 0xfffffff5 ;  /* 0xfffffff5c5267836 */ /* 0x040fe20000000000 */
[----:B------:R-:W-:Y:S01]  /*1db0*/  IADD3.X R13, PT, PT, R8, UR15, RZ, P4, !PT ;  /* 0x0000000f080d7c10 */ /* 0x000fe2000a7fe4ff */
[----:B------:R-:W-:Y:S01]  /*1dc0*/  USHF.R.S32.HI UR15, URZ, 0x1f, UR6 ;  /* 0x0000001fff0f7899 */ /* 0x000fe20008011406 */
[----:B------:R-:W-:Y:S01]  /*1dd0*/  VIADD R42, R197, 0xfffffffc ;  /* 0xfffffffcc52a7836 */ /* 0x000fe20000000000 */
[----:B-1----:R-:W-:Y:S01]  /*1de0*/  IADD3.X R14, PT, PT, R6, UR16, RZ, P6, !PT ;  /* 0x00000010060e7c10 */ /* 0x002fe2000b7fe4ff */
[----:B------:R-:W-:Y:S01]  /*1df0*/  STL [R1+0x128], R3 ;  /* 0x0001280301007387 */ /* 0x000fe20000100800 */
[C---:B------:R-:W-:Y:S01]  /*1e00*/  IADD3 R15, P6, PT, R5.reuse, UR6, RZ ;  /* 0x00000006050f7c10 */ /* 0x040fe2000ffde0ff */
[----:B------:R-:W-:Y:S01]  /*1e10*/  USHF.R.S32.HI UR14, URZ, 0x1f, UR8 ;  /* 0x0000001fff0e7899 */ /* 0x000fe20008011408 */
[----:B------:R-:W-:Y:S01]  /*1e20*/  LOP3.LUT P4, RZ, R16, 0x1, RZ, 0xc0, !PT ;  /* 0x0000000110ff7812 */ /* 0x000fe2000788c0ff */
[----:B------:R-:W-:Y:S01]  /*1e30*/  @!P2 IMAD.MOV.U32 R20, RZ, RZ, R9 ;  /* 0x000000ffff14a224 */ /* 0x000fe200078e0009 */
[----:B------:R-:W-:Y:S01]  /*1e40*/  IADD3.X R16, PT, PT, R6, UR15, RZ, P6, !PT ;  /* 0x0000000f06107c10 */ /* 0x000fe2000b7fe4ff */
[----:B------:R-:W-:Y:S01]  /*1e50*/  @!P2 IMAD.MOV.U32 R21, RZ, RZ, R11 ;  /* 0x000000ffff15a224 */ /* 0x000fe200078e000b */
[----:B------:R-:W-:-:S02]  /*1e60*/  IADD3 R17, P6, PT, R5, UR8, RZ ;  /* 0x0000000805117c10 */ /* 0x000fc4000ffde0ff */
[----:B------:R-:W-:Y:S01]  /*1e70*/  IABS R154, R164 ;  /* 0x000000a4009a7213 */ /* 0x000fe20000000000 */
[----:B------:R-:W-:Y:S01]  /*1e80*/  VIADD R162, R162, 0x7c ;  /* 0x0000007ca2a27836 */ /* 0x000fe20000000000 */
[----:B------:R-:W-:Y:S01]  /*1e90*/  IADD3.X R18, PT, PT, R6, UR14, RZ, P6, !PT ;  /* 0x0000000e06127c10 */ /* 0x000fe2000b7fe4ff */
[----:B------:R-:W-:Y:S01]  /*1ea0*/  @!P1 IMAD.MOV.U32 R26, RZ, RZ, R17 ;  /* 0x000000ffff1a9224 */ /* 0x000fe200078e0011 */
[----:B------:R1:W4:Y:S03]  /*1eb0*/  @!P2 LDG.E.U8 R157, desc[UR24][R20.64] ;  /* 0x00000018149da981 */ /* 0x000326000c1e1100 */
[----:B------:R-:W-:Y:S01]  /*1ec0*/  @!P1 IMAD.MOV.U32 R27, RZ, RZ, R18 ;  /* 0x000000ffff1b9224 */ /* 0x000fe200078e0012 */
[----:B------:R-:W-:Y:S01]  /*1ed0*/  IADD3 R19, P6, PT, R7, UR5, RZ ;  /* 0x0000000507137c10 */ /* 0x000fe2000ffde0ff */
[----:B------:R-:W-:Y:S04]  /*1ee0*/  STL [R1+0x124], R2 ;  /* 0x0001240201007387 */ /* 0x000fe80000100800 */
[----:B------:R0:W2:Y:S01]  /*1ef0*/  @!P1 LDG.E.U8 R203, desc[UR24][R26.64] ;  /* 0x000000181acb9981 */ /* 0x0000a2000c1e1100 */
[----:B-1----:R-:W-:-:S02]  /*1f00*/  @P3 IMAD.MOV.U32 R20, RZ, RZ, R12 ;  /* 0x000000ffff143224 */ /* 0x002fc400078e000c */
[----:B------:R-:W-:Y:S02]  /*1f10*/  @P3 IMAD.MOV.U32 R21, RZ, RZ, R14 ;  /* 0x000000ffff153224 */ /* 0x000fe400078e000e */
[----:B------:R-:W-:Y:S02]  /*1f20*/  @P4 IMAD.MOV.U32 R22, RZ, RZ, R15 ;  /* 0x000000ffff164224 */ /* 0x000fe400078e000f */
[----:B------:R-:W-:Y:S01]  /*1f30*/  @P4 IMAD.MOV.U32 R23, RZ, RZ, R16 ;  /* 0x000000ffff174224 */ /* 0x000fe200078e0010 */
[----:B------:R1:W2:Y:S01]  /*1f40*/  @P3 LDG.E.U8 R146, desc[UR24][R20.64] ;  /* 0x0000001814923981 */ /* 0x0002a2000c1e1100 */
[----:B0-----:R-:W-:Y:S02]  /*1f50*/  @!P2 IMAD.MOV.U32 R26, RZ, RZ, R10 ;  /* 0x000000ffff1aa224 */ /* 0x001fe400078e000a */
[----:B------:R-:W-:Y:S01]  /*1f60*/  @!P2 IMAD.MOV.U32 R27, RZ, RZ, R13 ;  /* 0x000000ffff1ba224 */ /* 0x000fe200078e000d */
[----:B------:R0:W2:Y:S04]  /*1f70*/  @P4 LDG.E.U8 R147, desc[UR24][R22.64] ;  /* 0x0000001816934981 */ /* 0x0000a8000c1e1100 */
[----:B------:R0:W2:Y:S01]  /*1f80*/  @!P2 LDG.E.U8 R158, desc[UR24][R26.64] ;  /* 0x000000181a9ea981 */ /* 0x0000a2000c1e1100 */
[----:B-1----:R-:W-:-:S02]  /*1f90*/  IADD3.X R21, PT, PT, R8, UR16, RZ, P6, !PT ;  /* 0x0000001008157c10 */ /* 0x002fc4000b7fe4ff */
[C---:B------:R-:W-:Y:S02]  /*1fa0*/  IADD3 R20, P2, PT, R7.reuse, UR6, RZ ;  /* 0x0000000607147c10 */ /* 0x040fe4000ff5e0ff */
[----:B------:R-:W-:Y:S02]  /*1fb0*/  IABS R153, R160 ;  /* 0x000000a000997213 */ /* 0x000fe40000000000 */
[----:B------:R-:W-:Y:S01]  /*1fc0*/  IABS R152, R162 ;  /* 0x000000a200987213 */ /* 0x000fe20000000000 */
[----:B------:R-:W-:Y:S01]  /*1fd0*/  UIMAD UR5, UR8, 0x9, URZ ;  /* 0x00000009080578a4 */ /* 0x000fe2000f8e02ff */
[C---:B0-----:R-:W-:Y:S01]  /*1fe0*/  IADD3.X R23, PT, PT, R8.reuse, UR15, RZ, P2, !PT ;  /* 0x0000000f08177c10 */ /* 0x041fe200097fe4ff */
[----:B------:R-:W-:Y:S01]  /*1ff0*/  @P3 IMAD.MOV.U32 R26, RZ, RZ, R19 ;  /* 0x000000ffff1a3224 */ /* 0x000fe200078e0013 */
[----:B------:R-:W-:Y:S01]  /*2000*/  PRMT R208, RZ, 0x7610, R208 ;  /* 0x00007610ffd07816 */ /* 0x000fe200000000d0 */
[----:B------:R-:W-:Y:S01]  /*2010*/  @P3 IMAD.MOV.U32 R27, RZ, RZ, R21 ;  /* 0x000000ffff1b3224 */ /* 0x000fe200078e0015 */
[----:B------:R-:W-:Y:S01]  /*2020*/  IADD3 R22, P6, PT, R7, UR8, RZ ;  /* 0x0000000807167c10 */ /* 0x000fe2000ffde0ff */
[----:B------:R-:W-:Y:S04]  /*2030*/  STL [R1+0x120], R0 ;  /* 0x0001200001007387 */ /* 0x000fe80000100800 */
[----:B------:R0:W2:Y:S01]  /*2040*/  @P3 LDG.E.U8 R148, desc[UR24][R26.64] ;  /* 0x000000181a943981 */ /* 0x0000a2000c1e1100 */
[----:B------:R-:W-:Y:S01]  /*2050*/  IADD3.X R24, PT, PT, R8, UR14, RZ, P6, !PT ;  /* 0x0000000e08187c10 */ /* 0x000fe2000b7fe4ff */
[----:B0-----:R-:W-:-:S02]  /*2060*/  @P4 IMAD.MOV.U32 R26, RZ, RZ, R20 ;  /* 0x000000ffff1a4224 */ /* 0x001fc400078e0014 */
[----:B------:R-:W-:Y:S01]  /*2070*/  @P4 IMAD.MOV.U32 R27, RZ, RZ, R23 ;  /* 0x000000ffff1b4224 */ /* 0x000fe200078e0017 */
[----:B------:R-:W-:-:S04]  /*2080*/  ISETP.GT.U32.AND P2, PT, R108, R194, PT ;  /* 0x000000c26c00720c */ /* 0x000fc80003f44070 */
[----:B------:R0:W2:Y:S01]  /*2090*/  @P4 LDG.E.U8 R149, desc[UR24][R26.64] ;  /* 0x000000181a954981 */ /* 0x0000a2000c1e1100 */
[----:B------:R-:W-:Y:S01]  /*20a0*/  ISETP.GT.U32.AND P3, PT, R108, R112, PT ;  /* 0x000000706c00720c */ /* 0x000fe20003f64070 */
[----:B0-----:R-:W-:Y:S02]  /*20b0*/  @!P1 IMAD.MOV.U32 R26, RZ, RZ, R22 ;  /* 0x000000ffff1a9224 */ /* 0x001fe400078e0016 */
[----:B------:R-:W-:-:S05]  /*20c0*/  @!P1 IMAD.MOV.U32 R27, RZ, RZ, R24 ;  /* 0x000000ffff1b9224 */ /* 0x000fca00078e0018 */
[----:B------:R0:W2:Y:S01]  /*20d0*/  @!P1 LDG.E.U8 R202, desc[UR24][R26.64] ;  /* 0x000000181aca9981 */ /* 0x0000a2000c1e1100 */
[C---:B------:R-:W-:Y:S02]  /*20e0*/  ISETP.GT.U32.AND P1, PT, R108.reuse, R111, PT ;  /* 0x0000006f6c00720c */ /* 0x040fe40003f24070 */
[----:B------:R-:W-:Y:S01]  /*20f0*/  ISETP.GT.U32.AND P4, PT, R108, R182, PT ;  /* 0x000000b66c00720c */ /* 0x000fe20003f84070 */
[--C-:B------:R-:W-:Y:S01]  /*2100*/  @!P2 IMAD.IADD R194, R194, 0x1, -R108.reuse ;  /* 0x00000001c2c2a824 */ /* 0x100fe200078e0a6c */
[----:B------:R-:W-:Y:S01]  /*2110*/  ISETP.GT.U32.AND P2, PT, R108, R117, PT ;  /* 0x000000756c00720c */ /* 0x000fe20003f44070 */
[----:B------:R-:W-:Y:S01]  /*2120*/  @!P3 IMAD.IADD R112, R112, 0x1, -R108 ;  /* 0x000000017070b824 */ /* 0x000fe200078e0a6c */
[----:B------:R-:W-:-:S07]  /*2130*/  ISETP.GT.U32.AND P3, PT, R108, R171, PT ;  /* 0x000000ab6c00720c */ /* 0x000fce0003f64070 */
[--C-:B------:R-:W-:Y:S01]  /*2140*/  @!P1 IMAD.IADD R111, R111, 0x1, -R108.reuse ;  /* 0x000000016f6f9824 */ /* 0x100fe200078e0a6c */
[----:B------:R-:W-:Y:S01]  /*2150*/  ISETP.GT.U32.AND P1, PT, R108, R170, PT ;  /* 0x000000aa6c00720c */ /* 0x000fe20003f24070 */
[--C-:B------:R-:W-:Y:S01]  /*2160*/  @!P4 IMAD.IADD R182, R182, 0x1, -R108.reuse ;  /* 0x00000001b6b6c824 */ /* 0x100fe200078e0a6c */
[C---:B------:R-:W-:Y:S01]  /*2170*/  ISETP.GT.U32.AND P4, PT, R108.reuse, R168, PT ;  /* 0x000000a86c00720c */ /* 0x040fe20003f84070 */
[--C-:B------:R-:W-:Y:S01]  /*2180*/  @!P2 IMAD.IADD R117, R117, 0x1, -R108.reuse ;  /* 0x000000017575a824 */ /* 0x100fe200078e0a6c */
[C---:B------:R-:W-:Y:S01]  /*2190*/  ISETP.GT.U32.AND P2, PT, R108.reuse, R167, PT ;  /* 0x000000a76c00720c */ /* 0x040fe20003f44070 */
[----:B------:R-:W-:Y:S01]  /*21a0*/  @!P3 IMAD.IADD R171, R171, 0x1, -R108 ;  /* 0x00000001ababb824 */ /* 0x000fe200078e0a6c */
[----:B------:R-:W-:-:S07]  /*21b0*/  ISETP.GT.U32.AND P3, PT, R108, R144, PT ;  /* 0x000000906c00720c */ /* 0x000fce0003f64070 */
[----:B------:R-:W-:Y:S01]  /*21c0*/  @!P1 IMAD.IADD R170, R170, 0x1, -R108 ;  /* 0x00000001aaaa9824 */ /* 0x000fe200078e0a6c */
[----:B------:R-:W-:Y:S01]  /*21d0*/  ISETP.GT.U32.AND P1, PT, R108, R145, PT ;  /* 0x000000916c00720c */ /* 0x000fe20003f24070 */
[----:B0-----:R-:W-:-:S04]  /*21e0*/  IMAD.HI.U32 R26, R25, R154, RZ ;  /* 0x0000009a191a7227 */ /* 0x001fc800078e00ff */
[----:B------:R-:W-:Y:S01]  /*21f0*/  @!P4 IMAD.IADD R168, R168, 0x1, -R108 ;  /* 0x00000001a8a8c824 */ /* 0x000fe200078e0a6c */
[C---:B------:R-:W-:Y:S01]  /*2200*/  ISETP.GT.U32.AND P4, PT, R108.reuse, R139, PT ;  /* 0x0000008b6c00720c */ /* 0x040fe20003f84070 */
[----:B------:R-:W-:Y:S02]  /*2210*/  IMAD.MOV R27, RZ, RZ, -R26 ;  /* 0x000000ffff1b7224 */ /* 0x000fe400078e0a1a */
[----:B------:R-:W-:Y:S01]  /*2220*/  @!P2 IMAD.IADD R167, R167, 0x1, -R108 ;  /* 0x00000001a7a7a824 */ /* 0x000fe200078e0a6c */
[----:B------:R-:W-:Y:S01]  /*2230*/  ISETP.GT.U32.AND P2, PT, R108, R138, PT ;  /* 0x0000008a6c00720c */ /* 0x000fe20003f44070 */
[----:B------:R-:W-:-:S04]  /*2240*/  IMAD.HI.U32 R26, R25, R153, RZ ;  /* 0x00000099191a7227 */ /* 0x000fc800078e00ff */
[----:B------:R-:W-:Y:S01]  /*2250*/  @!P1 IMAD.IADD R145, R145, 0x1, -R108 ;  /* 0x0000000191919824 */ /* 0x000fe200078e0a6c */
[----:B------:R-:W-:Y:S01]  /*2260*/  ISETP.GT.U32.AND P1, PT, R108, R137, PT ;  /* 0x000000896c00720c */ /* 0x000fe20003f24070 */
[----:B------:R-:W-:-:S04]  /*2270*/  IMAD.HI.U32 R25, R25, R152, RZ ;  /* 0x0000009819197227 */ /* 0x000fc800078e00ff */
[----:B------:R-:W-:Y:S01]  /*2280*/  @!P3 IMAD.IADD R144, R144, 0x1, -R108 ;  /* 0x000000019090b824 */ /* 0x000fe200078e0a6c */
[C---:B------:R-:W-:Y:S01]  /*2290*/  ISETP.GT.U32.AND P3, PT, R108.reuse, R193, PT ;  /* 0x000000c16c00720c */ /* 0x040fe20003f64070 */
[----:B------:R-:W-:Y:S02]  /*22a0*/  IMAD.MOV R26, RZ, RZ, -R26 ;  /* 0x000000ffff1a7224 */ /* 0x000fe400078e0a1a */
[----:B------:R-:W-:Y:S02]  /*22b0*/  IMAD.MOV R25, RZ, RZ, -R25 ;  /* 0x000000ffff197224 */ /* 0x000fe400078e0a19 */
[C---:B------:R-:W-:Y:S02]  /*22c0*/  IMAD R153, R108.reuse, R26, R153 ;  /* 0x0000001a6c997224 */ /* 0x040fe400078e0299 */
[----:B------:R-:W-:Y:S02]  /*22d0*/  VIADD R26, R197, 0xfffffff6 ;  /* 0xfffffff6c51a7836 */ /* 0x000fe40000000000 */
[----:B------:R-:W-:Y:S01]  /*22e0*/  @!P4 IMAD.IADD R139, R139, 0x1, -R108 ;  /* 0x000000018b8bc824 */ /* 0x000fe200078e0a6c */
[C---:B------:R-:W-:Y:S01]  /*22f0*/  ISETP.GT.U32.AND P4, PT, R108.reuse, R135, PT ;  /* 0x000000876c00720c */ /* 0x040fe20003f84070 */
[----:B------:R-:W-:-:S02]  /*2300*/  IMAD R152, R108, R25, R152 ;  /* 0x000000196c987224 */ /* 0x000fc400078e0298 */
[----:B------:R-:W-:Y:S02]  /*2310*/  VIADD R25, R197, 0xfffffffd ;  /* 0xfffffffdc5197836 */ /* 0x000fe40000000000 */
[--C-:B------:R-:W-:Y:S01]  /*2320*/  @!P2 IMAD.IADD R138, R138, 0x1, -R108.reuse ;  /* 0x000000018a8aa824 */ /* 0x100fe200078e0a6c */
[----:B------:R-:W-:Y:S01]  /*2330*/  ISETP.GE.U32.AND P2, PT, R26, 0x7fffffd7, PT ;  /* 0x7fffffd71a00780c */ /* 0x000fe20003f46070 */
[--C-:B------:R-:W-:Y:S01]  /*2340*/  @!P1 IMAD.IADD R137, R137, 0x1, -R108.reuse ;  /* 0x0000000189899824 */ /* 0x100fe200078e0a6c */
[----:B------:R-:W-:Y:S01]  /*2350*/  USHF.R.S32.HI UR6, URZ, 0x1f, UR5 ;  /* 0x0000001fff067899 */ /* 0x000fe20008011405 */
[----:B------:R-:W-:Y:S01]  /*2360*/  ISETP.GE.U32.AND P1, PT, R25, 0x7fffffde, PT ;  /* 0x7fffffde1900780c */ /* 0x000fe20003f26070 */
[----:B------:R-:W-:Y:S01]  /*2370*/  @!P3 IMAD.IADD R193, R193, 0x1, -R108 ;  /* 0x00000001c1c1b824 */ /* 0x000fe200078e0a6c */
[----:B------:R-:W-:Y:S01]  /*2380*/  IADD3 R25, P3, PT, R5, UR5, RZ ;  /* 0x0000000505197c10 */ /* 0x000fe2000ff7e0ff */
[----:B------:R-:W-:Y:S02]  /*2390*/  IMAD R154, R108, R27, R154 ;  /* 0x0000001b6c9a7224 */ /* 0x000fe400078e029a */
[----:B------:R-:W-:Y:S01]  /*23a0*/  @!P4 IMAD.IADD R135, R135, 0x1, -R108 ;  /* 0x000000018787c824 */ /* 0x000fe200078e0a6c */
[----:B------:R-:W-:-:S02]  /*23b0*/  IADD3.X R27, PT, PT, R6, UR6, RZ, P3, !PT ;  /* 0x00000006061b7c10 */ /* 0x000fc40009ffe4ff */
[----:B------:R-:W-:Y:S02]  /*23c0*/  IADD3 R26, P4, PT, R7, UR5, RZ ;  /* 0x00000005071a7c10 */ /* 0x000fe4000ff9e0ff */
[----:B------:R-:W-:Y:S02]  /*23d0*/  @!P2 IMAD.MOV.U32 R32, RZ, RZ, R25 ;  /* 0x000000ffff20a224 */ /* 0x000fe400078e0019 */
[----:B------:R-:W-:Y:S01]  /*23e0*/  @!P2 IMAD.MOV.U32 R33, RZ, RZ, R27 ;  /* 0x000000ffff21a224 */ /* 0x000fe200078e001b */
[----:B------:R-:W-:Y:S02]  /*23f0*/  IADD3.X R28, PT, PT, R8, UR6, RZ, P4, !PT ;  /* 0x00000006081c7c10 */ /* 0x000fe4000a7fe4ff */
[----:B------:R-:W-:Y:S01]  /*2400*/  ISETP.GT.U32.AND P3, PT, R108, R128, PT ;  /* 0x000000806c00720c */ /* 0x000fe20003f64070 */
[----:B------:R-:W-:Y:S01]  /*2410*/  UIMAD UR5, UR8, 0x11, URZ ;  /* 0x00000011080578a4 */ /* 0x000fe2000f8e02ff */
[----:B------:R0:W2:Y:S01]  /*2420*/  @!P2 LDG.E.U8 R201, desc[UR24][R32.64] ;  /* 0x0000001820c9a981 */ /* 0x0000a2000c1e1100 */
[----:B------:R-:W-:-:S02]  /*2430*/  LOP3.LUT P4, RZ, R29, 0x1, RZ, 0xc0, !PT ;  /* 0x000000011dff7812 */ /* 0x000fc4000788c0ff */
[----:B------:R-:W-:Y:S01]  /*2440*/  USHF.R.S32.HI UR6, URZ, 0x1f, UR5 ;  /* 0x0000001fff067899 */ /* 0x000fe20008011405 */
[----:B0-----:R-:W-:Y:S02]  /*2450*/  @!P2 IMAD.MOV.U32 R32, RZ, RZ, R26 ;  /* 0x000000ffff20a224 */ /* 0x001fe400078e001a */
[----:B------:R-:W-:-:S05]  /*2460*/  @!P2 IMAD.MOV.U32 R33, RZ, RZ, R28 ;  /* 0x000000ffff21a224 */ /* 0x000fca00078e001c */
[----:B------:R0:W2:Y:S01]  /*2470*/  @!P2 LDG.E.U8 R200, desc[UR24][R32.64] ;  /* 0x0000001820c8a981 */ /* 0x0000a2000c1e1100 */
[----:B------:R-:W-:Y:S01]  /*2480*/  IADD3 R29, P2, PT, R5, UR5, RZ ;  /* 0x00000005051d7c10 */ /* 0x000fe2000ff5e0ff */
[----:B------:R-:W-:Y:S01]  /*2490*/  @!P3 IMAD.IADD R128, R128, 0x1, -R108 ;  /* 0x000000018080b824 */ /* 0x000fe200078e0a6c */
[----:B------:R-:W-:Y:S02]  /*24a0*/  IADD3 R30, P3, PT, R7, UR5, RZ ;  /* 0x00000005071e7c10 */ /* 0x000fe4000ff7e0ff */
[----:B------:R-:W-:Y:S01]  /*24b0*/  IADD3.X R31, PT, PT, R6, UR6, RZ, P2, !PT ;  /* 0x00000006061f7c10 */ /* 0x000fe200097fe4ff */
[----:B------:R-:W-:-:S04]  /*24c0*/  @P4 IMAD.MOV.U32 R36, RZ, RZ, R29 ;  /* 0x000000ffff244224 */ /* 0x000fc800078e001d */
[----:B------:R-:W-:Y:S01]  /*24d0*/  @P4 IMAD.MOV.U32 R37, RZ, RZ, R31 ;  /* 0x000000ffff254224 */ /* 0x000fe200078e001f */
[----:B0-----:R-:W-:Y:S02]  /*24e0*/  IADD3.X R32, PT, PT, R8, UR6, RZ, P3, !PT ;  /* 0x0000000608207c10 */ /* 0x001fe40009ffe4ff */
[----:B------:R-:W-:Y:S01]  /*24f0*/  ISETP.GT.U32.AND P2, PT, R108, R126, PT ;  /* 0x0000007e6c00720c */ /* 0x000fe20003f44070 */
[----:B------:R-:W-:Y:S01]  /*2500*/  UIMAD UR5, UR8, 0x19, URZ ;  /* 0x00000019080578a4 */ /* 0x000fe2000f8e02ff */
[----:B------:R0:W2:Y:S01]  /*2510*/  @P4 LDG.E.U8 R207, desc[UR24][R36.64] ;  /* 0x0000001824cf4981 */ /* 0x0000a2000c1e1100 */
[----:B------:R-:W-:Y:S02]  /*2520*/  LOP3.LUT P3, RZ, R34, 0x1, RZ, 0xc0, !PT ;  /* 0x0000000122ff7812 */ /* 0x000fe4000786c0ff */
[----:B------:R-:W-:Y:S01]  /*2530*/  USHF.R.S32.HI UR6, URZ, 0x1f, UR5 ;  /* 0x0000001fff067899 */ /* 0x000fe20008011405 */
[----:B0-----:R-:W-:Y:S02]  /*2540*/  @P4 IMAD.MOV.U32 R36, RZ, RZ, R30 ;  /* 0x000000ffff244224 */ /* 0x001fe400078e001e */
[----:B------:R-:W-:-:S05]  /*2550*/  @P4 IMAD.MOV.U32 R37, RZ, RZ, R32 ;  /* 0x000000ffff254224 */ /* 0x000fca00078e0020 */
[----:B------:R0:W2:Y:S01]  /*2560*/  @P4 LDG.E.U8 R206, desc[UR24][R36.64] ;  /* 0x0000001824ce4981 */ /* 0x0000a2000c1e1100 */
[----:B------:R-:W-:Y:S01]  /*2570*/  IADD3 R33, P4, PT, R5, UR5, RZ ;  /* 0x0000000505217c10 */ /* 0x000fe2000ff9e0ff */
[----:B------:R-:W-:Y:S01]  /*2580*/  @!P2 IMAD.IADD R126, R126, 0x1, -R108 ;  /* 0x000000017e7ea824 */ /* 0x000fe200078e0a6c */
[----:B------:R-:W-:Y:S02]  /*2590*/  IADD3 R34, P2, PT, R7, UR5, RZ ;  /* 0x0000000507227c10 */ /* 0x000fe4000ff5e0ff */
[----:B------:R-:W-:Y:S01]  /*25a0*/  IADD3.X R35, PT, PT, R6, UR6, RZ, P4, !PT ;  /* 0x0000000606237c10 */ /* 0x000fe2000a7fe4ff */
[----:B------:R-:W-:Y:S01]  /*25b0*/  @P3 IMAD.MOV.U32 R40, RZ, RZ, R33 ;  /* 0x000000ffff283224 */ /* 0x000fe200078e0021 */
[----:B------:R-:W-:-:S03]  /*25c0*/  ISETP.GT.U32.AND P4, PT, R108, R121, PT ;  /* 0x000000796c00720c */ /* 0x000fc60003f84070 */
[----:B------:R-:W-:Y:S01]  /*25d0*/  @P3 IMAD.MOV.U32 R41, RZ, RZ, R35 ;  /* 0x000000ffff293224 */ /* 0x000fe200078e0023 */
[----:B0-----:R-:W-:Y:S01]  /*25e0*/  IADD3.X R36, PT, PT, R8, UR6, RZ, P2, !PT ;  /* 0x0000000608247c10 */ /* 0x001fe200097fe4ff */
[----:B------:R-:W-:-:S03]  /*25f0*/  USHF.L.U32 UR5, UR8, 0x1, URZ ;  /* 0x0000000108057899 */ /* 0x000fc600080006ff */
[----:B------:R0:W2:Y:S01]  /*2600*/  @P3 LDG.E.U8 R205, desc[UR24][R40.64] ;  /* 0x0000001828cd3981 */ /* 0x0000a2000c1e1100 */
[----:B------:R-:W-:Y:S01]  /*2610*/  USHF.R.S32.HI UR6, URZ, 0x1f, UR5 ;  /* 0x0000001fff067899 */ /* 0x000fe20008011405 */
[----:B------:R-:W-:Y:S01]  /*2620*/  ISETP.GE.U32.AND P2, PT, R38, 0x7fffffd6, PT ;  /* 0x7fffffd62600780c */ /* 0x000fe20003f46070 */
[----:B0-----:R-:W-:Y:S02]  /*2630*/  @P3 IMAD.MOV.U32 R40, RZ, RZ, R34 ;  /* 0x000000ffff283224 */ /* 0x001fe400078e0022 */
[----:B------:R-:W-:Y:S02]  /*2640*/  @P3 IMAD.MOV.U32 R41, RZ, RZ, R36 ;  /* 0x000000ffff293224 */ /* 0x000fe400078e0024 */
[----:B------:R-:W-:-:S03]  /*2650*/  @!P4 IMAD.IADD R121, R121, 0x1, -R108 ;  /* 0x000000017979c824 */ /* 0x000fc600078e0a6c */
[----:B------:R0:W2:Y:S01]  /*2660*/  @P3 LDG.E.U8 R204, desc[UR24][R40.64] ;  /* 0x0000001828cc3981 */ /* 0x0000a2000c1e1100 */
[----:B------:R-:W-:Y:S02]  /*2670*/  IADD3 R37, P3, PT, R5, UR5, RZ ;  /* 0x0000000505257c10 */ /* 0x000fe4000ff7e0ff */
[----:B------:R-:W-:Y:S02]  /*2680*/  IADD3 R38, P4, PT, R7, UR5, RZ ;  /* 0x0000000507267c10 */ /* 0x000fe4000ff9e0ff */
[----:B------:R-:W-:Y:S02]  /*2690*/  IADD3.X R39, PT, PT, R6, UR6, RZ, P3, !PT ;  /* 0x0000000606277c10 */ /* 0x000fe40009ffe4ff */
[----:B0-----:R-:W-:-:S03]  /*26a0*/  IADD3.X R40, PT, PT, R8, UR6, RZ, P4, !PT ;  /* 0x0000000608287c10 */ /* 0x001fc6000a7fe4ff */
[----:B------:R-:W-:Y:S01]  /*26b0*/  @!P1 IMAD.MOV.U32 R43, RZ, RZ, R39 ;  /* 0x000000ffff2b9224 */ /* 0x000fe200078e0027 */
[----:B------:R-:W-:Y:S01]  /*26c0*/  ISETP.GE.U32.AND P4, PT, R42, 0x7fffffdd, PT ;  /* 0x7fffffdd2a00780c */ /* 0x000fe20003f86070 */
[----:B------:R-:W-:Y:S01]  /*26d0*/  @!P1 IMAD.MOV.U32 R42, RZ, RZ, R37 ;  /* 0x000000ffff2a9224 */ /* 0x000fe200078e0025 */
[----:B------:R-:W-:-:S04]  /*26e0*/  PRMT R44, RZ, 0x7610, R44 ;  /* 0x00007610ff2c7816 */ /* 0x000fc8000000002c */
[----:B------:R0:W2:Y:S02]  /*26f0*/  @!P1 LDG.E.U8 R208, desc[UR24][R42.64] ;  /* 0x000000182ad09981 */ /* 0x0000a4000c1e1100 */
[----:B0-----:R-:W-:Y:S02]  /*2700*/  @!P1 IMAD.MOV.U32 R42, RZ, RZ, R38 ;  /* 0x000000ffff2a9224 */ /* 0x001fe400078e0026 */
[----:B------:R-:W-:-:S05]  /*2710*/  @!P1 IMAD.MOV.U32 R43, RZ, RZ, R40 ;  /* 0x000000ffff2b9224 */ /* 0x000fca00078e0028 */
[----:B------:R0:W2:Y:S01]  /*2720*/  @!P1 LDG.E.U8 R44, desc[UR24][R42.64] ;  /* 0x000000182a2c9981 */ /* 0x0000a2000c1e1100 */
[----:B------:R-:W-:-:S13]  /*2730*/  ISETP.GT.U32.AND P6, PT, R108, R184, PT ;  /* 0x000000b86c00720c */ /* 0x000fda0003fc4070 */
[----:B------:R-:W-:Y:S01]  /*2740*/  @!P6 IMAD.IADD R184, R184, 0x1, -R108 ;  /* 0x00000001b8b8e824 */ /* 0x000fe200078e0a6c */
[----:B------:R-:W-:-:S13]  /*2750*/  ISETP.GT.U32.AND P6, PT, R108, R172, PT ;  /* 0x000000ac6c00720c */ /* 0x000fda0003fc4070 */
[----:B------:R-:W-:Y:S01]  /*2760*/  @!P6 IMAD.IADD R172, R172, 0x1, -R108 ;  /* 0x00000001acace824 */ /* 0x000fe200078e0a6c */
[----:B------:R-:W-:-:S13]  /*2770*/  ISETP.GT.U32.AND P6, PT, R108, R143, PT ;  /* 0x0000008f6c00720c */ /* 0x000fda0003fc4070 */
[----:B------:R-:W-:Y:S01]  /*2780*/  @!P6 IMAD.IADD R143, R143, 0x1, -R108 ;  /* 0x000000018f8fe824 */ /* 0x000fe200078e0a6c */
[----:B------:R-:W-:Y:S01]  /*2790*/  ISETP.GT.U32.AND P6, PT, R108, R136, PT ;  /* 0x000000886c00720c */ /* 0x000fe20003fc4070 */
[----:B------:R-:W-:-:S12]  /*27a0*/  STL [R1+0x134], R9 ;  /* 0x0001340901007387 */ /* 0x000fd80000100800 */
[--C-:B------:R-:W-:Y:S01]  /*27b0*/  @!P6 IMAD.IADD R136, R136, 0x1, -R108.reuse ;  /* 0x000000018888e824 */ /* 0x100fe200078e0a6c */
[C---:B------:R-:W-:Y:S01]  /*27c0*/  ISETP.GT.U32.AND P6, PT, R108.reuse, R129, PT ;  /* 0x000000816c00720c */ /* 0x040fe20003fc4070 */
[----:B------:R-:W-:Y:S04]  /*27d0*/  STL [R1+0x130], R11 ;  /* 0x0001300b01007387 */ /* 0x000fe80000100800 */
[----:B------:R-:W-:Y:S04]  /*27e0*/  STL [R1+0x13c], R12 ;  /* 0x00013c0c01007387 */ /* 0x000fe80000100800 */
[----:B------:R-:W-:Y:S04]  /*27f0*/  STL [R1+0x138], R14 ;  /* 0x0001380e01007387 */ /* 0x000fe80000100800 */
[----:B------:R-:W-:Y:S01]  /*2800*/  STL [R1+0x144], R15 ;  /* 0x0001440f01007387 */ /* 0x000fe20000100800 */
[----:B------:R-:W-:Y:S01]  /*2810*/  @!P6 IMAD.IADD R129, R129, 0x1, -R108 ;  /* 0x000000018181e824 */ /* 0x000fe200078e0a6c */
[----:B------:R-:W-:-:S02]  /*2820*/  ISETP.GT.U32.AND P6, PT, R108, R127, PT ;  /* 0x0000007f6c00720c */ /* 0x000fc40003fc4070 */
[----:B------:R-:W-:Y:S04]  /*2830*/  STL [R1+0x140], R16 ;  /* 0x0001401001007387 */ /* 0x000fe80000100800 */
[----:B------:R-:W-:Y:S04]  /*2840*/  STL [R1+0x14c], R17 ;  /* 0x00014c1101007387 */ /* 0x000fe80000100800 */
[----:B------:R-:W-:Y:S04]  /*2850*/  STL [R1+0x148], R18 ;  /* 0x0001481201007387 */ /* 0x000fe80000100800 */
[----:B------:R-:W-:Y:S04]  /*2860*/  STL [R1+0x154], R10 ;  /* 0x0001540a01007387 */ /* 0x000fe80000100800 */
[----:B------:R-:W-:Y:S04]  /*2870*/  STL [R1+0x150], R13 ;  /* 0x0001500d01007387 */ /* 0x000fe80000100800 */
[----:B------:R-:W-:Y:S01]  /*2880*/  STL [R1+0x15c], R19 ;  /* 0x00015c1301007387 */ /* 0x000fe20000100800 */
[----:B------:R-:W-:-:S03]  /*2890*/  ISETP.GT.U32.AND P3, PT, R108, R119, PT ;  /* 0x000000776c00720c */ /* 0x000fc60003f64070 */
[----:B------:R-:W-:Y:S04]  /*28a0*/  STL [R1+0x158], R21 ;  /* 0x0001581501007387 */ /* 0x000fe80000100800 */
[----:B------:R-:W-:Y:S01]  /*28b0*/  STL [R1+0x164], R20 ;  /* 0x0001641401007387 */ /* 0x000fe20000100800 */
[----:B------:R-:W-:-:S03]  /*28c0*/  UIMAD UR5, UR8, 0xa, URZ ;  /* 0x0000000a080578a4 */ /* 0x000fc6000f8e02ff */
[----:B------:R-:W-:Y:S04]  /*28d0*/  STL [R1+0x160], R23 ;  /* 0x0001601701007387 */ /* 0x000fe80000100800 */
[----:B------:R-:W-:Y:S04]  /*28e0*/  STL [R1+0x16c], R22 ;  /* 0x00016c1601007387 */ /* 0x000fe80000100800 */
[----:B------:R-:W-:Y:S04]  /*28f0*/  STL [R1+0x168], R24 ;  /* 0x0001681801007387 */ /* 0x000fe80000100800 */
[----:B------:R-:W-:Y:S01]  /*2900*/  STL [R1+0x174], R25 ;  /* 0x0001741901007387 */ /* 0x000fe20000100800 */
[----:B------:R-:W-:-:S03]  /*2910*/  @!P6 IMAD.IADD R127, R127, 0x1, -R108 ;  /* 0x000000017f7fe824 */ /* 0x000fc600078e0a6c */
[----:B------:R-:W-:Y:S01]  /*2920*/  STL [R1+0x170], R27 ;  /* 0x0001701b01007387 */ /* 0x000fe20000100800 */
[----:B------:R-:W-:-:S03]  /*2930*/  USHF.R.S32.HI UR6, URZ, 0x1f, UR5 ;  /* 0x0000001fff067899 */ /* 0x000fc60008011405 */
[----:B------:R-:W-:Y:S01]  /*2940*/  STL [R1+0x17c], R26 ;  /* 0x00017c1a01007387 */ /* 0x000fe20000100800 */
[----:B------:R-:W-:-:S03]  /*2950*/  ISETP.GT.U32.AND P6, PT, R108, R125, PT ;  /* 0x0000007d6c00720c */ /* 0x000fc60003fc4070 */
[----:B------:R-:W-:Y:S01]  /*2960*/  STL [R1+0x178], R28 ;  /* 0x0001781c01007387 */ /* 0x000fe20000100800 */
[----:B------:R-:W-:-:S03]  /*2970*/  IADD3 R41, P1, PT, R5, UR5, RZ ;  /* 0x0000000505297c10 */ /* 0x000fc6000ff3e0ff */
[----:B------:R-:W-:Y:S04]  /*2980*/  STL [R1+0x184], R29 ;  /* 0x0001841d01007387 */ /* 0x000fe80000100800 */
[----:B------:R-:W-:Y:S04]  /*2990*/  STL [R1+0x180], R31 ;  /* 0x0001801f01007387 */ /* 0x000fe80000100800 */
[----:B------:R-:W-:Y:S01]  /*29a0*/  STL [R1+0x18c], R30 ;  /* 0x00018c1e01007387 */ /* 0x000fe20000100800 */
[----:B0-----:R-:W-:-:S03]  /*29b0*/  IADD3.X R43, PT, PT, R6, UR6, RZ, P1, !PT ;  /* 0x00000006062b7c10 */ /* 0x001fc60008ffe4ff */
[----:B------:R-:W-:Y:S01]  /*29c0*/  STL [R1+0x188], R32 ;  /* 0x0001882001007387 */ /* 0x000fe20000100800 */
[----:B------:R-:W-:-:S03]  /*29d0*/  @!P3 IMAD.IADD R119, R119, 0x1, -R108 ;  /* 0x000000017777b824 */ /* 0x000fc600078e0a6c */
[----:B------:R-:W-:Y:S01]  /*29e0*/  STL [R1+0x194], R33 ;  /* 0x0001942101007387 */ /* 0x000fe20000100800 */
[----:B------:R-:W-:-:S03]  /*29f0*/  IADD3 R42, P3, PT, R7, UR5, RZ ;  /* 0x00000005072a7c10 */ /* 0x000fc6000ff7e0ff */
[----:B------:R-:W-:Y:S04]  /*2a00*/  STL [R1+0x190], R35 ;  /* 0x0001902301007387 */ /* 0x000fe80000100800 */
[----:B------:R-:W-:Y:S01]  /*2a10*/  STL [R1+0x19c], R34 ;  /* 0x00019c2201007387 */ /* 0x000fe20000100800 */
[----:B------:R-:W-:-:S03]  /*2a20*/  PRMT R236, RZ, 0x7610, R236 ;  /* 0x00007610ffec7816 */ /* 0x000fc600000000ec */
[----:B------:R-:W-:Y:S01]  /*2a30*/  STL [R1+0x198], R36 ;  /* 0x0001982401007387 */ /* 0x000fe20000100800 */
[----:B------:R-:W-:-:S03]  /*2a40*/  @!P2 IMAD.MOV.U32 R46, RZ, RZ, R41 ;  /* 0x000000ffff2ea224 */ /* 0x000fc600078e0029 */
[----:B------:R-:W-:Y:S01]  /*2a50*/  STL [R1+0x1a4], R37 ;  /* 0x0001a42501007387 */ /* 0x000fe20000100800 */
[----:B------:R-:W-:-:S03]  /*2a60*/  @!P2 IMAD.MOV.U32 R47, RZ, RZ, R43 ;  /* 0x000000ffff2fa224 */ /* 0x000fc600078e002b */
[----:B------:R-:W-:Y:S04]  /*2a70*/  STL [R1+0x1a0], R39 ;  /* 0x0001a02701007387 */ /* 0x000fe80000100800 */
[----:B------:R0:W-:Y:S01]  /*2a80*/  STL [R1+0x1a8], R40 ;  /* 0x0001a82801007387 */ /* 0x0001e20000100800 */
[----:B------:R-:W-:Y:S01]  /*2a90*/  @!P6 IMAD.IADD R125, R125, 0x1, -R108 ;  /* 0x000000017d7de824 */ /* 0x000fe200078e0a6c */
[C---:B------:R-:W-:Y:S02]  /*2aa0*/  ISETP.GT.U32.AND P6, PT, R108.reuse, R120, PT ;  /* 0x000000786c00720c */ /* 0x040fe40003fc4070 */
[----:B------:R-:W-:Y:S01]  /*2ab0*/  SHF.R.U32.HI R45, RZ, 0xd, R192 ;  /* 0x0000000dff2d7819 */ /* 0x000fe200000116c0 */
[----:B------:R1:W3:Y:S01]  /*2ac0*/  @!P2 LDG.E.U8 R236, desc[UR24][R46.64] ;  /* 0x000000182eeca981 */ /* 0x0002e2000c1e1100 */
[----:B------:R-:W-:Y:S01]  /*2ad0*/  ISETP.GT.U32.AND P1, PT, R108, R154, PT ;  /* 0x0000009a6c00720c */ /* 0x000fe20003f24070 */
[----:B------:R-:W-:Y:S01]  /*2ae0*/  UIMAD UR5, UR8, 0x12, URZ ;  /* 0x00000012080578a4 */ /* 0x000fe2000f8e02ff */
[----:B0-----:R-:W-:Y:S01]  /*2af0*/  PRMT R40, RZ, 0x7610, R40 ;  /* 0x00007610ff287816 */ /* 0x001fe20000000028 */
[----:B-1----:R-:W-:-:S06]  /*2b00*/  @!P2 IMAD.MOV.U32 R46, RZ, RZ, R42 ;  /* 0x000000ffff2ea224 */ /* 0x002fcc00078e002a */
[----:B------:R-:W-:Y:S01]  /*2b10*/  @!P6 IMAD.IADD R120, R120, 0x1, -R108 ;  /* 0x000000017878e824 */ /* 0x000fe200078e0a6c */
[----:B------:R-:W-:-:S03]  /*2b20*/  ISETP.GT.U32.AND P6, PT, R108, R155, PT ;  /* 0x0000009b6c00720c */ /* 0x000fc60003fc4070 */
[----:B------:R-:W-:Y:S01]  /*2b30*/  @!P1 IMAD.IADD R154, R154, 0x1, -R108 ;  /* 0x000000019a9a9824 */ /* 0x000fe200078e0a6c */
[----:B------:R-:W-:Y:S02]  /*2b40*/  PRMT R252, RZ, 0x7610, R252 ;  /* 0x00007610fffc7816 */ /* 0x000fe400000000fc */
[----:B------:R-:W-:Y:S02]  /*2b50*/  SHF.R.U32.HI R49, RZ, 0x5, R192 ;  /* 0x00000005ff317819 */ /* 0x000fe400000116c0 */
[----:B------:R-:W-:-:S05]  /*2b60*/  PRMT R37, RZ, 0x7610, R37 ;  /* 0x00007610ff257816 */ /* 0x000fca0000000025 */
[----:B------:R-:W-:Y:S01]  /*2b70*/  @!P6 IMAD.IADD R155, R155, 0x1, -R108 ;  /* 0x000000019b9be824 */ /* 0x000fe200078e0a6c */
[----:B------:R-:W-:Y:S02]  /*2b80*/  ISETP.GT.U32.AND P6, PT, R108, R153, PT ;  /* 0x000000996c00720c */ /* 0x000fe40003fc4070 */
[----:B------:R-:W-:Y:S01]  /*2b90*/  PRMT R39, RZ, 0x7610, R39 ;  /* 0x00007610ff277816 */ /* 0x000fe20000000027 */
[----:B------:R-:W-:Y:S01]  /*2ba0*/  VIADD R53, R197, 0xfffffff4 ;  /* 0xfffffff4c5357836 */ /* 0x000fe20000000000 */
[----:B------:R-:W-:-:S09]  /*2bb0*/  PRMT R34, RZ, 0x7610, R34 ;  /* 0x00007610ff227816 */ /* 0x000fd20000000022 */
[----:B------:R-:W-:Y:S01]  /*2bc0*/  @!P6 IMAD.IADD R153, R153, 0x1, -R108 ;  /* 0x000000019999e824 */ /* 0x000fe200078e0a6c */
[----:B------:R-:W-:Y:S02]  /*2bd0*/  ISETP.GT.U32.AND P6, PT, R108, R193, PT ;  /* 0x000000c16c00720c */ /* 0x000fe40003fc4070 */
[----:B------:R-:W-:Y:S01]  /*2be0*/  PRMT R36, RZ, 0x7610, R36 ;  /* 0x00007610ff247816 */ /* 0x000fe20000000024 */
[----:B------:R-:W-:Y:S01]  /*2bf0*/  VIADD R57, R197, 0xfffffffb ;  /* 0xfffffffbc5397836 */ /* 0x000fe20000000000 */
[----:B------:R-:W-:-:S09]  /*2c00*/  PRMT R33, RZ, 0x7610, R33 ;  /* 0x00007610ff217816 */ /* 0x000fd20000000021 */
[----:B------:R-:W-:Y:S01]  /*2c10*/  @!P6 IMAD.IADD R193, R193, 0x1, -R108 ;  /* 0x00000001c1c1e824 */ /* 0x000fe200078e0a6c */
[----:B--2---:R0:W-:Y:S02]  /*2c20*/  STL [R1+0x40], R44 ;  /* 0x0000402c01007387 */ /* 0x0041e40000100800 */
[----:B0-----:R-:W-:Y:S02]  /*2c30*/  IADD3.X R44, PT, PT, R8, UR6, RZ, P3, !PT ;  /* 0x00000006082c7c10 */ /* 0x001fe40009ffe4ff */
[----:B------:R-:W-:-:S03]  /*2c40*/  LOP3.LUT P3, RZ, R45, 0x1, RZ, 0xc0, !PT ;  /* 0x000000012dff7812 */ /* 0x000fc6000786c0ff */
[----:B------:R-:W-:Y:S01]  /*2c50*/  @!P2 IMAD.MOV.U32 R47, RZ, RZ, R44 ;  /* 0x000000ffff2fa224 */ /* 0x000fe200078e002c */
[----:B------:R-:W-:-:S04]  /*2c60*/  USHF.R.S32.HI UR6, URZ, 0x1f, UR5 ;  /* 0x0000001fff067899 */ /* 0x000fc80008011405 */
[----:B------:R0:W2:Y:S01]  /*2c70*/  @!P2 LDG.E.U8 R40, desc[UR24][R46.64] ;  /* 0x000000182e28a981 */ /* 0x0000a2000c1e1100 */
[----:B------:R-:W-:-:S04]  /*2c80*/  IADD3 R45, P2, PT, R5, UR5, RZ ;  /* 0x00000005052d7c10 */ /* 0x000fc8000ff5e0ff */
[----:B0-----:R-:W-:Y:S02]  /*2c90*/  IADD3.X R47, PT, PT, R6, UR6, RZ, P2, !PT ;  /* 0x00000006062f7c10 */ /* 0x001fe400097fe4ff */
[----:B------:R-:W-:Y:S01]  /*2ca0*/  IADD3 R46, P1, PT, R7, UR5, RZ ;  /* 0x00000005072e7c10 */ /* 0x000fe2000ff3e0ff */
[----:B------:R-:W-:Y:S02]  /*2cb0*/  @P3 IMAD.MOV.U32 R50, RZ, RZ, R45 ;  /* 0x000000ffff323224 */ /* 0x000fe400078e002d */
[----:B------:R-:W-:Y:S01]  /*2cc0*/  @P3 IMAD.MOV.U32 R51, RZ, RZ, R47 ;  /* 0x000000ffff333224 */ /* 0x000fe200078e002f */
[----:B------:R-:W-:Y:S02]  /*2cd0*/  IADD3.X R48, PT, PT, R8, UR6, RZ, P1, !PT ;  /* 0x0000000608307c10 */ /* 0x000fe40008ffe4ff */
[----:B------:R-:W-:Y:S01]  /*2ce0*/  ISETP.GT.U32.AND P2, PT, R108, R152, PT ;  /* 0x000000986c00720c */ /* 0x000fe20003f44070 */
[----:B------:R-:W-:Y:S01]  /*2cf0*/  UIMAD UR5, UR8, 0x1a, URZ ;  /* 0x0000001a080578a4 */ /* 0x000fe2000f8e02ff */
[----:B------:R0:W2:Y:S01]  /*2d00*/  @P3 LDG.E.U8 R252, desc[UR24][R50.64] ;  /* 0x0000001832fc3981 */ /* 0x0000a2000c1e1100 */
[----:B------:R-:W-:-:S02]  /*2d10*/  LOP3.LUT P1, RZ, R49, 0x1, RZ, 0xc0, !PT ;  /* 0x0000000131ff7812 */ /* 0x000fc4000782c0ff */
[----:B------:R-:W-:Y:S01]  /*2d20*/  USHF.R.S32.HI UR6, URZ, 0x1f, UR5 ;  /* 0x0000001fff067899 */ /* 0x000fe20008011405 */
[----:B0-----:R-:W-:Y:S02]  /*2d30*/  @P3 IMAD.MOV.U32 R50, RZ, RZ, R46 ;  /* 0x000000ffff323224 */ /* 0x001fe400078e002e */
[----:B------:R-:W-:-:S05]  /*2d40*/  @P3 IMAD.MOV.U32 R51, RZ, RZ, R48 ;  /* 0x000000ffff333224 */ /* 0x000fca00078e0030 */
[----:B------:R0:W2:Y:S01]  /*2d50*/  @P3 LDG.E.U8 R37, desc[UR24][R50.64] ;  /* 0x0000001832253981 */ /* 0x0000a2000c1e1100 */
[----:B------:R-:W-:Y:S01]  /*2d60*/  IADD3 R49, P3, PT, R5, UR5, RZ ;  /* 0x0000000505317c10 */ /* 0x000fe2000ff7e0ff */
[----:B------:R-:W-:-:S03]  /*2d70*/  @!P2 IMAD.IADD R152, R152, 0x1, -R108 ;  /* 0x000000019898a824 */ /* 0x000fc600078e0a6c */
[----:B0-----:R-:W-:Y:S02]  /*2d80*/  IADD3.X R51, PT, PT, R6, UR6, RZ, P3, !PT ;  /* 0x0000000606337c10 */ /* 0x001fe40009ffe4ff */
[----:B------:R-:W-:Y:S01]  /*2d90*/  IADD3 R50, P2, PT, R7, UR5, RZ ;  /* 0x0000000507327c10 */ /* 0x000fe2000ff5e0ff */
[----:B------:R-:W-:Y:S01]  /*2da0*/  @P1 IMAD.MOV.U32 R54, RZ, RZ, R49 ;  /* 0x000000ffff361224 */ /* 0x000fe200078e0031 */
[----:B------:R-:W-:Y:S01]  /*2db0*/  ISETP.GT.U32.AND P3, PT, R108, R194, PT ;  /* 0x000000c26c00720c */ /* 0x000fe20003f64070 */
[----:B------:R-:W-:Y:S01]  /*2dc0*/  @P1 IMAD.MOV.U32 R55, RZ, RZ, R51 ;  /* 0x000000ffff371224 */ /* 0x000fe200078e0033 */
[----:B------:R-:W-:Y:S01]  /*2dd0*/  IADD3.X R52, PT, PT, R8, UR6, RZ, P2, !PT ;  /* 0x0000000608347c10 */ /* 0x000fe200097fe4ff */
[----:B------:R-:W-:-:S03]  /*2de0*/  UIMAD UR5, UR8, 0x3, URZ ;  /* 0x00000003080578a4 */ /* 0x000fc6000f8e02ff */
        /* <DEDUP_REMOVED lines=8> */
[----:B------:R-:W-:Y:S02]  /*2e70*/  ISETP.GT.U32.AND P3, PT, R108, R111, PT ;  /* 0x0000006f6c00720c */ /* 0x000fe40003f64070 */
[----:B0-----:R-:W-:Y:S02]  /*2e80*/  IADD3.X R55, PT, PT, R6, UR6, RZ, P1, !PT ;  /* 0x0000000606377c10 */ /* 0x001fe40008ffe4ff */
[----:B------:R-:W-:Y:S02]  /*2e90*/  IADD3 R54, P6, PT, R7, UR5, RZ ;  /* 0x0000000507367c10 */ /* 0x000fe4000ffde0ff */
[----:B------:R-:W-:Y:S01]  /*2ea0*/  ISETP.GT.U32.AND P1, PT, R108, R112, PT ;  /* 0x000000706c00720c */ /* 0x000fe20003f24070 */
[----:B------:R-:W-:Y:S01]  /*2eb0*/  @!P4 IMAD.MOV.U32 R58, RZ, RZ, R53 ;  /* 0x000000ffff3ac224 */ /* 0x000fe200078e0035 */
[----:B------:R-:W-:Y:S01]  /*2ec0*/  IADD3.X R56, PT, PT, R8, UR6, RZ, P6, !PT ;  /* 0x0000000608387c10 */ /* 0x000fe2000b7fe4ff */
[----:B------:R-:W-:Y:S01]  /*2ed0*/  @!P4 IMAD.MOV.U32 R59, RZ, RZ, R55 ;  /* 0x000000ffff3bc224 */ /* 0x000fe200078e0037 */
[----:B------:R-:W-:Y:S01]  /*2ee0*/  UIMAD UR5, UR8, 0xb, URZ ;  /* 0x0000000b080578a4 */ /* 0x000fe2000f8e02ff */
[----:B------:R-:W-:-:S02]  /*2ef0*/  ISETP.GE.U32.AND P6, PT, R57, 0x7fffffdc, PT ;  /* 0x7fffffdc3900780c */ /* 0x000fc40003fc6070 */
[--C-:B------:R-:W-:Y:S01]  /*2f00*/  @!P3 IMAD.IADD R111, R111, 0x1, -R108.reuse ;  /* 0x000000016f6fb824 */ /* 0x100fe200078e0a6c */
[----:B------:R0:W2:Y:S01]  /*2f10*/  @!P4 LDG.E.U8 R36, desc[UR24][R58.64] ;  /* 0x000000183a24c981 */ /* 0x0000a2000c1e1100 */
[----:B------:R-:W-:Y:S02]  /*2f20*/  USHF.R.S32.HI UR6, URZ, 0x1f, UR5 ;  /* 0x0000001fff067899 */ /* 0x000fe40008011405 */
[----:B------:R-:W-:Y:S02]  /*2f30*/  IADD3 R57, P3, PT, R5, UR5, RZ ;  /* 0x0000000505397c10 */ /* 0x000fe4000ff7e0ff */
[----:B------:R-:W-:Y:S02]  /*2f40*/  @!P1 IMAD.IADD R112, R112, 0x1, -R108 ;  /* 0x0000000170709824 */ /* 0x000fe400078e0a6c */
[----:B0-----:R-:W-:Y:S02]  /*2f50*/  @!P4 IMAD.MOV.U32 R58, RZ, RZ, R54 ;  /* 0x000000ffff3ac224 */ /* 0x001fe400078e0036 */
[----:B------:R-:W-:Y:S01]  /*2f60*/  @!P4 IMAD.MOV.U32 R59, RZ, RZ, R56 ;  /* 0x000000ffff3bc224 */ /* 0x000fe200078e0038 */
[----:B------:R-:W-:-:S04]  /*2f70*/  ISETP.GT.U32.AND P1, PT, R108, R184, PT ;  /* 0x000000b86c00720c */ /* 0x000fc80003f24070 */
[----:B------:R0:W2:Y:S01]  /*2f80*/  @!P4 LDG.E.U8 R33, desc[UR24][R58.64] ;  /* 0x000000183a21c981 */ /* 0x0000a2000c1e1100 */
[----:B------:R-:W-:Y:S01]  /*2f90*/  PRMT R35, RZ, 0x7610, R35 ;  /* 0x00007610ff237816 */ /* 0x000fe20000000023 */
[----:B------:R-:W-:Y:S01]  /*2fa0*/  @!P2 IMAD.MOV.U32 R62, RZ, RZ, R57 ;  /* 0x000000ffff3ea224 */ /* 0x000fe200078e0039 */
[----:B------:R-:W-:Y:S02]  /*2fb0*/  SHF.R.U32.HI R61, RZ, 0xc, R192 ;  /* 0x0000000cff3d7819 */ /* 0x000fe400000116c0 */
[----:B0-----:R-:W-:Y:S02]  /*2fc0*/  IADD3.X R59, PT, PT, R6, UR6, RZ, P3, !PT ;  /* 0x00000006063b7c10 */ /* 0x001fe40009ffe4ff */
[----:B------:R-:W-:Y:S02]  /*2fd0*/  IADD3 R58, P4, PT, R7, UR5, RZ ;  /* 0x00000005073a7c10 */ /* 0x000fe4000ff9e0ff */
[----:B------:R-:W-:Y:S01]  /*2fe0*/  ISETP.GT.U32.AND P3, PT, R108, R182, PT ;  /* 0x000000b66c00720c */ /* 0x000fe20003f64070 */
[----:B------:R-:W-:Y:S01]  /*2ff0*/  @!P2 IMAD.MOV.U32 R63, RZ, RZ, R59 ;  /* 0x000000ffff3fa224 */ /* 0x000fe200078e003b */
[----:B------:R-:W-:Y:S01]  /*3000*/  IADD3.X R60, PT, PT, R8, UR6, RZ, P4, !PT ;  /* 0x00000006083c7c10 */ /* 0x000fe2000a7fe4ff */
[----:B------:R-:W-:Y:S01]  /*3010*/  UIMAD UR5, UR8, 0x13, URZ ;  /* 0x00000013080578a4 */ /* 0x000fe2000f8e02ff */
[----:B------:R-:W-:-:S02]  /*3020*/  LOP3.LUT P4, RZ, R61, 0x1, RZ, 0xc0, !PT ;  /* 0x000000013dff7812 */ /* 0x000fc4000788c0ff */
[----:B------:R-:W-:Y:S01]  /*3030*/  PRMT R30, RZ, 0x7610, R30 ;  /* 0x00007610ff1e7816 */ /* 0x000fe2000000001e */
[----:B------:R0:W2:Y:S01]  /*3040*/  @!P2 LDG.E.U8 R35, desc[UR24][R62.64] ;  /* 0x000000183e23a981 */ /* 0x0000a2000c1e1100 */
[----:B------:R-:W-:Y:S01]  /*3050*/  USHF.R.S32.HI UR6, URZ, 0x1f, UR5 ;  /* 0x0000001fff067899 */ /* 0x000fe20008011405 */
[----:B------:R-:W-:Y:S01]  /*3060*/  @!P1 IMAD.IADD R184, R184, 0x1, -R108 ;  /* 0x00000001b8b89824 */ /* 0x000fe200078e0a6c */
[----:B------:R-:W-:Y:S01]  /*3070*/  IADD3 R61, P1, PT, R5, UR5, RZ ;  /* 0x00000005053d7c10 */ /* 0x000fe2000ff3e0ff */
[----:B0-----:R-:W-:Y:S02]  /*3080*/  @!P2 IMAD.MOV.U32 R62, RZ, RZ, R58 ;  /* 0x000000ffff3ea224 */ /* 0x001fe400078e003a */
[----:B------:R-:W-:Y:S02]  /*3090*/  @!P2 IMAD.MOV.U32 R63, RZ, RZ, R60 ;  /* 0x000000ffff3fa224 */ /* 0x000fe400078e003c */
[----:B------:R-:W-:-:S03]  /*30a0*/  @!P3 IMAD.IADD R182, R182, 0x1, -R108 ;  /* 0x00000001b6b6b824 */ /* 0x000fc600078e0a6c */
[----:B------:R0:W2:Y:S01]  /*30b0*/  @!P2 LDG.E.U8 R30, desc[UR24][R62.64] ;  /* 0x000000183e1ea981 */ /* 0x0000a2000c1e1100 */
[----:B------:R-:W-:Y:S01]  /*30c0*/  ISETP.GT.U32.AND P2, PT, R108, R117, PT ;  /* 0x000000756c00720c */ /* 0x000fe20003f44070 */
[----:B------:R-:W-:Y:S01]  /*30d0*/  @P4 IMAD.MOV.U32 R66, RZ, RZ, R61 ;  /* 0x000000ffff424224 */ /* 0x000fe200078e003d */
[----:B------:R-:W-:Y:S02]  /*30e0*/  PRMT R32, RZ, 0x7610, R32 ;  /* 0x00007610ff207816 */ /* 0x000fe40000000020 */
[----:B0-----:R-:W-:Y:S02]  /*30f0*/  IADD3.X R63, PT, PT, R6, UR6, RZ, P1, !PT ;  /* 0x00000006063f7c10 */ /* 0x001fe40008ffe4ff */
[----:B------:R-:W-:Y:S02]  /*3100*/  IADD3 R62, P3, PT, R7, UR5, RZ ;  /* 0x00000005073e7c10 */ /* 0x000fe4000ff7e0ff */
[----:B------:R-:W-:Y:S01]  /*3110*/  ISETP.GT.U32.AND P1, PT, R108, R170, PT ;  /* 0x000000aa6c00720c */ /* 0x000fe20003f24070 */
[----:B------:R-:W-:Y:S01]  /*3120*/  @P4 IMAD.MOV.U32 R67, RZ, RZ, R63 ;  /* 0x000000ffff434224 */ /* 0x000fe200078e003f */
[----:B------:R-:W-:-:S02]  /*3130*/  SHF.R.U32.HI R65, RZ, 0x4, R192 ;  /* 0x00000004ff417819 */ /* 0x000fc400000116c0 */
[----:B------:R-:W-:Y:S01]  /*3140*/  IADD3.X R64, PT, PT, R8, UR6, RZ, P3, !PT ;  /* 0x0000000608407c10 */ /* 0x000fe20009ffe4ff */
[----:B------:R-:W-:Y:S01]  /*3150*/  UIMAD UR5, UR8, 0x1b, URZ ;  /* 0x0000001b080578a4 */ /* 0x000fe2000f8e02ff */
[----:B------:R-:W-:Y:S01]  /*3160*/  LOP3.LUT P3, RZ, R65, 0x1, RZ, 0xc0, !PT ;  /* 0x0000000141ff7812 */ /* 0x000fe2000786c0ff */
[----:B------:R0:W2:Y:S01]  /*3170*/  @P4 LDG.E.U8 R32, desc[UR24][R66.64] ;  /* 0x0000001842204981 */ /* 0x0000a2000c1e1100 */
[----:B------:R-:W-:Y:S01]  /*3180*/  PRMT R29, RZ, 0x7610, R29 ;  /* 0x00007610ff1d7816 */ /* 0x000fe2000000001d */
[----:B------:R-:W-:Y:S01]  /*3190*/  USHF.R.S32.HI UR6, URZ, 0x1f, UR5 ;  /* 0x0000001fff067899 */ /* 0x000fe20008011405 */
[----:B------:R-:W-:Y:S01]  /*31a0*/  @!P2 IMAD.IADD R117, R117, 0x1, -R108 ;  /* 0x000000017575a824 */ /* 0x000fe200078e0a6c */
[----:B------:R-:W-:Y:S01]  /*31b0*/  IADD3 R65, P2, PT, R5, UR5, RZ ;  /* 0x0000000505417c10 */ /* 0x000fe2000ff5e0ff */
[----:B0-----:R-:W-:Y:S02]  /*31c0*/  @P4 IMAD.MOV.U32 R66, RZ, RZ, R62 ;  /* 0x000000ffff424224 */ /* 0x001fe400078e003e */
[----:B------:R-:W-:-:S02]  /*31d0*/  @P4 IMAD.MOV.U32 R67, RZ, RZ, R64 ;  /* 0x000000ffff434224 */ /* 0x000fc400078e0040 */
[----:B------:R-:W-:Y:S01]  /*31e0*/  @!P1 IMAD.IADD R170, R170, 0x1, -R108 ;  /* 0x00000001aaaa9824 */ /* 0x000fe200078e0a6c */
[----:B------:R-:W-:Y:S01]  /*31f0*/  ISETP.GT.U32.AND P1, PT, R108, R171, PT ;  /* 0x000000ab6c00720c */ /* 0x000fe20003f24070 */
[----:B------:R-:W-:Y:S01]  /*3200*/  VIADD R68, R197, 0xfffffff3 ;  /* 0xfffffff3c5447836 */ /* 0x000fe20000000000 */
[----:B------:R0:W2:Y:S01]  /*3210*/  @P4 LDG.E.U8 R29, desc[UR24][R66.64] ;  /* 0x00000018421d4981 */ /* 0x0000a2000c1e1100 */
[----:B------:R-:W-:Y:S02]  /*3220*/  IADD3 R159, P4, PT, R7, UR5, RZ ;  /* 0x00000005079f7c10 */ /* 0x000fe4000ff9e0ff */
[----:B------:R-:W-:Y:S02]  /*3230*/  PRMT R31, RZ, 0x7610, R31 ;  /* 0x00007610ff1f7816 */ /* 0x000fe4000000001f */
[----:B------:R-:W-:Y:S02]  /*3240*/  IADD3.X R151, PT, PT, R8, UR6, RZ, P4, !PT ;  /* 0x0000000608977c10 */ /* 0x000fe4000a7fe4ff */
[----:B0-----:R-:W-:-:S02]  /*3250*/  IADD3.X R66, PT, PT, R6, UR6, RZ, P2, !PT ;  /* 0x0000000606427c10 */ /* 0x001fc400097fe4ff */
[----:B------:R-:W-:Y:S02]  /*3260*/  ISETP.GT.U32.AND P2, PT, R108, R172, PT ;  /* 0x000000ac6c00720c */ /* 0x000fe40003f44070 */
[----:B------:R-:W-:Y:S01]  /*3270*/  ISETP.GE.U32.AND P4, PT, R68, 0x7fffffd4, PT ;  /* 0x7fffffd44400780c */ /* 0x000fe20003f86070 */
[----:B------:R-:W-:Y:S02]  /*3280*/  @P3 IMAD.MOV.U32 R68, RZ, RZ, R65 ;  /* 0x000000ffff443224 */ /* 0x000fe400078e0041 */
[----:B------:R-:W-:Y:S01]  /*3290*/  @P3 IMAD.MOV.U32 R69, RZ, RZ, R66 ;  /* 0x000000ffff453224 */ /* 0x000fe200078e0042 */
[----:B------:R-:W-:Y:S01]  /*32a0*/  USHF.L.U32 UR5, UR8, 0x2, URZ ;  /* 0x0000000208057899 */ /* 0x000fe200080006ff */
[----:B------:R-:W-:Y:S01]  /*32b0*/  PRMT R26, RZ, 0x7610, R26 ;  /* 0x00007610ff1a7816 */ /* 0x000fe2000000001a */
[----:B------:R-:W-:Y:S02]  /*32c0*/  @!P1 IMAD.IADD R171, R171, 0x1, -R108 ;  /* 0x00000001abab9824 */ /* 0x000fe400078e0a6c */
[----:B------:R0:W2:Y:S01]  /*32d0*/  @P3 LDG.E.U8 R31, desc[UR24][R68.64] ;  /* 0x00000018441f3981 */ /* 0x0000a2000c1e1100 */
[----:B------:R-:W-:-:S02]  /*32e0*/  USHF.R.S32.HI UR6, URZ, 0x1f, UR5 ;  /* 0x0000001fff067899 */ /* 0x000fc40008011405 */
[----:B------:R-:W-:Y:S01]  /*32f0*/  IADD3 R67, P1, PT, R5, UR5, RZ ;  /* 0x0000000505437c10 */ /* 0x000fe2000ff3e0ff */
[----:B------:R-:W-:Y:S01]  /*3300*/  @!P2 IMAD.IADD R172, R172, 0x1, -R108 ;  /* 0x00000001acaca824 */ /* 0x000fe200078e0a6c */
[----:B------:R-:W-:Y:S01]  /*3310*/  ISETP.GT.U32.AND P2, PT, R108, R168, PT ;  /* 0x000000a86c00720c */ /* 0x000fe20003f44070 */
[----:B0-----:R-:W-:Y:S02]  /*3320*/  @P3 IMAD.MOV.U32 R68, RZ, RZ, R159 ;  /* 0x000000ffff443224 */ /* 0x001fe400078e009f */
[----:B------:R-:W-:-:S05]  /*3330*/  @P3 IMAD.MOV.U32 R69, RZ, RZ, R151 ;  /* 0x000000ffff453224 */ /* 0x000fca00078e0097 */
[----:B------:R0:W2:Y:S01]  /*3340*/  @P3 LDG.E.U8 R26, desc[UR24][R68.64] ;  /* 0x00000018441a3981 */ /* 0x0000a2000c1e1100 */
[----:B------:R-:W-:Y:S01]  /*3350*/  PRMT R28, RZ, 0x7610, R28 ;  /* 0x00007610ff1c7816 */ /* 0x000fe2000000001c */
[----:B------:R-:W-:Y:S01]  /*3360*/  @!P6 IMAD.MOV.U32 R72, RZ, RZ, R67 ;  /* 0x000000ffff48e224 */ /* 0x000fe200078e0043 */
[----:B0-----:R-:W-:Y:S02]  /*3370*/  IADD3.X R69, PT, PT, R6, UR6, RZ, P1, !PT ;  /* 0x0000000606457c10 */ /* 0x001fe40008ffe4ff */
[----:B------:R-:W-:Y:S02]  /*3380*/  IADD3 R68, P3, PT, R7, UR5, RZ ;  /* 0x0000000507447c10 */ /* 0x000fe4000ff7e0ff */
[----:B------:R-:W-:Y:S01]  /*3390*/  ISETP.GT.U32.AND P1, PT, R108, R167, PT ;  /* 0x000000a76c00720c */ /* 0x000fe20003f24070 */
[----:B------:R-:W-:Y:S01]  /*33a0*/  @!P6 IMAD.MOV.U32 R73, RZ, RZ, R69 ;  /* 0x000000ffff49e224 */ /* 0x000fe200078e0045 */
[----:B------:R-:W-:Y:S01]  /*33b0*/  IADD3.X R70, PT, PT, R8, UR6, RZ, P3, !PT ;  /* 0x0000000608467c10 */ /* 0x000fe20009ffe4ff */
[----:B------:R-:W-:Y:S01]  /*33c0*/  VIADD R71, R197, 0xfffffffa ;  /* 0xfffffffac5477836 */ /* 0x000fe20000000000 */
[----:B------:R-:W-:Y:S01]  /*33d0*/  UIMAD UR5, UR8, 0xc, URZ ;  /* 0x0000000c080578a4 */ /* 0x000fe2000f8e02ff */
[----:B------:R-:W-:Y:S01]  /*33e0*/  PRMT R25, RZ, 0x7610, R25 ;  /* 0x00007610ff197816 */ /* 0x000fe20000000019 */
[----:B------:R0:W2:Y:S01]  /*33f0*/  @!P6 LDG.E.U8 R28, desc[UR24][R72.64] ;  /* 0x00000018481ce981 */ /* 0x0000a2000c1e1100 */
[----:B------:R-:W-:Y:S01]  /*3400*/  @!P2 IMAD.IADD R168, R168, 0x1, -R108 ;  /* 0x00000001a8a8a824 */ /* 0x000fe200078e0a6c */
[----:B------:R-:W-:Y:S01]  /*3410*/  USHF.R.S32.HI UR6, URZ, 0x1f, UR5 ;  /* 0x0000001fff067899 */ /* 0x000fe20008011405 */
[----:B------:R-:W-:-:S02]  /*3420*/  ISETP.GE.U32.AND P3, PT, R71, 0x7fffffdb, PT ;  /* 0x7fffffdb4700780c */ /* 0x000fc40003f66070 */
[----:B------:R-:W-:Y:S01]  /*3430*/  IADD3 R71, P2, PT, R5, UR5, RZ ;  /* 0x0000000505477c10 */ /* 0x000fe2000ff5e0ff */
[----:B0-----:R-:W-:Y:S02]  /*3440*/  @!P6 IMAD.MOV.U32 R72, RZ, RZ, R68 ;  /* 0x000000ffff48e224 */ /* 0x001fe400078e0044 */
[----:B------:R-:W-:Y:S02]  /*3450*/  @!P6 IMAD.MOV.U32 R73, RZ, RZ, R70 ;  /* 0x000000ffff49e224 */ /* 0x000fe400078e0046 */
[----:B------:R-:W-:Y:S01]  /*3460*/  @!P1 IMAD.IADD R167, R167, 0x1, -R108 ;  /* 0x00000001a7a79824 */ /* 0x000fe200078e0a6c */
[----:B------:R-:W-:Y:S02]  /*3470*/  ISETP.GT.U32.AND P1, PT, R108, R145, PT ;  /* 0x000000916c00720c */ /* 0x000fe40003f24070 */
[----:B------:R0:W2:Y:S01]  /*3480*/  @!P6 LDG.E.U8 R25, desc[UR24][R72.64] ;  /* 0x000000184819e981 */ /* 0x0000a2000c1e1100 */
[----:B------:R-:W-:Y:S01]  /*3490*/  PRMT R27, RZ, 0x7610, R27 ;  /* 0x00007610ff1b7816 */ /* 0x000fe2000000001b */
[----:B------:R-:W-:Y:S01]  /*34a0*/  @!P4 IMAD.MOV.U32 R76, RZ, RZ, R71 ;  /* 0x000000ffff4cc224 */ /* 0x000fe200078e0047 */
[----:B------:R-:W-:-:S02]  /*34b0*/  SHF.R.U32.HI R75, RZ, 0xb, R192 ;  /* 0x0000000bff4b7819 */ /* 0x000fc400000116c0 */
[----:B0-----:R-:W-:Y:S02]  /*34c0*/  IADD3.X R73, PT, PT, R6, UR6, RZ, P2, !PT ;  /* 0x0000000606497c10 */ /* 0x001fe400097fe4ff */
[----:B------:R-:W-:Y:S02]  /*34d0*/  ISETP.GT.U32.AND P2, PT, R108, R144, PT ;  /* 0x000000906c00720c */ /* 0x000fe40003f44070 */
[----:B------:R-:W-:Y:S01]  /*34e0*/  IADD3 R72, P6, PT, R7, UR5, RZ ;  /* 0x0000000507487c10 */ /* 0x000fe2000ffde0ff */
[----:B------:R-:W-:Y:S01]  /*34f0*/  @!P4 IMAD.MOV.U32 R77, RZ, RZ, R73 ;  /* 0x000000ffff4dc224 */ /* 0x000fe200078e0049 */
[----:B------:R-:W-:Y:S02]  /*3500*/  UIMAD UR5, UR8, 0x14, URZ ;  /* 0x00000014080578a4 */ /* 0x000fe4000f8e02ff */
[----:B------:R-:W-:Y:S02]  /*3510*/  IADD3.X R74, PT, PT, R8, UR6, RZ, P6, !PT ;  /* 0x00000006084a7c10 */ /* 0x000fe4000b7fe4ff */
[----:B------:R-:W-:Y:S01]  /*3520*/  LOP3.LUT P6, RZ, R75, 0x1, RZ, 0xc0, !PT ;  /* 0x000000014bff7812 */ /* 0x000fe200078cc0ff */
[----:B------:R0:W2:Y:S01]  /*3530*/  @!P4 LDG.E.U8 R27, desc[UR24][R76.64] ;  /* 0x000000184c1bc981 */ /* 0x0000a2000c1e1100 */
[----:B------:R-:W-:Y:S01]  /*3540*/  PRMT R22, RZ, 0x7610, R22 ;  /* 0x00007610ff167816 */ /* 0x000fe20000000016 */
[----:B------:R-:W-:Y:S01]  /*3550*/  USHF.R.S32.HI UR6, URZ, 0x1f, UR5 ;  /* 0x0000001fff067899 */ /* 0x000fe20008011405 */
[--C-:B------:R-:W-:Y:S01]  /*3560*/  @!P1 IMAD.IADD R145, R145, 0x1, -R108.reuse ;  /* 0x0000000191919824 */ /* 0x100fe200078e0a6c */
[----:B------:R-:W-:Y:S01]  /*3570*/  IADD3 R75, P1, PT, R5, UR5, RZ ;  /* 0x00000005054b7c10 */ /* 0x000fe2000ff3e0ff */
[----:B------:R-:W-:Y:S01]  /*3580*/  @!P2 IMAD.IADD R144, R144, 0x1, -R108 ;  /* 0x000000019090a824 */ /* 0x000fe200078e0a6c */
[----:B------:R-:W-:Y:S01]  /*3590*/  ISETP.GT.U32.AND P2, PT, R108, R143, PT ;  /* 0x0000008f6c00720c */ /* 0x000fe20003f44070 */
[----:B0-----:R-:W-:-:S02]  /*35a0*/  @!P4 IMAD.MOV.U32 R76, RZ, RZ, R72 ;  /* 0x000000ffff4cc224 */ /* 0x001fc400078e0048 */
[----:B------:R-:W-:-:S05]  /*35b0*/  @!P4 IMAD.MOV.U32 R77, RZ, RZ, R74 ;  /* 0x000000ffff4dc224 */ /* 0x000fca00078e004a */
[----:B------:R0:W2:Y:S01]  /*35c0*/  @!P4 LDG.E.U8 R22, desc[UR24][R76.64] ;  /* 0x000000184c16c981 */ /* 0x0000a2000c1e1100 */
[----:B------:R-:W-:Y:S01]  /*35d0*/  SHF.R.U32.HI R79, RZ, 0x3, R192 ;  /* 0x00000003ff4f7819 */ /* 0x000fe200000116c0 */
[----:B------:R-:W-:Y:S01]  /*35e0*/  @P6 IMAD.MOV.U32 R80, RZ, RZ, R75 ;  /* 0x000000ffff506224 */ /* 0x000fe200078e004b */
[----:B------:R-:W-:Y:S02]  /*35f0*/  PRMT R24, RZ, 0x7610, R24 ;  /* 0x00007610ff187816 */ /* 0x000fe40000000018 */
[----:B0-----:R-:W-:Y:S02]  /*3600*/  IADD3.X R77, PT, PT, R6, UR6, RZ, P1, !PT ;  /* 0x00000006064d7c10 */ /* 0x001fe40008ffe4ff */
[----:B------:R-:W-:Y:S02]  /*3610*/  ISETP.GT.U32.AND P1, PT, R108, R139, PT ;  /* 0x0000008b6c00720c */ /* 0x000fe40003f24070 */
[----:B------:R-:W-:Y:S01]  /*3620*/  IADD3 R76, P4, PT, R7, UR5, RZ ;  /* 0x00000005074c7c10 */ /* 0x000fe2000ff9e0ff */
[----:B------:R-:W-:Y:S01]  /*3630*/  @P6 IMAD.MOV.U32 R81, RZ, RZ, R77 ;  /* 0x000000ffff516224 */ /* 0x000fe200078e004d */
[----:B------:R-:W-:-:S02]  /*3640*/  UIMAD UR5, UR8, 0x1c, URZ ;  /* 0x0000001c080578a4 */ /* 0x000fc4000f8e02ff */
[----:B------:R-:W-:Y:S02]  /*3650*/  IADD3.X R78, PT, PT, R8, UR6, RZ, P4, !PT ;  /* 0x00000006084e7c10 */ /* 0x000fe4000a7fe4ff */
[----:B------:R-:W-:Y:S01]  /*3660*/  LOP3.LUT P4, RZ, R79, 0x1, RZ, 0xc0, !PT ;  /* 0x000000014fff7812 */ /* 0x000fe2000788c0ff */
[----:B------:R-:W-:Y:S01]  /*3670*/  USHF.R.S32.HI UR6, URZ, 0x1f, UR5 ;  /* 0x0000001fff067899 */ /* 0x000fe20008011405 */
[----:B------:R-:W-:Y:S01]  /*3680*/  PRMT R20, RZ, 0x7610, R20 ;  /* 0x00007610ff147816 */ /* 0x000fe20000000014 */
[----:B------:R0:W2:Y:S01]  /*3690*/  @P6 LDG.E.U8 R24, desc[UR24][R80.64] ;  /* 0x0000001850186981 */ /* 0x0000a2000c1e1100 */
[--C-:B------:R-:W-:Y:S01]  /*36a0*/  @!P2 IMAD.IADD R143, R143, 0x1, -R108.reuse ;  /* 0x000000018f8fa824 */ /* 0x100fe200078e0a6c */
[----:B------:R-:W-:Y:S01]  /*36b0*/  IADD3 R163, P2, PT, R5, UR5, RZ ;  /* 0x0000000505a37c10 */ /* 0x000fe2000ff5e0ff */
[----:B------:R-:W-:Y:S01]  /*36c0*/  @!P1 IMAD.IADD R139, R139, 0x1, -R108 ;  /* 0x000000018b8b9824 */ /* 0x000fe200078e0a6c */
[----:B------:R-:W-:Y:S02]  /*36d0*/  ISETP.GT.U32.AND P1, PT, R108, R138, PT ;  /* 0x0000008a6c00720c */ /* 0x000fe40003f24070 */
[----:B------:R-:W-:Y:S01]  /*36e0*/  IADD3.X R161, PT, PT, R6, UR6, RZ, P2, !PT ;  /* 0x0000000606a17c10 */ /* 0x000fe200097fe4ff */
[----:B0-----:R-:W-:-:S02]  /*36f0*/  @P6 IMAD.MOV.U32 R80, RZ, RZ, R76 ;  /* 0x000000ffff506224 */ /* 0x001fc400078e004c */
[----:B------:R-:W-:Y:S01]  /*3700*/  @P6 IMAD.MOV.U32 R81, RZ, RZ, R78 ;  /* 0x000000ffff516224 */ /* 0x000fe200078e004e */
[----:B------:R-:W-:-:S04]  /*3710*/  ISETP.GT.U32.AND P2, PT, R108, R137, PT ;  /* 0x000000896c00720c */ /* 0x000fc80003f44070 */
[----:B------:R0:W2:Y:S01]  /*3720*/  @P6 LDG.E.U8 R20, desc[UR24][R80.64] ;  /* 0x0000001850146981 */ /* 0x0000a2000c1e1100 */
[----:B------:R-:W-:Y:S02]  /*3730*/  IADD3 R175, P6, PT, R7, UR5, RZ ;  /* 0x0000000507af7c10 */ /* 0x000fe4000ffde0ff */
[----:B------:R-:W-:Y:S01]  /*3740*/  PRMT R23, RZ, 0x7610, R23 ;  /* 0x00007610ff177816 */ /* 0x000fe20000000017 */
[----:B------:R-:W-:Y:S01]  /*3750*/  VIADD R79, R197, 0xfffffff2 ;  /* 0xfffffff2c54f7836 */ /* 0x000fe20000000000 */
[----:B------:R-:W-:Y:S01]  /*3760*/  IADD3.X R173, PT, PT, R8, UR6, RZ, P6, !PT ;  /* 0x0000000608ad7c10 */ /* 0x000fe2000b7fe4ff */
[----:B------:R-:W-:Y:S01]  /*3770*/  UIMAD UR5, UR8, 0x5, URZ ;  /* 0x00000005080578a4 */ /* 0x000fe2000f8e02ff */
[----:B0-----:R-:W-:Y:S02]  /*3780*/  @P4 IMAD.MOV.U32 R80, RZ, RZ, R163 ;  /* 0x000000ffff504224 */ /* 0x001fe400078e00a3 */
[----:B------:R-:W-:Y:S01]  /*3790*/  @P4 IMAD.MOV.U32 R81, RZ, RZ, R161 ;  /* 0x000000ffff514224 */ /* 0x000fe200078e00a1 */
[----:B------:R-:W-:Y:S01]  /*37a0*/  PRMT R19, RZ, 0x7610, R19 ;  /* 0x00007610ff137816 */ /* 0x000fe20000000013 */
[----:B------:R-:W-:Y:S01]  /*37b0*/  USHF.R.S32.HI UR6, URZ, 0x1f, UR5 ;  /* 0x0000001fff067899 */ /* 0x000fe20008011405 */
[----:B------:R-:W-:-:S02]  /*37c0*/  ISETP.GE.U32.AND P6, PT, R79, 0x7fffffd3, PT ;  /* 0x7fffffd34f00780c */ /* 0x000fc40003fc6070 */
[----:B------:R0:W2:Y:S01]  /*37d0*/  @P4 LDG.E.U8 R23, desc[UR24][R80.64] ;  /* 0x0000001850174981 */ /* 0x0000a2000c1e1100 */
[--C-:B------:R-:W-:Y:S01]  /*37e0*/  @!P1 IMAD.IADD R138, R138, 0x1, -R108.reuse ;  /* 0x000000018a8a9824 */ /* 0x100fe200078e0a6c */
        /* <DEDUP_REMOVED lines=9> */
[----:B------:R-:W-:Y:S01]  /*3880*/  IADD3 R80, P4, PT, R7, UR5, RZ ;  /* 0x0000000507507c10 */ /* 0x000fe2000ff9e0ff */
[----:B------:R-:W-:Y:S02]  /*3890*/  VIADD R83, R197, 0xfffffff9 ;  /* 0xfffffff9c5537836 */ /* 0x000fe40000000000 */
[----:B------:R-:W-:Y:S01]  /*38a0*/  @!P3 IMAD.MOV.U32 R85, RZ, RZ, R81 ;  /* 0x000000ffff55b224 */ /* 0x000fe200078e0051 */
[----:B------:R-:W-:Y:S01]  /*38b0*/  IADD3.X R82, PT, PT, R8, UR6, RZ, P4, !PT ;  /* 0x0000000608527c10 */ /* 0x000fe2000a7fe4ff */
[----:B------:R-:W-:Y:S01]  /*38c0*/  UIMAD UR5, UR8, 0xd, URZ ;  /* 0x0000000d080578a4 */ /* 0x000fe2000f8e02ff */
[----:B------:R-:W-:-:S02]  /*38d0*/  PRMT R10, RZ, 0x7610, R10 ;  /* 0x00007610ff0a7816 */ /* 0x000fc4000000000a */
[----:B------:R0:W2:Y:S01]  /*38e0*/  @!P3 LDG.E.U8 R21, desc[UR24][R84.64] ;  /* 0x000000185415b981 */ /* 0x0000a2000c1e1100 */
[----:B------:R-:W-:Y:S01]  /*38f0*/  USHF.R.S32.HI UR6, URZ, 0x1f, UR5 ;  /* 0x0000001fff067899 */ /* 0x000fe20008011405 */
[----:B------:R-:W-:Y:S01]  /*3900*/  ISETP.GT.U32.AND P1, PT, R108, R135, PT ;  /* 0x000000876c00720c */ /* 0x000fe20003f24070 */
[----:B------:R-:W-:Y:S01]  /*3910*/  @!P2 IMAD.IADD R136, R136, 0x1, -R108 ;  /* 0x000000018888a824 */ /* 0x000fe200078e0a6c */
[----:B------:R-:W-:Y:S02]  /*3920*/  ISETP.GE.U32.AND P4, PT, R83, 0x7fffffda, PT ;  /* 0x7fffffda5300780c */ /* 0x000fe40003f86070 */
[----:B------:R-:W-:Y:S01]  /*3930*/  IADD3 R83, P2, PT, R5, UR5, RZ ;  /* 0x0000000505537c10 */ /* 0x000fe2000ff5e0ff */
[----:B0-----:R-:W-:Y:S02]  /*3940*/  @!P3 IMAD.MOV.U32 R84, RZ, RZ, R80 ;  /* 0x000000ffff54b224 */ /* 0x001fe400078e0050 */
[----:B------:R-:W-:Y:S02]  /*3950*/  @!P3 IMAD.MOV.U32 R85, RZ, RZ, R82 ;  /* 0x000000ffff55b224 */ /* 0x000fe400078e0052 */
[----:B------:R-:W-:-:S03]  /*3960*/  VIADD R86, R197, 0xfffffff1 ;  /* 0xfffffff1c5567836 */ /* 0x000fc60000000000 */
[----:B------:R0:W2:Y:S01]  /*3970*/  @!P3 LDG.E.U8 R10, desc[UR24][R84.64] ;  /* 0x00000018540ab981 */ /* 0x0000a2000c1e1100 */
[----:B------:R-:W-:Y:S01]  /*3980*/  PRMT R13, RZ, 0x7610, R13 ;  /* 0x00007610ff0d7816 */ /* 0x000fe2000000000d */
[----:B------:R-:W-:Y:S01]  /*3990*/  @!P6 IMAD.MOV.U32 R88, RZ, RZ, R83 ;  /* 0x000000ffff58e224 */ /* 0x000fe200078e0053 */
[----:B0-----:R-:W-:Y:S02]  /*39a0*/  IADD3.X R85, PT, PT, R6, UR6, RZ, P2, !PT ;  /* 0x0000000606557c10 */ /* 0x001fe400097fe4ff */
[----:B------:R-:W-:Y:S02]  /*39b0*/  IADD3 R84, P3, PT, R7, UR5, RZ ;  /* 0x0000000507547c10 */ /* 0x000fe4000ff7e0ff */
[----:B------:R-:W-:Y:S01]  /*39c0*/  ISETP.GE.U32.AND P2, PT, R86, 0x7fffffd2, PT ;  /* 0x7fffffd25600780c */ /* 0x000fe20003f46070 */
[----:B------:R-:W-:Y:S01]  /*39d0*/  @!P6 IMAD.MOV.U32 R89, RZ, RZ, R85 ;  /* 0x000000ffff59e224 */ /* 0x000fe200078e0055 */
[----:B------:R-:W-:Y:S01]  /*39e0*/  IADD3.X R86, PT, PT, R8, UR6, RZ, P3, !PT ;  /* 0x0000000608567c10 */ /* 0x000fe20009ffe4ff */
[----:B------:R-:W-:Y:S01]  /*39f0*/  @!P1 IMAD.IADD R135, R135, 0x1, -R108 ;  /* 0x0000000187879824 */ /* 0x000fe200078e0a6c */
[----:B------:R-:W-:-:S02]  /*3a00*/  SHF.R.U32.HI R87, RZ, 0xa, R192 ;  /* 0x0000000aff577819 */ /* 0x000fc400000116c0 */
[----:B------:R-:W-:Y:S01]  /*3a10*/  ISETP.GT.U32.AND P1, PT, R108, R129, PT ;  /* 0x000000816c00720c */ /* 0x000fe20003f24070 */
[----:B------:R0:W2:Y:S01]  /*3a20*/  @!P6 LDG.E.U8 R13, desc[UR24][R88.64] ;  /* 0x00000018580de981 */ /* 0x0000a2000c1e1100 */
[----:B------:R-:W-:Y:S01]  /*3a30*/  PRMT R17, RZ, 0x7610, R17 ;  /* 0x00007610ff117816 */ /* 0x000fe20000000011 */
[----:B------:R-:W-:Y:S01]  /*3a40*/  UIMAD UR5, UR8, 0x15, URZ ;  /* 0x00000015080578a4 */ /* 0x000fe2000f8e02ff */
[----:B------:R-:W-:-:S03]  /*3a50*/  LOP3.LUT P3, RZ, R87, 0x1, RZ, 0xc0, !PT ;  /* 0x0000000157ff7812 */ /* 0x000fc6000786c0ff */
[----:B------:R-:W-:Y:S01]  /*3a60*/  USHF.R.S32.HI UR6, URZ, 0x1f, UR5 ;  /* 0x0000001fff067899 */ /* 0x000fe20008011405 */
[----:B0-----:R-:W-:Y:S02]  /*3a70*/  @!P6 IMAD.MOV.U32 R88, RZ, RZ, R84 ;  /* 0x000000ffff58e224 */ /* 0x001fe400078e0054 */
[----:B------:R-:W-:-:S05]  /*3a80*/  @!P6 IMAD.MOV.U32 R89, RZ, RZ, R86 ;  /* 0x000000ffff59e224 */ /* 0x000fca00078e0056 */
[----:B------:R0:W2:Y:S01]  /*3a90*/  @!P6 LDG.E.U8 R17, desc[UR24][R88.64] ;  /* 0x000000185811e981 */ /* 0x0000a2000c1e1100 */
[----:B------:R-:W-:Y:S01]  /*3aa0*/  IADD3 R87, P6, PT, R5, UR5, RZ ;  /* 0x0000000505577c10 */ /* 0x000fe2000ffde0ff */
[----:B------:R-:W-:Y:S01]  /*3ab0*/  @!P1 IMAD.IADD R129, R129, 0x1, -R108 ;  /* 0x0000000181819824 */ /* 0x000fe200078e0a6c */
[----:B------:R-:W-:Y:S02]  /*3ac0*/  SHF.R.U32.HI R90, RZ, 0x2, R192 ;  /* 0x00000002ff5a7819 */ /* 0x000fe400000116c0 */
[----:B------:R-:W-:Y:S02]  /*3ad0*/  PRMT R18, RZ, 0x7610, R18 ;  /* 0x00007610ff127816 */ /* 0x000fe40000000012 */
[----:B0-----:R-:W-:Y:S02]  /*3ae0*/  IADD3.X R89, PT, PT, R6, UR6, RZ, P6, !PT ;  /* 0x0000000606597c10 */ /* 0x001fe4000b7fe4ff */
[----:B------:R-:W-:Y:S01]  /*3af0*/  IADD3 R88, P1, PT, R7, UR5, RZ ;  /* 0x0000000507587c10 */ /* 0x000fe2000ff3e0ff */
[----:B------:R-:W-:Y:S01]  /*3b00*/  @P3 IMAD.MOV.U32 R92, RZ, RZ, R87 ;  /* 0x000000ffff5c3224 */ /* 0x000fe200078e0057 */
[----:B------:R-:W-:Y:S01]  /*3b10*/  LOP3.LUT P6, RZ, R90, 0x1, RZ, 0xc0, !PT ;  /* 0x000000015aff7812 */ /* 0x000fe200078cc0ff */
[----:B------:R-:W-:Y:S01]  /*3b20*/  @P3 IMAD.MOV.U32 R93, RZ, RZ, R89 ;  /* 0x000000ffff5d3224 */ /* 0x000fe200078e0059 */
[----:B------:R-:W-:Y:S01]  /*3b30*/  IADD3.X R90, PT, PT, R8, UR6, RZ, P1, !PT ;  /* 0x00000006085a7c10 */ /* 0x000fe20008ffe4ff */
[----:B------:R-:W-:Y:S01]  /*3b40*/  UIMAD UR15, UR8, 0x1d, URZ ;  /* 0x0000001d080f78a4 */ /* 0x000fe2000f8e02ff */
[----:B------:R-:W-:-:S02]  /*3b50*/  PRMT R15, RZ, 0x7610, R15 ;  /* 0x00007610ff0f7816 */ /* 0x000fc4000000000f */
[----:B------:R0:W2:Y:S01]  /*3b60*/  @P3 LDG.E.U8 R18, desc[UR24][R92.64] ;  /* 0x000000185c123981 */ /* 0x0000a2000c1e1100 */
[----:B------:R-:W-:Y:S01]  /*3b70*/  USHF.R.S32.HI UR17, URZ, 0x1f, UR15 ;  /* 0x0000001fff117899 */ /* 0x000fe2000801140f */
[----:B0-----:R-:W-:Y:S02]  /*3b80*/  @P3 IMAD.MOV.U32 R92, RZ, RZ, R88 ;  /* 0x000000ffff5c3224 */ /* 0x001fe400078e0058 */
[----:B------:R-:W-:-:S05]  /*3b90*/  @P3 IMAD.MOV.U32 R93, RZ, RZ, R90 ;  /* 0x000000ffff5d3224 */ /* 0x000fca00078e005a */
[----:B------:R0:W2:Y:S01]  /*3ba0*/  @P3 LDG.E.U8 R15, desc[UR24][R92.64] ;  /* 0x000000185c0f3981 */ /* 0x0000a2000c1e1100 */
[----:B------:R-:W-:-:S04]  /*3bb0*/  IADD3 R179, P3, PT, R5, UR15, RZ ;  /* 0x0000000f05b37c10 */ /* 0x000fc8000ff7e0ff */
[----:B------:R-:W-:Y:S02]  /*3bc0*/  IADD3.X R177, PT, PT, R6, UR17, RZ, P3, !PT ;  /* 0x0000001106b17c10 */ /* 0x000fe40009ffe4ff */
[----:B------:R-:W-:Y:S02]  /*3bd0*/  IADD3 R183, P3, PT, R7, UR15, RZ ;  /* 0x0000000f07b77c10 */ /* 0x000fe4000ff7e0ff */
[----:B------:R-:W-:Y:S01]  /*3be0*/  PRMT R16, RZ, 0x7610, R16 ;  /* 0x00007610ff107816 */ /* 0x000fe20000000010 */
[----:B0-----:R-:W-:Y:S01]  /*3bf0*/  @P6 IMAD.MOV.U32 R92, RZ, RZ, R179 ;  /* 0x000000ffff5c6224 */ /* 0x001fe200078e00b3 */
[----:B------:R-:W-:Y:S01]  /*3c00*/  IADD3.X R181, PT, PT, R8, UR17, RZ, P3, !PT ;  /* 0x0000001108b57c10 */ /* 0x000fe20009ffe4ff */
[----:B------:R-:W-:Y:S01]  /*3c10*/  @P6 IMAD.MOV.U32 R93, RZ, RZ, R177 ;  /* 0x000000ffff5d6224 */ /* 0x000fe200078e00b1 */
[----:B------:R-:W-:Y:S01]  /*3c20*/  UIMAD UR5, UR8, 0x6, URZ ;  /* 0x00000006080578a4 */ /* 0x000fe2000f8e02ff */
[----:B------:R-:W-:Y:S02]  /*3c30*/  SHF.R.U32.HI R91, RZ, 0x9, R192 ;  /* 0x00000009ff5b7819 */ /* 0x000fe400000116c0 */
[----:B------:R-:W-:Y:S01]  /*3c40*/  PRMT R12, RZ, 0x7610, R12 ;  /* 0x00007610ff0c7816 */ /* 0x000fe2000000000c */
[----:B------:R0:W2:Y:S01]  /*3c50*/  @P6 LDG.E.U8 R16, desc[UR24][R92.64] ;  /* 0x000000185c106981 */ /* 0x0000a2000c1e1100 */
[----:B------:R-:W-:Y:S01]  /*3c60*/  USHF.R.S32.HI UR16, URZ, 0x1f, UR5 ;  /* 0x0000001fff107899 */ /* 0x000fe20008011405 */
[----:B------:R-:W-:Y:S01]  /*3c70*/  LOP3.LUT P1, RZ, R91, 0x1, RZ, 0xc0, !PT ;  /* 0x000000015bff7812 */ /* 0x000fe2000782c0ff */
[----:B------:R-:W-:Y:S01]  /*3c80*/  UIMAD UR6, UR8, 0xe, URZ ;  /* 0x0000000e080678a4 */ /* 0x000fe2000f8e02ff */
[----:B------:R-:W-:Y:S01]  /*3c90*/  IADD3 R91, P3, PT, R5, UR5, RZ ;  /* 0x00000005055b7c10 */ /* 0x000fe2000ff7e0ff */
[----:B0-----:R-:W-:-:S02]  /*3ca0*/  @P6 IMAD.MOV.U32 R92, RZ, RZ, R183 ;  /* 0x000000ffff5c6224 */ /* 0x001fc400078e00b7 */
[----:B------:R-:W-:Y:S01]  /*3cb0*/  @P6 IMAD.MOV.U32 R93, RZ, RZ, R181 ;  /* 0x000000ffff5d6224 */ /* 0x000fe200078e00b5 */
[----:B------:R-:W-:-:S04]  /*3cc0*/  USHF.R.S32.HI UR17, URZ, 0x1f, UR6 ;  /* 0x0000001fff117899 */ /* 0x000fc80008011406 */
[----:B------:R0:W2:Y:S01]  /*3cd0*/  @P6 LDG.E.U8 R12, desc[UR24][R92.64] ;  /* 0x000000185c0c6981 */ /* 0x0000a2000c1e1100 */
[----:B------:R-:W-:Y:S01]  /*3ce0*/  UIMAD UR14, UR8, 0x16, URZ ;  /* 0x00000016080e78a4 */ /* 0x000fe2000f8e02ff */
[----:B------:R-:W-:Y:S01]  /*3cf0*/  PRMT R14, RZ, 0x7610, R14 ;  /* 0x00007610ff0e7816 */ /* 0x000fe2000000000e */
[----:B------:R-:W-:Y:S01]  /*3d00*/  @!P4 IMAD.MOV.U32 R100, RZ, RZ, R91 ;  /* 0x000000ffff64c224 */ /* 0x000fe200078e005b */
[----:B------:R-:W-:Y:S02]  /*3d10*/  SHF.R.U32.HI R98, RZ, 0x1, R192 ;  /* 0x00000001ff627819 */ /* 0x000fe400000116c0 */
[C---:B0-----:R-:W-:Y:S02]  /*3d20*/  IADD3.X R93, PT, PT, R6.reuse, UR16, RZ, P3, !PT ;  /* 0x00000010065d7c10 */ /* 0x041fe40009ffe4ff */
[----:B------:R-:W-:Y:S02]  /*3d30*/  IADD3 R94, P3, PT, R5, UR6, RZ ;  /* 0x00000006055e7c10 */ /* 0x000fe4000ff7e0ff */
[----:B------:R-:W-:Y:S01]  /*3d40*/  IADD3 R92, P6, PT, R7, UR5, RZ ;  /* 0x00000005075c7c10 */ /* 0x000fe2000ffde0ff */
[----:B------:R-:W-:Y:S01]  /*3d50*/  @!P4 IMAD.MOV.U32 R101, RZ, RZ, R93 ;  /* 0x000000ffff65c224 */ /* 0x000fe200078e005d */
[----:B------:R-:W-:Y:S01]  /*3d60*/  USHF.R.S32.HI UR20, URZ, 0x1f, UR14 ;  /* 0x0000001fff147899 */ /* 0x000fe2000801140e */
[----:B------:R-:W-:Y:S01]  /*3d70*/  IADD3.X R97, PT, PT, R6, UR17, RZ, P3, !PT ;  /* 0x0000001106617c10 */ /* 0x000fe20009ffe4ff */
[----:B------:R-:W-:Y:S01]  /*3d80*/  UIMAD UR15, UR8, 0x1e, URZ ;  /* 0x0000001e080f78a4 */ /* 0x000fe2000f8e02ff */
[----:B------:R-:W-:Y:S01]  /*3d90*/  IADD3.X R95, PT, PT, R8, UR16, RZ, P6, !PT ;  /* 0x00000010085f7c10 */ /* 0x000fe2000b7fe4ff */
[----:B------:R0:W2:Y:S01]  /*3da0*/  @!P4 LDG.E.U8 R14, desc[UR24][R100.64] ;  /* 0x00000018640ec981 */ /* 0x0000a2000c1e1100 */
[----:B------:R-:W-:-:S02]  /*3db0*/  IADD3 R96, P6, PT, R5, UR14, RZ ;  /* 0x0000000e05607c10 */ /* 0x000fc4000ffde0ff */
[----:B------:R-:W-:Y:S02]  /*3dc0*/  LOP3.LUT P3, RZ, R98, 0x1, RZ, 0xc0, !PT ;  /* 0x0000000162ff7812 */ /* 0x000fe4000786c0ff */
[----:B------:R-:W-:Y:S01]  /*3dd0*/  PRMT R11, RZ, 0x7610, R11 ;  /* 0x00007610ff0b7816 */ /* 0x000fe2000000000b */
[----:B------:R-:W-:Y:S01]  /*3de0*/  USHF.R.S32.HI UR16, URZ, 0x1f, UR15 ;  /* 0x0000001fff107899 */ /* 0x000fe2000801140f */
[----:B------:R-:W-:Y:S01]  /*3df0*/  IADD3.X R98, PT, PT, R6, UR20, RZ, P6, !PT ;  /* 0x0000001406627c10 */ /* 0x000fe2000b7fe4ff */
[----:B0-----:R-:W-:Y:S02]  /*3e00*/  @!P2 IMAD.MOV.U32 R100, RZ, RZ, R94 ;  /* 0x000000ffff64a224 */ /* 0x001fe400078e005e */
[----:B------:R-:W-:Y:S01]  /*3e10*/  @!P2 IMAD.MOV.U32 R101, RZ, RZ, R97 ;  /* 0x000000ffff65a224 */ /* 0x000fe200078e0061 */
[----:B------:R-:W-:Y:S02]  /*3e20*/  IADD3 R187, P6, PT, R5, UR15, RZ ;  /* 0x0000000f05bb7c10 */ /* 0x000fe4000ffde0ff */
[----:B------:R-:W-:-:S02]  /*3e30*/  PRMT R3, RZ, 0x7610, R3 ;  /* 0x00007610ff037816 */ /* 0x000fc40000000003 */
[----:B------:R0:W2:Y:S01]  /*3e40*/  @!P2 LDG.E.U8 R11, desc[UR24][R100.64] ;  /* 0x00000018640ba981 */ /* 0x0000a2000c1e1100 */
[----:B------:R-:W-:Y:S02]  /*3e50*/  IADD3.X R185, PT, PT, R6, UR16, RZ, P6, !PT ;  /* 0x0000001006b97c10 */ /* 0x000fe4000b7fe4ff */
[----:B------:R-:W-:Y:S01]  /*3e60*/  PRMT R213, RZ, 0x7610, R213 ;  /* 0x00007610ffd57816 */ /* 0x000fe200000000d5 */
[----:B0-----:R-:W-:Y:S02]  /*3e70*/  @P1 IMAD.MOV.U32 R100, RZ, RZ, R96 ;  /* 0x000000ffff641224 */ /* 0x001fe400078e0060 */
[----:B------:R-:W-:-:S05]  /*3e80*/  @P1 IMAD.MOV.U32 R101, RZ, RZ, R98 ;  /* 0x000000ffff651224 */ /* 0x000fca00078e0062 */
[----:B------:R0:W2:Y:S01]  /*3e90*/  @P1 LDG.E.U8 R3, desc[UR24][R100.64] ;  /* 0x0000001864031981 */ /* 0x0000a2000c1e1100 */
[----:B------:R-:W-:Y:S01]  /*3ea0*/  PRMT R9, RZ, 0x7610, R9 ;  /* 0x00007610ff097816 */ /* 0x000fe20000000009 */
[----:B0-----:R-:W-:Y:S02]  /*3eb0*/  @P3 IMAD.MOV.U32 R100, RZ, RZ, R187 ;  /* 0x000000ffff643224 */ /* 0x001fe400078e00bb */
[----:B------:R-:W-:Y:S01]  /*3ec0*/  @P3 IMAD.MOV.U32 R101, RZ, RZ, R185 ;  /* 0x000000ffff653224 */ /* 0x000fe200078e00b9 */
[----:B------:R-:W-:-:S04]  /*3ed0*/  ISETP.GT.U32.AND P6, PT, R108, R128, PT ;  /* 0x000000806c00720c */ /* 0x000fc80003fc4070 */
[----:B------:R0:W2:Y:S02]  /*3ee0*/  @P3 LDG.E.U8 R213, desc[UR24][R100.64] ;  /* 0x0000001864d53981 */ /* 0x0000a4000c1e1100 */
[----:B0-----:R-:W-:Y:S02]  /*3ef0*/  @!P4 IMAD.MOV.U32 R100, RZ, RZ, R92 ;  /* 0x000000ffff64c224 */ /* 0x001fe400078e005c */
[----:B------:R-:W-:-:S05]  /*3f00*/  @!P4 IMAD.MOV.U32 R101, RZ, RZ, R95 ;  /* 0x000000ffff65c224 */ /* 0x000fca00078e005f */
[----:B------:R0:W2:Y:S01]  /*3f10*/  @!P4 LDG.E.U8 R9, desc[UR24][R100.64] ;  /* 0x000000186409c981 */ /* 0x0000a2000c1e1100 */
[----:B------:R-:W-:Y:S02]  /*3f20*/  IADD3 R99, P4, PT, R7, UR6, RZ ;  /* 0x0000000607637c10 */ /* 0x000fe4000ff9e0ff */
[----:B------:R-:W-:Y:S01]  /*3f30*/  PRMT R4, RZ, 0x7610, R4 ;  /* 0x00007610ff047816 */ /* 0x000fe20000000004 */
[----:B------:R-:W-:Y:S01]  /*3f40*/  @!P6 IMAD.IADD R128, R128, 0x1, -R108 ;  /* 0x000000018080e824 */ /* 0x000fe200078e0a6c */
[----:B0-----:R-:W-:Y:S02]  /*3f50*/  IADD3.X R100, PT, PT, R8, UR17, RZ, P4, !PT ;  /* 0x0000001108647c10 */ /* 0x001fe4000a7fe4ff */
[C---:B------:R-:W-:Y:S01]  /*3f60*/  ISETP.GT.U32.AND P4, PT, R108.reuse, R126, PT ;  /* 0x0000007e6c00720c */ /* 0x040fe20003f84070 */
[----:B------:R-:W-:Y:S02]  /*3f70*/  @!P2 IMAD.MOV.U32 R102, RZ, RZ, R99 ;  /* 0x000000ffff66a224 */ /* 0x000fe400078e0063 */
[----:B------:R-:W-:Y:S01]  /*3f80*/  @!P2 IMAD.MOV.U32 R103, RZ, RZ, R100 ;  /* 0x000000ffff67a224 */ /* 0x000fe200078e0064 */
[----:B------:R-:W-:Y:S01]  /*3f90*/  ISETP.GT.U32.AND P6, PT, R108, R127, PT ;  /* 0x0000007f6c00720c */ /* 0x000fe20003fc4070 */
[----:B------:R-:W-:Y:S01]  /*3fa0*/  VIADD R104, R197, 0xfffffff8 ;  /* 0xfffffff8c5687836 */ /* 0x000fe20000000000 */
[----:B------:R-:W-:-:S02]  /*3fb0*/  UIMAD UR5, UR8, 0x7, URZ ;  /* 0x00000007080578a4 */ /* 0x000fc4000f8e02ff */
[----:B------:R0:W2:Y:S02]  /*3fc0*/  @!P2 LDG.E.U8 R4, desc[UR24][R102.64] ;  /* 0x000000186604a981 */ /* 0x0000a4000c1e1100 */
[----:B------:R-:W-:Y:S01]  /*3fd0*/  ISETP.GE.U32.AND P2, PT, R104, 0x7fffffd9, PT ;  /* 0x7fffffd96800780c */ /* 0x000fe20003f46070 */
[----:B------:R-:W-:Y:S02]  /*3fe0*/  USHF.R.S32.HI UR6, URZ, 0x1f, UR5 ;  /* 0x0000001fff067899 */ /* 0x000fe40008011405 */
[----:B------:R-:W-:Y:S01]  /*3ff0*/  @!P4 IMAD.IADD R126, R126, 0x1, -R108 ;  /* 0x000000017e7ec824 */ /* 0x000fe200078e0a6c */
[----:B0-----:R-:W-:-:S03]  /*4000*/  IADD3 R102, P4, PT, R5, UR5, RZ ;  /* 0x0000000505667c10 */ /* 0x001fc6000ff9e0ff */
[----:B------:R-:W-:Y:S01]  /*4010*/  @!P6 IMAD.IADD R127, R127, 0x1, -R108 ;  /* 0x000000017f7fe824 */ /* 0x000fe200078e0a6c */
[----:B------:R-:W-:Y:S02]  /*4020*/  IADD3 R101, P6, PT, R7, UR14, RZ ;  /* 0x0000000e07657c10 */ /* 0x000fe4000ffde0ff */
[----:B------:R-:W-:-:S03]  /*4030*/  IADD3.X R104, PT, PT, R6, UR6, RZ, P4, !PT ;  /* 0x0000000606687c10 */ /* 0x000fc6000a7fe4ff */
[----:B------:R-:W-:Y:S01]  /*4040*/  @!P2 IMAD.MOV.U32 R198, RZ, RZ, R102 ;  /* 0x000000ffffc6a224 */ /* 0x000fe200078e0066 */
[----:B------:R-:W-:Y:S02]  /*4050*/  PRMT R214, RZ, 0x7610, R214 ;  /* 0x00007610ffd67816 */ /* 0x000fe400000000d6 */
[----:B------:R-:W-:Y:S01]  /*4060*/  IADD3.X R103, PT, PT, R8, UR20, RZ, P6, !PT ;  /* 0x0000001408677c10 */ /* 0x000fe2000b7fe4ff */
[----:B------:R-:W-:Y:S01]  /*4070*/  @!P2 IMAD.MOV.U32 R199, RZ, RZ, R104 ;  /* 0x000000ffffc7a224 */ /* 0x000fe200078e0068 */
[----:B------:R-:W-:-:S04]  /*4080*/  PRMT R2, RZ, 0x7610, R2 ;  /* 0x00007610ff027816 */ /* 0x000fc80000000002 */
[----:B------:R0:W3:Y:S02]  /*4090*/  @!P2 LDG.E.U8 R214, desc[UR24][R198.64] ;  /* 0x00000018c6d6a981 */ /* 0x0000e4000c1e1100 */
[----:B0-----:R-:W-:Y:S02]  /*40a0*/  @P1 IMAD.MOV.U32 R198, RZ, RZ, R101 ;  /* 0x000000ffffc61224 */ /* 0x001fe400078e0065 */
[----:B------:R-:W-:-:S05]  /*40b0*/  @P1 IMAD.MOV.U32 R199, RZ, RZ, R103 ;  /* 0x000000ffffc71224 */ /* 0x000fca00078e0067 */
[----:B------:R0:W3:Y:S01]  /*40c0*/  @P1 LDG.E.U8 R2, desc[UR24][R198.64] ;  /* 0x00000018c6021981 */ /* 0x0000e2000c1e1100 */
[----:B------:R-:W-:-:S04]  /*40d0*/  IADD3 R191, P1, PT, R7, UR15, RZ ;  /* 0x0000000f07bf7c10 */ /* 0x000fc8000ff3e0ff */
[----:B------:R-:W-:Y:S02]  /*40e0*/  IADD3.X R189, PT, PT, R8, UR16, RZ, P1, !PT ;  /* 0x0000001008bd7c10 */ /* 0x000fe40008ffe4ff */
[----:B------:R-:W-:Y:S01]  /*40f0*/  PRMT R212, RZ, 0x7610, R212 ;  /* 0x00007610ffd47816 */ /* 0x000fe200000000d4 */
[----:B0-----:R-:W-:Y:S02]  /*4100*/  @P3 IMAD.MOV.U32 R198, RZ, RZ, R191 ;  /* 0x000000ffffc63224 */ /* 0x001fe400078e00bf */
[----:B------:R-:W-:-:S05]  /*4110*/  @P3 IMAD.MOV.U32 R199, RZ, RZ, R189 ;  /* 0x000000ffffc73224 */ /* 0x000fca00078e00bd */
[----:B------:R0:W3:Y:S01]  /*4120*/  @P3 LDG.E.U8 R212, desc[UR24][R198.64] ;  /* 0x00000018c6d43981 */ /* 0x0000e2000c1e1100 */
[C---:B------:R-:W-:Y:S02]  /*4130*/  ISETP.GT.U32.AND P4, PT, R108.reuse, R121, PT ;  /* 0x000000796c00720c */ /* 0x040fe40003f84070 */
[C---:B------:R-:W-:Y:S02]  /*4140*/  ISETP.GT.U32.AND P6, PT, R108.reuse, R125, PT ;  /* 0x0000007d6c00720c */ /* 0x040fe40003fc4070 */
[----:B------:R-:W-:-:S09]  /*4150*/  ISETP.GT.U32.AND P1, PT, R108, R155, PT ;  /* 0x0000009b6c00720c */ /* 0x000fd20003f24070 */
[--C-:B------:R-:W-:Y:S01]  /*4160*/  @!P4 IMAD.IADD R121, R121, 0x1, -R108.reuse ;  /* 0x000000017979c824 */ /* 0x100fe200078e0a6c */
[C---:B------:R-:W-:Y:S01]  /*4170*/  ISETP.GT.U32.AND P4, PT, R108.reuse, R119, PT ;  /* 0x000000776c00720c */ /* 0x040fe20003f84070 */
[--C-:B------:R-:W-:Y:S01]  /*4180*/  @!P6 IMAD.IADD R125, R125, 0x1, -R108.reuse ;  /* 0x000000017d7de824 */ /* 0x100fe200078e0a6c */
[C---:B------:R-:W-:Y:S01]  /*4190*/  ISETP.GT.U32.AND P6, PT, R108.reuse, R120, PT ;  /* 0x000000786c00720c */ /* 0x040fe20003fc4070 */
[----:B------:R-:W-:Y:S01]  /*41a0*/  @!P1 IMAD.IADD R155, R155, 0x1, -R108 ;  /* 0x000000019b9b9824 */ /* 0x000fe200078e0a6c */
[----:B------:R-:W-:Y:S02]  /*41b0*/  IADD3 R105, P1, PT, R7, UR5, RZ ;  /* 0x0000000507697c10 */ /* 0x000fe4000ff3e0ff */
[----:B------:R-:W-:-:S07]  /*41c0*/  ISETP.GT.U32.AND P3, PT, R108, R153, PT ;  /* 0x000000996c00720c */ /* 0x000fce0003f64070 */
[--C-:B------:R-:W-:Y:S01]  /*41d0*/  @!P4 IMAD.IADD R119, R119, 0x1, -R108.reuse ;  /* 0x000000017777c824 */ /* 0x100fe200078e0a6c */
[----:B------:R-:W-:Y:S01]  /*41e0*/  ISETP.GT.U32.AND P4, PT, R108, R152, PT ;  /* 0x000000986c00720c */ /* 0x000fe20003f84070 */
[--C-:B------:R-:W-:Y:S01]  /*41f0*/  @!P6 IMAD.IADD R120, R120, 0x1, -R108.reuse ;  /* 0x000000017878e824 */ /* 0x100fe200078e0a6c */
[----:B------:R-:W-:Y:S02]  /*4200*/  IADD3.X R106, PT, PT, R8, UR6, RZ, P1, !PT ;  /* 0x00000006086a7c10 */ /* 0x000fe40008ffe4ff */
[----:B------:R-:W-:Y:S02]  /*4210*/  ISETP.GT.U32.AND P6, PT, R108, R154, PT ;  /* 0x0000009a6c00720c */ /* 0x000fe40003fc4070 */
[----:B------:R-:W-:Y:S01]  /*4220*/  ISETP.GE.AND P1, PT, R107, RZ, PT ;  /* 0x000000ff6b00720c */ /* 0x000fe20003f26270 */
[----:B------:R-:W-:Y:S01]  /*4230*/  VIADD R107, R197, 0xfffffff0 ;  /* 0xfffffff0c56b7836 */ /* 0x000fe20000000000 */
[----:B------:R-:W-:Y:S01]  /*4240*/  UIMAD UR5, UR8, 0xf, URZ ;  /* 0x0000000f080578a4 */ /* 0x000fe2000f8e02ff */
[----:B------:R-:W-:-:S04]  /*4250*/  @!P3 IMAD.IADD R153, R153, 0x1, -R108 ;  /* 0x000000019999b824 */ /* 0x000fc800078e0a6c */
[----:B------:R-:W-:Y:S01]  /*4260*/  @!P4 IMAD.IADD R152, R152, 0x1, -R108 ;  /* 0x000000019898c824 */ /* 0x000fe200078e0a6c */
[----:B------:R-:W-:Y:S01]  /*4270*/  ISETP.GE.U32.AND P4, PT, R107, 0x7fffffd1, PT ;  /* 0x7fffffd16b00780c */ /* 0x000fe20003f86070 */
[----:B------:R-:W-:Y:S02]  /*4280*/  USHF.R.S32.HI UR6, URZ, 0x1f, UR5 ;  /* 0x0000001fff067899 */ /* 0x000fe40008011405 */
[----:B------:R-:W-:Y:S01]  /*4290*/  IADD3 R107, P3, PT, R5, UR5, RZ ;  /* 0x00000005056b7c10 */ /* 0x000fe2000ff7e0ff */
[----:B0-----:R-:W-:Y:S01]  /*42a0*/  @!P2 IMAD.MOV.U32 R198, RZ, RZ, R105 ;  /* 0x000000ffffc6a224 */ /* 0x001fe200078e0069 */
[----:B------:R-:W-:Y:S01]  /*42b0*/  PRMT R0, RZ, 0x7610, R0 ;  /* 0x00007610ff007816 */ /* 0x000fe20000000000 */
[----:B------:R-:W-:Y:S02]  /*42c0*/  @!P2 IMAD.MOV.U32 R199, RZ, RZ, R106 ;  /* 0x000000ffffc7a224 */ /* 0x000fe400078e006a */
[----:B------:R-:W-:Y:S01]  /*42d0*/  @!P6 IMAD.IADD R154, R154, 0x1, -R108 ;  /* 0x000000019a9ae824 */ /* 0x000fe200078e0a6c */
[----:B------:R-:W-:-:S02]  /*42e0*/  IADD3.X R108, PT, PT, R6, UR6, RZ, P3, !PT ;  /* 0x00000006066c7c10 */ /* 0x000fc40009ffe4ff */
[----:B------:R0:W4:Y:S01]  /*42f0*/  @!P2 LDG.E.U8 R0, desc[UR24][R198.64] ;  /* 0x00000018c600a981 */ /* 0x000122000c1e1100 */
[----:B------:R-:W-:Y:S01]  /*4300*/  ISETP.GE.AND P6, PT, R196, RZ, PT ;  /* 0x000000ffc400720c */ /* 0x000fe20003fc6270 */
[----:B------:R-:W-:Y:S01]  /*4310*/  @!P4 IMAD.MOV.U32 R196, RZ, RZ, R107 ;  /* 0x000000ffffc4c224 */ /* 0x000fe200078e006b */
[----:B------:R-:W-:Y:S01]  /*4320*/  ISETP.GE.AND P2, PT, R195, RZ, PT ;  /* 0x000000ffc300720c */ /* 0x000fe20003f46270 */
[----:B------:R-:W-:Y:S01]  /*4330*/  @!P4 IMAD.MOV.U32 R197, RZ, RZ, R108 ;  /* 0x000000ffffc5c224 */ /* 0x000fe200078e006c */
[----:B0-----:R-:W-:Y:S01]  /*4340*/  PRMT R198, RZ, 0x7610, R198 ;  /* 0x00007610ffc67816 */ /* 0x001fe200000000c6 */
[----:B------:R-:W-:-:S05]  /*4350*/  IMAD.MOV.U32 R209, RZ, RZ, R194 ;  /* 0x000000ffffd17224 */ /* 0x000fca00078e00c2 */
[----:B------:R0:W4:Y:S05]  /*4360*/  @!P4 LDG.E.U8 R198, desc[UR24][R196.64] ;  /* 0x00000018c4c6c981 */ /* 0x00012a000c1e1100 */
[----:B------:R-:W-:Y:S02]  /*4370*/  @!P2 IMAD.MOV R209, RZ, RZ, -R209 ;  /* 0x000000ffffd1a224 */ /* 0x000fe400078e0ad1 */
[----:B0-----:R-:W-:-:S04]  /*4380*/  IMAD.MOV.U32 R196, RZ, RZ, R193 ;  /* 0x000000ffffc47224 */ /* 0x001fc800078e00c1 */
[----:B------:R-:W-:Y:S01]  /*4390*/  @!P1 IMAD.MOV R196, RZ, RZ, -R196 ;  /* 0x000000ffffc49224 */ /* 0x000fe200078e0ac4 */
[----:B------:R-:W-:Y:S02]  /*43a0*/  ISETP.GE.AND P1, PT, R109, RZ, PT ;  /* 0x000000ff6d00720c */ /* 0x000fe40003f26270 */
[----:B------:R-:W-:Y:S02]  /*43b0*/  IADD3 R109, P3, PT, R7, UR5, RZ ;  /* 0x00000005076d7c10 */ /* 0x000fe4000ff7e0ff */
[----:B------:R-:W-:Y:S02]  /*43c0*/  ISETP.GE.AND P2, PT, R110, RZ, PT ;  /* 0x000000ff6e00720c */ /* 0x000fe40003f46270 */
[----:B------:R-:W-:Y:S02]  /*43d0*/  IADD3.X R110, PT, PT, R8, UR6, RZ, P3, !PT ;  /* 0x00000006086e7c10 */ /* 0x000fe40009ffe4ff */
[----:B------:R-:W-:Y:S01]  /*43e0*/  ISETP.GE.AND P3, PT, R186, RZ, PT ;  /* 0x000000ffba00720c */ /* 0x000fe20003f66270 */
[----:B------:R-:W-:Y:S01]  /*43f0*/  @!P4 IMAD.MOV.U32 R194, RZ, RZ, R109 ;  /* 0x000000ffffc2c224 */ /* 0x000fe200078e006d */
[----:B------:R-:W-:Y:S01]  /*4400*/  PRMT R186, RZ, 0x7610, R186 ;  /* 0x00007610ffba7816 */ /* 0x000fe200000000ba */
[----:B------:R-:W-:Y:S01]  /*4410*/  @!P4 IMAD.MOV.U32 R195, RZ, RZ, R110 ;  /* 0x000000ffffc3c224 */ /* 0x000fe200078e006e */
[----:B------:R-:W-:Y:S01]  /*4420*/  UIMAD UR5, UR8, 0x17, URZ ;  /* 0x00000017080578a4 */ /* 0x000fe2000f8e02ff */
[----:B------:R-:W-:-:S03]  /*4430*/  SHF.R.U32.HI R192, RZ, 0x8, R192 ;  /* 0x00000008ffc07819 */ /* 0x000fc600000116c0 */
[----:B------:R0:W4:Y:S01]  /*4440*/  @!P4 LDG.E.U8 R186, desc[UR24][R194.64] ;  /* 0x00000018c2bac981 */ /* 0x000122000c1e1100 */
[----:B------:R-:W-:Y:S01]  /*4450*/  ISETP.GE.AND P4, PT, R188, RZ, PT ;  /* 0x000000ffbc00720c */ /* 0x000fe20003f86270 */
[----:B------:R-:W-:Y:S01]  /*4460*/  IMAD.MOV.U32 R188, RZ, RZ, R112 ;  /* 0x000000ffffbc7224 */ /* 0x000fe200078e0070 */
[----:B------:R-:W-:Y:S01]  /*4470*/  USHF.R.S32.HI UR6, URZ, 0x1f, UR5 ;  /* 0x0000001fff067899 */ /* 0x000fe20008011405 */
[----:B------:R-:W-:Y:S02]  /*4480*/  IMAD.MOV.U32 R210, RZ, RZ, R184 ;  /* 0x000000ffffd27224 */ /* 0x000fe400078e00b8 */
[----:B0-----:R-:W-:Y:S02]  /*4490*/  IMAD.MOV.U32 R194, RZ, RZ, R111 ;  /* 0x000000ffffc27224 */ /* 0x001fe400078e006f */
[----:B------:R-:W-:Y:S02]  /*44a0*/  @!P1 IMAD.MOV R188, RZ, RZ, -R188 ;  /* 0x000000ffffbc9224 */ /* 0x000fe400078e0abc */
[----:B------:R-:W-:Y:S01]  /*44b0*/  @!P6 IMAD.MOV R194, RZ, RZ, -R194 ;  /* 0x000000ffffc2e224 */ /* 0x000fe200078e0ac2 */
[----:B------:R-:W-:-:S02]  /*44c0*/  IADD3 R111, P6, PT, R5, UR5, RZ ;  /* 0x00000005056f7c10 */ /* 0x000fc4000ffde0ff */
[----:B------:R-:W-:Y:S01]  /*44d0*/  LOP3.LUT P1, RZ, R192, 0x1, RZ, 0xc0, !PT ;  /* 0x00000001c0ff7812 */ /* 0x000fe2000782c0ff */
[----:B------:R-:W-:Y:S01]  /*44e0*/  @!P3 IMAD.MOV R182, RZ, RZ, -R182 ;  /* 0x000000ffffb6b224 */ /* 0x000fe200078e0ab6 */
[----:B------:R-:W-:Y:S01]  /*44f0*/  IADD3.X R112, PT, PT, R6, UR6, RZ, P6, !PT ;  /* 0x0000000606707c10 */ /* 0x000fe2000b7fe4ff */
[----:B------:R-:W-:Y:S01]  /*4500*/  @!P2 IMAD.MOV R210, RZ, RZ, -R210 ;  /* 0x000000ffffd2a224 */ /* 0x000fe200078e0ad2 */
[----:B------:R-:W-:Y:S02]  /*4510*/  ISETP.GE.AND P3, PT, R113, RZ, PT ;  /* 0x000000ff7100720c */ /* 0x000fe40003f66270 */
[----:B------:R-:W-:Y:S02]  /*4520*/  IADD3 R113, P6, PT, R7, UR5, RZ ;  /* 0x0000000507717c10 */ /* 0x000fe4000ffde0ff */
[----:B------:R-:W-:Y:S01]  /*4530*/  ISETP.GE.AND P2, PT, R190, RZ, PT ;  /* 0x000000ffbe00720c */ /* 0x000fe20003f46270 */
[----:B------:R-:W-:Y:S01]  /*4540*/  IMAD.MOV.U32 R190, RZ, RZ, R117 ;  /* 0x000000ffffbe7224 */ /* 0x000fe200078e0075 */
[----:B------:R-:W-:-:S03]  /*4550*/  IADD3.X R114, PT, PT, R8, UR6, RZ, P6, !PT ;  /* 0x0000000608727c10 */ /* 0x000fc6000b7fe4ff */
[----:B------:R-:W-:Y:S01]  /*4560*/  @!P4 IMAD.MOV R190, RZ, RZ, -R190 ;  /* 0x000000ffffbec224 */ /* 0x000fe200078e0abe */
[----:B------:R-:W-:Y:S01]  /*4570*/  ISETP.GE.AND P4, PT, R180, RZ, PT ;  /* 0x000000ffb400720c */ /* 0x000fe20003f86270 */
[----:B------:R-:W-:Y:S01]  /*4580*/  @P1 IMAD.MOV.U32 R192, RZ, RZ, R111 ;  /* 0x000000ffffc01224 */ /* 0x000fe200078e006f */
[----:B------:R-:W-:Y:S01]  /*4590*/  PRMT R184, RZ, 0x7610, R184 ;  /* 0x00007610ffb87816 */ /* 0x000fe200000000b8 */
[----:B------:R-:W-:Y:S01]  /*45a0*/  @P1 IMAD.MOV.U32 R193, RZ, RZ, R112 ;  /* 0x000000ffffc11224 */ /* 0x000fe200078e0070 */
[----:B------:R-:W-:Y:S01]  /*45b0*/  ISETP.GE.AND P6, PT, R116, RZ, PT ;  /* 0x000000ff7400720c */ /* 0x000fe20003fc6270 */
[----:B------:R-:W-:Y:S01]  /*45c0*/  @P1 IMAD.MOV.U32 R116, RZ, RZ, R113 ;  /* 0x000000ffff741224 */ /* 0x000fe200078e0071 */
[----:B------:R-:W-:Y:S01]  /*45d0*/  PRMT R180, RZ, 0x7610, R180 ;  /* 0x00007610ffb47816 */ /* 0x000fe200000000b4 */
[----:B------:R-:W-:Y:S01]  /*45e0*/  @P1 IMAD.MOV.U32 R117, RZ, RZ, R114 ;  /* 0x000000ffff751224 */ /* 0x000fe200078e0072 */
[----:B------:R0:W4:Y:S01]  /*45f0*/  @P1 LDG.E.U8 R184, desc[UR24][R192.64] ;  /* 0x00000018c0b81981 */ /* 0x000122000c1e1100 */
[----:B------:R-:W-:-:S03]  /*4600*/  UIMAD UR5, UR8, 0x1f, URZ ;  /* 0x0000001f080578a4 */ /* 0x000fc6000f8e02ff */
[----:B------:R1:W4:Y:S01]  /*4610*/  @P1 LDG.E.U8 R180, desc[UR24][R116.64] ;  /* 0x0000001874b41981 */ /* 0x000322000c1e1100 */
[----:B------:R-:W-:Y:S01]  /*4620*/  ISETP.GE.AND P1, PT, R174, RZ, PT ;  /* 0x000000ffae00720c */ /* 0x000fe20003f26270 */
[----:B------:R-:W-:Y:S01]  /*4630*/  USHF.R.S32.HI UR6, URZ, 0x1f, UR5 ;  /* 0x0000001fff067899 */ /* 0x000fe20008011405 */
[----:B------:R-:W-:Y:S01]  /*4640*/  @!P4 IMAD.MOV R172, RZ, RZ, -R172 ;  /* 0x000000ffffacc224 */ /* 0x000fe200078e0aac */
[----:B------:R-:W-:-:S04]  /*4650*/  IADD3 R195, P4, PT, R5, UR5, RZ ;  /* 0x0000000505c37c10 */ /* 0x000fc8000ff9e0ff */
[----:B0-----:R-:W-:Y:S01]  /*4660*/  IADD3.X R193, PT, PT, R6, UR6, RZ, P4, !PT ;  /* 0x0000000606c17c10 */ /* 0x001fe2000a7fe4ff */
[--C-:B------:R-:W-:Y:S01]  /*4670*/  IMAD.MOV.U32 R192, RZ, RZ, R170.reuse ;  /* 0x000000ffffc07224 */ /* 0x100fe200078e00aa */
[----:B------:R-:W-:-:S04]  /*4680*/  PRMT R170, RZ, 0x7610, R170 ;  /* 0x00007610ffaa7816 */ /* 0x000fc800000000aa */
[----:B------:R-:W-:Y:S01]  /*4690*/  @!P1 IMAD.MOV R167, RZ, RZ, -R167 ;  /* 0x000000ffffa79224 */ /* 0x000fe200078e0aa7 */
[----:B------:R-:W-:Y:S01]  /*46a0*/  IADD3 R199, P1, PT, R7, UR5, RZ ;  /* 0x0000000507c77c10 */ /* 0x000fe2000ff3e0ff */
[----:B-1----:R-:W-:Y:S02]  /*46b0*/  @!P0 IMAD.MOV.U32 R116, RZ, RZ, R195 ;  /* 0x000000ffff748224 */ /* 0x002fe400078e00c3 */
[----:B------:R-:W-:Y:S01]  /*46c0*/  @!P0 IMAD.MOV.U32 R117, RZ, RZ, R193 ;  /* 0x000000ffff758224 */ /* 0x000fe200078e00c1 */
[----:B------:R-:W-:Y:S02]  /*46d0*/  IADD3.X R197, PT, PT, R8, UR6, RZ, P1, !PT ;  /* 0x0000000608c57c10 */ /* 0x000fe40008ffe4ff */
[----:B------:R-:W-:Y:S02]  /*46e0*/  ISETP.GE.AND P1, PT, R165, RZ, PT ;  /* 0x000000ffa500720c */ /* 0x000fe40003f26270 */
[----:B------:R0:W4:Y:S01]  /*46f0*/  @!P0 LDG.E.U8 R170, desc[UR24][R116.64] ;  /* 0x0000001874aa8981 */ /* 0x000122000c1e1100 */
[----:B------:R-:W-:Y:S01]  /*4700*/  PRMT R165, RZ, 0x7610, R165 ;  /* 0x00007610ffa57816 */ /* 0x000fe200000000a5 */
[----:B------:R-:W-:Y:S01]  /*4710*/  @!P2 IMAD.MOV R192, RZ, RZ, -R192 ;  /* 0x000000ffffc0a224 */ /* 0x000fe200078e0ac0 */
[----:B------:R-:W-:Y:S01]  /*4720*/  ISETP.GE.AND P2, PT, R176, RZ, PT ;  /* 0x000000ffb000720c */ /* 0x000fe20003f46270 */
[----:B------:R-:W-:Y:S01]  /*4730*/  @!P3 IMAD.MOV R171, RZ, RZ, -R171 ;  /* 0x000000ffffabb224 */ /* 0x000fe200078e0aab */
[----:B------:R-:W-:-:S02]  /*4740*/  ISETP.GE.AND P3, PT, R178, RZ, PT ;  /* 0x000000ffb200720c */ /* 0x000fc40003f66270 */
[----:B------:R-:W-:Y:S01]  /*4750*/  ISETP.GE.AND P4, PT, R166, RZ, PT ;  /* 0x000000ffa600720c */ /* 0x000fe20003f86270 */
[----:B0-----:R-:W-:Y:S02]  /*4760*/  @!P0 IMAD.MOV.U32 R116, RZ, RZ, R199 ;  /* 0x000000ffff748224 */ /* 0x001fe400078e00c7 */
[----:B------:R-:W-:-:S05]  /*4770*/  @!P0 IMAD.MOV.U32 R117, RZ, RZ, R197 ;  /* 0x000000ffff758224 */ /* 0x000fca00078e00c5 */
[----:B------:R0:W4:Y:S01]  /*4780*/  @!P0 LDG.E.U8 R165, desc[UR24][R116.64] ;  /* 0x0000001874a58981 */ /* 0x000122000c1e1100 */
[----:B------:R-:W-:Y:S01]  /*4790*/  ISETP.GE.AND P0, PT, R142, RZ, PT ;  /* 0x000000ff8e00720c */ /* 0x000fe20003f06270 */
[----:B------:R-:W-:Y:S01]  /*47a0*/  @!P2 IMAD.MOV R145, RZ, RZ, -R145 ;  /* 0x000000ffff91a224 */ /* 0x000fe200078e0a91 */
[----:B------:R-:W-:Y:S01]  /*47b0*/  ISETP.GE.AND P2, PT, R141, RZ, PT ;  /* 0x000000ff8d00720c */ /* 0x000fe20003f46270 */
[----:B------:R-:W-:Y:S01]  /*47c0*/  @!P3 IMAD.MOV R144, RZ, RZ, -R144 ;  /* 0x000000ffff90b224 */ /* 0x000fe200078e0a90 */
[----:B------:R-:W-:Y:S01]  /*47d0*/  ISETP.GE.AND P3, PT, R140, RZ, PT ;  /* 0x000000ff8c00720c */ /* 0x000fe20003f66270 */
[----:B------:R-:W-:Y:S01]  /*47e0*/  @!P4 IMAD.MOV R143, RZ, RZ, -R143 ;  /* 0x000000ffff8fc224 */ /* 0x000fe200078e0a8f */
[----:B------:R-:W-:Y:S01]  /*47f0*/  ISETP.GE.AND P4, PT, R134, RZ, PT ;  /* 0x000000ff8600720c */ /* 0x000fe20003f86270 */
[----:B------:R-:W-:Y:S01]  /*4800*/  @!P1 IMAD.MOV R138, RZ, RZ, -R138 ;  /* 0x000000ffff8a9224 */ /* 0x000fe200078e0a8a */
[----:B------:R-:W-:-:S05]  /*4810*/  ISETP.GE.AND P1, PT, R133, RZ, PT ;  /* 0x000000ff8500720c */ /* 0x000fca0003f26270 */
[----:B------:R-:W-:Y:S01]  /*4820*/  @!P0 IMAD.MOV R137, RZ, RZ, -R137 ;  /* 0x000000ffff898224 */ /* 0x000fe200078e0a89 */
[----:B------:R-:W-:Y:S01]  /*4830*/  ISETP.GE.AND P0, PT, R132, RZ, PT ;  /* 0x000000ff8400720c */ /* 0x000fe20003f06270 */
[----:B------:R-:W-:-:S04]  /*4840*/  @!UP1 UIADD3 UR4, UPT, UPT, -UR4, 0x100000, URZ ;  /* 0x0010000004049890 */ /* 0x000fc8000fffe1ff */
[----:B------:R-:W-:Y:S02]  /*4850*/  @!UP1 USHF.L.U32 UR5, UR4, 0xb, URZ ;  /* 0x0000000b04059899 */ /* 0x000fe400080006ff */
[----:B------:R-:W-:Y:S01]  /*4860*/  @!UP1 USHF.L.U32 UR4, UR4, 0x1, URZ ;  /* 0x0000000104049899 */ /* 0x000fe200080006ff */
[----:B------:R-:W-:Y:S01]  /*4870*/  @!P2 IMAD.MOV R136, RZ, RZ, -R136 ;  /* 0x000000ffff88a224 */ /* 0x000fe200078e0a88 */
[----:B------:R-:W-:Y:S01]  /*4880*/  ISETP.GE.AND P2, PT, R131, RZ, PT ;  /* 0x000000ff8300720c */ /* 0x000fe20003f46270 */
[----:B------:R-:W-:Y:S01]  /*4890*/  @!P3 IMAD.MOV R135, RZ, RZ, -R135 ;  /* 0x000000ffff87b224 */ /* 0x000fe200078e0a87 */
[----:B------:R-:W-:Y:S01]  /*48a0*/  ISETP.GE.AND P3, PT, R130, RZ, PT ;  /* 0x000000ff8200720c */ /* 0x000fe20003f66270 */
[----:B------:R-:W-:Y:S01]  /*48b0*/  @!P4 IMAD.MOV R129, RZ, RZ, -R129 ;  /* 0x000000ffff81c224 */ /* 0x000fe200078e0a81 */
[----:B------:R-:W-:Y:S01]  /*48c0*/  ISETP.GE.AND P4, PT, R124, RZ, PT ;  /* 0x000000ff7c00720c */ /* 0x000fe20003f86270 */
[----:B------:R-:W-:Y:S01]  /*48d0*/  @!P1 IMAD.MOV R128, RZ, RZ, -R128 ;  /* 0x000000ffff809224 */ /* 0x000fe200078e0a80 */
[----:B------:R-:W-:Y:S01]  /*48e0*/  ISETP.GE.AND P1, PT, R123, RZ, PT ;  /* 0x000000ff7b00720c */ /* 0x000fe20003f26270 */
[----:B------:R-:W-:Y:S01]  /*48f0*/  VOTEU.ALL UP2, P5 ;  /* 0x0000000000ff7886 */ /* 0x000fe20002840000 */
[----:B------:R-:W-:Y:S01]  /*4900*/  @!P0 IMAD.MOV R127, RZ, RZ, -R127 ;  /* 0x000000ffff7f8224 */ /* 0x000fe200078e0a7f */
[----:B------:R-:W-:-:S03]  /*4910*/  ISETP.GE.AND P0, PT, R122, RZ, PT ;  /* 0x000000ff7a00720c */ /* 0x000fc60003f06270 */
[----:B------:R1:W2:Y:S01]  /*4920*/  @!UP2 SYNCS.EXCH.64 URZ, [UR11+0x6008], UR4 ;  /* 0x006008040bffa5b2 */ /* 0x0002a20008000100 */
        /* <DEDUP_REMOVED lines=9> */
[----:B-1----:R-:W1:Y:S01]  /*49c0*/  LDCU UR4, c[0x0][0x3b0] ;  /* 0x00007600ff0477ac */ /* 0x002e620008000800 */
[----:B------:R-:W-:Y:S01]  /*49d0*/  ISETP.GE.AND P1, PT, R162, RZ, PT ;  /* 0x000000ffa200720c */ /* 0x000fe20003f26270 */
[----:B------:R-:W-:Y:S01]  /*49e0*/  @!P0 IMAD.MOV R119, RZ, RZ, -R119 ;  /* 0x000000ffff778224 */ /* 0x000fe200078e0a77 */
[----:B------:R-:W-:-:S02]  /*49f0*/  ISETP.NE.AND P0, PT, R115, RZ, PT ;  /* 0x000000ff7300720c */ /* 0x000fc40003f05270 */
[----:B0-----:R-:W-:Y:S02]  /*4a00*/  LOP3.LUT R116, R211, 0x1f, RZ, 0xc0, !PT ;  /* 0x0000001fd3747812 */ /* 0x001fe400078ec0ff */
[----:B------:R-:W-:-:S03]  /*4a10*/  LOP3.LUT R115, RZ, R115, RZ, 0x33, !PT ;  /* 0x00000073ff737212 */ /* 0x000fc600078e33ff */
[----:B------:R-:W-:Y:S01]  /*4a20*/  IMAD R117, R116, UR9, RZ ;  /* 0x0000000974757c24 */ /* 0x000fe2000f8e02ff */
[----:B------:R-:W-:Y:S01]  /*4a30*/  SEL R182, R115, R182, !P0 ;  /* 0x000000b673b67207 */ /* 0x000fe20004000000 */
[----:B------:R-:W-:Y:S02]  /*4a40*/  @!P6 IMAD.MOV R139, RZ, RZ, -R139 ;  /* 0x000000ffff8be224 */ /* 0x000fe400078e0a8b */
[----:B------:R-:W-:Y:S02]  /*4a50*/  @!P2 IMAD.MOV R155, RZ, RZ, -R155 ;  /* 0x000000ffff9ba224 */ /* 0x000fe400078e0a9b */
[----:B------:R-:W-:Y:S02]  /*4a60*/  @!P3 IMAD.MOV R154, RZ, RZ, -R154 ;  /* 0x000000ffff9ab224 */ /* 0x000fe400078e0a9a */
[----:B------:R-:W-:Y:S02]  /*4a70*/  @!P4 IMAD.MOV R153, RZ, RZ, -R153 ;  /* 0x000000ffff99c224 */ /* 0x000fe400078e0a99 */
[----:B------:R-:W-:Y:S01]  /*4a80*/  @!P1 IMAD.MOV R152, RZ, RZ, -R152 ;  /* 0x000000ffff989224 */ /* 0x000fe200078e0a98 */
[----:B------:R-:W-:Y:S01]  /*4a90*/  IADD3 R116, P1, PT, R117, UR18, RZ ;  /* 0x0000001275747c10 */ /* 0x000fe2000ff3e0ff */
[----:B-1----:R-:W-:Y:S01]  /*4aa0*/  IMAD R182, R182, UR4, RZ ;  /* 0x00000004b6b67c24 */ /* 0x002fe2000f8e02ff */
[C---:B------:R-:W-:Y:S01]  /*4ab0*/  SEL R122, R115.reuse, R126, !P0 ;  /* 0x0000007e737a7207 */ /* 0x040fe20004000000 */
[----:B--2---:R-:W-:Y:S01]  /*4ac0*/  IMAD.MOV.U32 R164, RZ, RZ, R213 ;  /* 0x000000ffffa47224 */ /* 0x004fe200078e00d5 */
[----:B------:R-:W-:-:S02]  /*4ad0*/  SEL R196, R115, R196, !P0 ;  /* 0x000000c473c47207 */ /* 0x000fc40004000000 */
[C---:B------:R-:W-:Y:S02]  /*4ae0*/  SEL R209, R115.reuse, R209, !P0 ;  /* 0x000000d173d17207 */ /* 0x040fe40004000000 */
[C---:B------:R-:W-:Y:S02]  /*4af0*/  SEL R194, R115.reuse, R194, !P0 ;  /* 0x000000c273c27207 */ /* 0x040fe40004000000 */
[C---:B------:R-:W-:Y:S02]  /*4b00*/  SEL R188, R115.reuse, R188, !P0 ;  /* 0x000000bc73bc7207 */ /* 0x040fe40004000000 */
[C---:B------:R-:W-:Y:S02]  /*4b10*/  SEL R210, R115.reuse, R210, !P0 ;  /* 0x000000d273d27207 */ /* 0x040fe40004000000 */
[C---:B------:R-:W-:Y:S02]  /*4b20*/  SEL R190, R115.reuse, R190, !P0 ;  /* 0x000000be73be7207 */ /* 0x040fe40004000000 */
        /* <DEDUP_REMOVED lines=23> */
[----:B------:R-:W-:Y:S02]  /*4ca0*/  SEL R152, R115, R152, !P0 ;  /* 0x0000009873987207 */ /* 0x000fe40004000000 */
[----:B------:R-:W-:-:S02]  /*4cb0*/  LEA.HI.X.SX32 R115, R117, UR19, 0x1, P1 ;  /* 0x0000001375737c11 */ /* 0x000fc400088f0eff */
[----:B------:R-:W-:Y:S01]  /*4cc0*/  IADD3 R213, P6, PT, R182, R116, RZ ;  /* 0x00000074b6d57210 */ /* 0x000fe20007fde0ff */
[----:B---3--:R-:W-:-:S03]  /*4cd0*/  IMAD.MOV.U32 R169, RZ, RZ, R212 ;  /* 0x000000ffffa97224 */ /* 0x008fc600078e00d4 */
[----:B------:R-:W-:Y:S02]  /*4ce0*/  LEA.HI.X.SX32 R212, R182, R115, 0x1, P6 ;  /* 0x00000073b6d47211 */ /* 0x000fe400030f0eff */
[----:B------:R-:W2:Y:S01]  /*4cf0*/  LDL.LU R182, [R1+0x40] ;  /* 0x0000400001b67983 */ /* 0x000ea20000300800 */
[----:B------:R-:W0:Y:S01]  /*4d00*/  S2R R178, SR_TID.X ;  /* 0x0000000000b27919 */ /* 0x000e220000002100 */
[----:B------:R-:W-:Y:S02]  /*4d10*/  IMAD R196, R196, UR4, RZ ;  /* 0x00000004c4c47c24 */ /* 0x000fe4000f8e02ff */
[----:B------:R-:W-:Y:S02]  /*4d20*/  IMAD R194, R194, UR4, RZ ;  /* 0x00000004c2c27c24 */ /* 0x000fe4000f8e02ff */
[----:B------:R-:W-:Y:S02]  /*4d30*/  IMAD R190, R190, UR4, RZ ;  /* 0x00000004bebe7c24 */ /* 0x000fe4000f8e02ff */
[----:B------:R-:W-:-:S02]  /*4d40*/  IMAD R188, R188, UR4, RZ ;  /* 0x00000004bcbc7c24 */ /* 0x000fc4000f8e02ff */
[----:B------:R-:W-:Y:S01]  /*4d50*/  IMAD R192, R192, UR4, RZ ;  /* 0x00000004c0c07c24 */ /* 0x000fe2000f8e02ff */
[----:B------:R-:W-:Y:S02]  /*4d60*/  IADD3 R215, P4, PT, R190, R116, RZ ;  /* 0x00000074bed77210 */ /* 0x000fe40007f9e0ff */
[----:B0-----:R-:W-:-:S05]  /*4d70*/  LOP3.LUT R178, R178, 0x7f, RZ, 0xc0, !PT ;  /* 0x0000007fb2b27812 */ /* 0x001fca00078ec0ff */
[----:B------:R-:W-:Y:S01]  /*4d80*/  STS.U8 [R178+UR11], R156 ;  /* 0x0000009cb2007988 */ /* 0x000fe2000800000b */
[----:B------:R-:W-:-:S03]  /*4d90*/  LOP3.LUT R176, R178, 0x10, RZ, 0x3c, !PT ;  /* 0x00000010b2b07812 */ /* 0x000fc600078e3cff */
[----:B------:R-:W-:Y:S04]  /*4da0*/  STS.U8 [R178+UR11+0x1000], R150 ;  /* 0x00100096b2007988 */ /* 0x000fe8000800000b */
[----:B----4-:R-:W-:Y:S04]  /*4db0*/  STS.U8 [R178+UR11+0x400], R157 ;  /* 0x0004009db2007988 */ /* 0x010fe8000800000b */
[----:B------:R-:W-:Y:S04]  /*4dc0*/  STS.U8 [R178+UR11+0x1400], R158 ;  /* 0x0014009eb2007988 */ /* 0x000fe8000800000b */
[----:B------:R-:W-:Y:S04]  /*4dd0*/  STS.U8 [R178+UR11+0x800], R146 ;  /* 0x00080092b2007988 */ /* 0x000fe8000800000b */
[----:B------:R-:W-:Y:S04]  /*4de0*/  STS.U8 [R178+UR11+0x1800], R148 ;  /* 0x00180094b2007988 */ /* 0x000fe8000800000b */
[----:B------:R-:W-:Y:S04]  /*4df0*/  STS.U8 [R178+UR11+0xc00], R147 ;  /* 0x000c0093b2007988 */ /* 0x000fe8000800000b */
[----:B------:R-:W-:Y:S04]  /*4e00*/  STS.U8 [R178+UR11+0x1c00], R149 ;  /* 0x001c0095b2007988 */ /* 0x000fe8000800000b */
[----:B------:R0:W-:Y:S04]  /*4e10*/  STS.U8 [R176+UR11+0x80], R203 ;  /* 0x000080cbb0007988 */ /* 0x0001e8000800000b */
[----:B------:R-:W-:Y:S04]  /*4e20*/  STS.U8 [R176+UR11+0x1080], R202 ;  /* 0x001080cab0007988 */ /* 0x000fe8000800000b */
[----:B------:R1:W-:Y:S01]  /*4e30*/  STS.U8 [R176+UR11+0x480], R201 ;  /* 0x000480c9b0007988 */ /* 0x0003e2000800000b */
[----:B0-----:R-:W-:-:S03]  /*4e40*/  IADD3 R203, P0, PT, R196, R116, RZ ;  /* 0x00000074c4cb7210 */ /* 0x001fc60007f1e0ff */
[----:B------:R-:W-:Y:S01]  /*4e50*/  STS.U8 [R176+UR11+0x1480], R200 ;  /* 0x001480c8b0007988 */ /* 0x000fe2000800000b */
[----:B------:R-:W-:-:S03]  /*4e60*/  LOP3.LUT R149, R178, 0x20, RZ, 0x3c, !PT ;  /* 0x00000020b2957812 */ /* 0x000fc600078e3cff */
[----:B------:R0:W-:Y:S04]  /*4e70*/  STS.U8 [R176+UR11+0x880], R207 ;  /* 0x000880cfb0007988 */ /* 0x0001e8000800000b */
[----:B------:R3:W-:Y:S01]  /*4e80*/  STS.U8 [R176+UR11+0x1880], R206 ;  /* 0x001880ceb0007988 */ /* 0x0007e2000800000b */
[----:B-1----:R-:W-:-:S03]  /*4e90*/  LEA.HI.X.SX32 R201, R196, R115, 0x1, P0 ;  /* 0x00000073c4c97211 */ /* 0x002fc600000f0eff */
[----:B------:R-:W-:Y:S01]  /*4ea0*/  STS.U8 [R176+UR11+0xc80], R205 ;  /* 0x000c80cdb0007988 */ /* 0x000fe2000800000b */
[----:B0-----:R-:W-:-:S03]  /*4eb0*/  IADD3 R207, P1, PT, R194, R116, RZ ;  /* 0x00000074c2cf7210 */ /* 0x001fc60007f3e0ff */
[----:B------:R0:W-:Y:S01]  /*4ec0*/  STS.U8 [R176+UR11+0x1c80], R204 ;  /* 0x001c80ccb0007988 */ /* 0x0001e2000800000b */
[----:B------:R-:W-:Y:S01]  /*4ed0*/  IMAD R171, R171, UR4, RZ ;  /* 0x00000004abab7c24 */ /* 0x000fe2000f8e02ff */
[-C--:B---3--:R-:W-:Y:S01]  /*4ee0*/  LEA.HI.X.SX32 R206, R194, R115.reuse, 0x1, P1 ;  /* 0x00000073c2ce7211 */ /* 0x088fe200008f0eff */
[----:B------:R-:W-:Y:S01]  /*4ef0*/  IMAD.MOV.U32 R166, RZ, RZ, R214 ;  /* 0x000000ffffa67224 */ /* 0x000fe200078e00d6 */
[-C--:B------:R-:W-:Y:S01]  /*4f00*/  IADD3 R219, P1, PT, R192, R116.reuse, RZ ;  /* 0x00000074c0db7210 */ /* 0x080fe20007f3e0ff */
[----:B------:R1:W-:Y:S01]  /*4f10*/  STS.U8 [R149+UR11+0x100], R208 ;  /* 0x000100d095007988 */ /* 0x0003e2000800000b */
[-C--:B------:R-:W-:Y:S01]  /*4f20*/  LEA.HI.X.SX32 R214, R190, R115.reuse, 0x1, P4 ;  /* 0x00000073bed67211 */ /* 0x080fe200020f0eff */
[----:B0-----:R-:W-:Y:S01]  /*4f30*/  IMAD R204, R209, UR4, RZ ;  /* 0x00000004d1cc7c24 */ /* 0x001fe2000f8e02ff */
[----:B------:R-:W-:Y:S01]  /*4f40*/  IADD3 R209, P0, PT, R188, R116, RZ ;  /* 0x00000074bcd17210 */ /* 0x000fe20007f1e0ff */
[----:B------:R-:W0:Y:S01]  /*4f50*/  S2R R190, SR_TID.X ;  /* 0x0000000000be7919 */ /* 0x000e220000002100 */
[----:B------:R-:W-:Y:S01]  /*4f60*/  IMAD R232, R232, UR4, RZ ;  /* 0x00000004e8e87c24 */ /* 0x000fe2000f8e02ff */
[----:B------:R-:W-:-:S02]  /*4f70*/  LEA.HI.X.SX32 R218, R192, R115, 0x1, P1 ;  /* 0x00000073c0da7211 */ /* 0x000fc400008f0eff */
[-C--:B-1----:R-:W-:Y:S01]  /*4f80*/  LEA.HI.X.SX32 R208, R188, R115.reuse, 0x1, P0 ;  /* 0x00000073bcd07211 */ /* 0x082fe200000f0eff */
[----:B------:R-:W1:Y:S01]  /*4f90*/  LDC R192, c[0x0][0x3a0] ;  /* 0x0000e800ffc07b82 */ /* 0x000e620000000800 */
[-C--:B------:R-:W-:Y:S01]  /*4fa0*/  IADD3 R221, P0, PT, R171, R116.reuse, RZ ;  /* 0x00000074abdd7210 */ /* 0x080fe20007f1e0ff */
[----:B------:R-:W-:Y:S01]  /*4fb0*/  IMAD R237, R237, UR4, RZ ;  /* 0x00000004eded7c24 */ /* 0x000fe2000f8e02ff */
[-C--:B------:R-:W-:Y:S02]  /*4fc0*/  IADD3 R205, P2, PT, R204, R116.reuse, RZ ;  /* 0x00000074cccd7210 */ /* 0x080fe40007f5e0ff */
[-C--:B------:R-:W-:Y:S01]  /*4fd0*/  LEA.HI.X.SX32 R220, R171, R115.reuse, 0x1, P0 ;  /* 0x00000073abdc7211 */ /* 0x080fe200000f0eff */
[----:B------:R-:W-:Y:S01]  /*4fe0*/  IMAD R216, R216, UR4, RZ ;  /* 0x00000004d8d87c24 */ /* 0x000fe2000f8e02ff */
[----:B------:R-:W-:Y:S01]  /*4ff0*/  IADD3 R233, P0, PT, R232, R116, RZ ;  /* 0x00000074e8e97210 */ /* 0x000fe20007f1e0ff */
[----:B------:R-:W-:Y:S01]  /*5000*/  IMAD R243, R243, UR4, RZ ;  /* 0x00000004f3f37c24 */ /* 0x000fe2000f8e02ff */
[----:B------:R-:W-:-:S02]  /*5010*/  LEA.HI.X.SX32 R204, R204, R115, 0x1, P2 ;  /* 0x00000073cccc7211 */ /* 0x000fc400010f0eff */
[-C--:B------:R-:W-:Y:S01]  /*5020*/  LEA.HI.X.SX32 R232, R232, R115.reuse, 0x1, P0 ;  /* 0x00000073e8e87211 */ /* 0x080fe200000f0eff */
[----:B------:R-:W-:Y:S01]  /*5030*/  IMAD R145, R145, UR4, RZ ;  /* 0x0000000491917c24 */ /* 0x000fe2000f8e02ff */
[-C--:B------:R-:W-:Y:S02]  /*5040*/  IADD3 R238, P0, PT, R237, R116.reuse, RZ ;  /* 0x00000074edee7210 */ /* 0x080fe40007f1e0ff */
[-C--:B------:R-:W-:Y:S01]  /*5050*/  IADD3 R217, P2, PT, R216, R116.reuse, RZ ;  /* 0x00000074d8d97210 */ /* 0x080fe20007f5e0ff */
[----:B------:R-:W-:Y:S01]  /*5060*/  IMAD R249, R249, UR4, RZ ;  /* 0x00000004f9f97c24 */ /* 0x000fe2000f8e02ff */
[-C--:B------:R-:W-:Y:S01]  /*5070*/  LEA.HI.X.SX32 R237, R237, R115.reuse, 0x1, P0 ;  /* 0x00000073eded7211 */ /* 0x080fe200000f0eff */
[----:B------:R-:W-:Y:S01]  /*5080*/  IMAD R144, R144, UR4, RZ ;  /* 0x0000000490907c24 */ /* 0x000fe2000f8e02ff */
[----:B------:R-:W-:Y:S01]  /*5090*/  LEA.HI.X.SX32 R216, R216, R115, 0x1, P2 ;  /* 0x00000073d8d87211 */ /* 0x000fe200010f0eff */
[----:B------:R-:W-:Y:S01]  /*50a0*/  IMAD R143, R143, UR4, RZ ;  /* 0x000000048f8f7c24 */ /* 0x000fe2000f8e02ff */
[----:B------:R-:W-:-:S02]  /*50b0*/  IADD3 R244, P0, PT, R243, R116, RZ ;  /* 0x00000074f3f47210 */ /* 0x000fc40007f1e0ff */
[-C--:B------:R-:W-:Y:S01]  /*50c0*/  IADD3 R229, P2, PT, R145, R116.reuse, RZ ;  /* 0x0000007491e57210 */ /* 0x080fe20007f5e0ff */
[----:B------:R-:W-:Y:S01]  /*50d0*/  IMAD R122, R122, UR4, RZ ;  /* 0x000000047a7a7c24 */ /* 0x000fe2000f8e02ff */
[-C--:B------:R-:W-:Y:S01]  /*50e0*/  LEA.HI.X.SX32 R243, R243, R115.reuse, 0x1, P0 ;  /* 0x00000073f3f37211 */ /* 0x080fe200000f0eff */
[----:B------:R-:W-:Y:S01]  /*50f0*/  IMAD R239, R239, UR4, RZ ;  /* 0x00000004efef7c24 */ /* 0x000fe2000f8e02ff */
[-C--:B------:R-:W-:Y:S01]  /*5100*/  LEA.HI.X.SX32 R228, R145, R115.reuse, 0x1, P2 ;  /* 0x0000007391e47211 */ /* 0x080fe200010f0eff */
[----:B------:R-:W-:Y:S01]  /*5110*/  IMAD R241, R241, UR4, RZ ;  /* 0x00000004f1f17c24 */ /* 0x000fe2000f8e02ff */
[-C--:B------:R-:W-:Y:S02]  /*5120*/  IADD3 R250, P0, PT, R249, R116.reuse, RZ ;  /* 0x00000074f9fa7210 */ /* 0x080fe40007f1e0ff */
[-C--:B------:R-:W-:Y:S02]  /*5130*/  IADD3 R231, P1, PT, R144, R116.reuse, RZ ;  /* 0x0000007490e77210 */ /* 0x080fe40007f3e0ff */
[-C--:B------:R-:W-:Y:S01]  /*5140*/  IADD3 R235, P2, PT, R143, R116.reuse, RZ ;  /* 0x000000748feb7210 */ /* 0x080fe20007f5e0ff */
[----:B-1----:R-:W-:Y:S01]  /*5150*/  VIADD R174, R192, 0x1f ;  /* 0x0000001fc0ae7836 */ /* 0x002fe20000000000 */
[-C--:B------:R-:W-:Y:S01]  /*5160*/  LEA.HI.X.SX32 R249, R249, R115.reuse, 0x1, P0 ;  /* 0x00000073f9f97211 */ /* 0x080fe200000f0eff */
[----:B------:R-:W-:Y:S01]  /*5170*/  IMAD R210, R210, UR4, RZ ;  /* 0x00000004d2d27c24 */ /* 0x000fe2000f8e02ff */
[-C--:B------:R-:W-:Y:S01]  /*5180*/  LEA.HI.X.SX32 R230, R144, R115.reuse, 0x1, P1 ;  /* 0x0000007390e67211 */ /* 0x080fe200008f0eff */
[----:B------:R-:W-:Y:S01]  /*5190*/  IMAD R245, R245, UR4, RZ ;  /* 0x00000004f5f57c24 */ /* 0x000fe2000f8e02ff */
[----:B------:R-:W-:Y:S01]  /*51a0*/  LEA.HI.X.SX32 R234, R143, R115, 0x1, P2 ;  /* 0x000000738fea7211 */ /* 0x000fe200010f0eff */
[----:B------:R-:W-:Y:S01]  /*51b0*/  IMAD R247, R247, UR4, RZ ;  /* 0x00000004f7f77c24 */ /* 0x000fe2000f8e02ff */
[----:B------:R-:W-:-:S02]  /*51c0*/  IADD3 R196, P0, PT, R122, R116, RZ ;  /* 0x000000747ac47210 */ /* 0x000fc40007f1e0ff */
[-C--:B------:R-:W-:Y:S02]  /*51d0*/  IADD3 R240, P1, PT, R239, R116.reuse, RZ ;  /* 0x00000074eff07210 */ /* 0x080fe40007f3e0ff */
[-C--:B------:R-:W-:Y:S02]  /*51e0*/  IADD3 R242, P2, PT, R241, R116.reuse, RZ ;  /* 0x00000074f1f27210 */ /* 0x080fe40007f5e0ff */
[-C--:B------:R-:W-:Y:S01]  /*51f0*/  LEA.HI.X.SX32 R194, R122, R115.reuse, 0x1, P0 ;  /* 0x000000737ac27211 */ /* 0x080fe200000f0eff */
[----:B------:R-:W-:Y:S01]  /*5200*/  IMAD R172, R172, UR4, RZ ;  /* 0x00000004acac7c24 */ /* 0x000fe2000f8e02ff */
[-C--:B------:R-:W-:Y:S01]  /*5210*/  LEA.HI.X.SX32 R239, R239, R115.reuse, 0x1, P1 ;  /* 0x00000073efef7211 */ /* 0x080fe200008f0eff */
[----:B------:R-:W-:Y:S01]  /*5220*/  IMAD R168, R168, UR4, RZ ;  /* 0x00000004a8a87c24 */ /* 0x000fe2000f8e02ff */
[----:B------:R-:W-:Y:S01]  /*5230*/  LEA.HI.X.SX32 R241, R241, R115, 0x1, P2 ;  /* 0x00000073f1f17211 */ /* 0x000fe200010f0eff */
[----:B------:R-:W-:Y:S01]  /*5240*/  IMAD R167, R167, UR4, RZ ;  /* 0x00000004a7a77c24 */ /* 0x000fe2000f8e02ff */
[----:B0-----:R-:W-:Y:S01]  /*5250*/  LOP3.LUT R190, R190, 0x1f, RZ, 0xc0, !PT ;  /* 0x0000001fbebe7812 */ /* 0x001fe200078ec0ff */
[----:B------:R-:W-:Y:S01]  /*5260*/  IMAD R251, R251, UR4, RZ ;  /* 0x00000004fbfb7c24 */ /* 0x000fe2000f8e02ff */
[----:B------:R-:W-:Y:S01]  /*5270*/  ISETP.GT.AND P0, PT, R174, 0x1f, PT ;  /* 0x0000001fae00780c */ /* 0x000fe20003f04270 */
[----:B------:R-:W-:Y:S01]  /*5280*/  IMAD R123, R123, UR4, RZ ;  /* 0x000000047b7b7c24 */ /* 0x000fe2000f8e02ff */
[----:B------:R-:W-:-:S02]  /*5290*/  IADD3 R211, P3, PT, R210, R116, RZ ;  /* 0x00000074d2d37210 */ /* 0x000fc40007f7e0ff */
[-C--:B------:R-:W-:Y:S02]  /*52a0*/  IADD3 R246, P1, PT, R245, R116.reuse, RZ ;  /* 0x00000074f5f67210 */ /* 0x080fe40007f3e0ff */
[----:B------:R-:W-:Y:S01]  /*52b0*/  IADD3 R248, P2, PT, R247, R116, RZ ;  /* 0x00000074f7f87210 */ /* 0x000fe20007f5e0ff */
[----:B------:R-:W-:Y:S01]  /*52c0*/  IMAD R119, R118, UR4, RZ ;  /* 0x0000000476777c24 */ /* 0x000fe2000f8e02ff */
[----:B------:R-:W-:Y:S01]  /*52d0*/  ISETP.LT.AND P0, PT, R190, R192, P0 ;  /* 0x000000c0be00720c */ /* 0x000fe20000701270 */
[----:B------:R-:W-:Y:S01]  /*52e0*/  IMAD R121, R125, UR4, RZ ;  /* 0x000000047d797c24 */ /* 0x000fe2000f8e02ff */
        /* <DEDUP_REMOVED lines=9> */
[-C--:B------:R-:W-:Y:S02]  /*5380*/  IADD3 R188, P1, PT, R251, R116.reuse, RZ ;  /* 0x00000074fbbc7210 */ /* 0x080fe40007f3e0ff */
[----:B------:R-:W-:Y:S02]  /*5390*/  IADD3 R150, P2, PT, R123, R116, RZ ;  /* 0x000000747b967210 */ /* 0x000fe40007f5e0ff */
[-C--:B------:R-:W-:Y:S02]  /*53a0*/  LEA.HI.X.SX32 R222, R172, R115.reuse, 0x1, P3 ;  /* 0x00000073acde7211 */ /* 0x080fe400018f0eff */
[----:B------:R-:W-:-:S02]  /*53b0*/  LEA.HI.X.SX32 R224, R168, R115, 0x1, P6 ;  /* 0x00000073a8e07211 */ /* 0x000fc400030f0eff */
[-C--:B------:R-:W-:Y:S02]  /*53c0*/  LEA.HI.X.SX32 R226, R167, R115.reuse, 0x1, P4 ;  /* 0x00000073a7e27211 */ /* 0x080fe400020f0eff */
[-C--:B------:R-:W-:Y:S02]  /*53d0*/  LEA.HI.X.SX32 R251, R251, R115.reuse, 0x1, P1 ;  /* 0x00000073fbfb7211 */ /* 0x080fe400008f0eff */
[----:B------:R-:W-:Y:S02]  /*53e0*/  LEA.HI.X.SX32 R157, R123, R115, 0x1, P2 ;  /* 0x000000737b9d7211 */ /* 0x000fe400010f0eff */
[-C--:B------:R-:W-:Y:S02]  /*53f0*/  IADD3 R153, P1, PT, R121, R116.reuse, RZ ;  /* 0x0000007479997210 */ /* 0x080fe40007f3e0ff */
[-C--:B------:R-:W-:Y:S02]  /*5400*/  IADD3 R200, P2, PT, R120, R116.reuse, RZ ;  /* 0x0000007478c87210 */ /* 0x080fe40007f5e0ff */
[----:B------:R-:W-:-:S02]  /*5410*/  IADD3 R155, P3, PT, R119, R116, RZ ;  /* 0x00000074779b7210 */ /* 0x000fc40007f7e0ff */
[-C--:B------:R-:W-:Y:S02]  /*5420*/  IADD3 R158, P4, PT, R118, R116.reuse, RZ ;  /* 0x00000074769e7210 */ /* 0x080fe40007f9e0ff */
[----:B------:R-:W-:Y:S02]  /*5430*/  IADD3 R160, P6, PT, R117, R116, RZ ;  /* 0x0000007475a07210 */ /* 0x000fe40007fde0ff */
[-C--:B------:R-:W-:Y:S02]  /*5440*/  LEA.HI.X.SX32 R156, R121, R115.reuse, 0x1, P1 ;  /* 0x00000073799c7211 */ /* 0x080fe400008f0eff */
[-C--:B------:R-:W-:Y:S02]  /*5450*/  LEA.HI.X.SX32 R152, R120, R115.reuse, 0x1, P2 ;  /* 0x0000007378987211 */ /* 0x080fe400010f0eff */
[-C--:B------:R-:W-:Y:S02]  /*5460*/  LEA.HI.X.SX32 R154, R119, R115.reuse, 0x1, P3 ;  /* 0x00000073779a7211 */ /* 0x080fe400018f0eff */
[----:B------:R-:W-:-:S02]  /*5470*/  LEA.HI.X.SX32 R202, R118, R115, 0x1, P4 ;  /* 0x0000007376ca7211 */ /* 0x000fc400020f0eff */
[----:B------:R-:W-:Y:S01]  /*5480*/  LEA.HI.X.SX32 R162, R117, R115, 0x1, P6 ;  /* 0x0000007375a27211 */ /* 0x000fe200030f0eff */
[----:B------:R-:W-:Y:S01]  /*5490*/  @P0 IMAD.MOV.U32 R116, RZ, RZ, R203 ;  /* 0x000000ffff740224 */ /* 0x000fe200078e00cb */
[----:B------:R-:W-:Y:S01]  /*54a0*/  PRMT R115, RZ, 0x7610, R115 ;  /* 0x00007610ff737816 */ /* 0x000fe20000000073 */
[----:B------:R-:W-:Y:S01]  /*54b0*/  @P0 IMAD.MOV.U32 R117, RZ, RZ, R201 ;  /* 0x000000ffff750224 */ /* 0x000fe200078e00c9 */
[----:B------:R-:W-:-:S04]  /*54c0*/  PRMT R118, RZ, 0x7610, R118 ;  /* 0x00007610ff767816 */ /* 0x000fc80000000076 */
[----:B------:R0:W3:Y:S01]  /*54d0*/  @P0 LDG.E.U8 R115, desc[UR24][R116.64] ;  /* 0x0000001874730981 */ /* 0x0000e2000c1e1100 */
[----:B------:R-:W-:Y:S01]  /*54e0*/  PRMT R119, RZ, 0x7610, R119 ;  /* 0x00007610ff777816 */ /* 0x000fe20000000077 */
[----:B0-----:R-:W-:Y:S02]  /*54f0*/  @P0 IMAD.MOV.U32 R116, RZ, RZ, R207 ;  /* 0x000000ffff740224 */ /* 0x001fe400078e00cf */
[----:B------:R-:W-:-:S05]  /*5500*/  @P0 IMAD.MOV.U32 R117, RZ, RZ, R206 ;  /* 0x000000ffff750224 */ /* 0x000fca00078e00ce */
[----:B------:R0:W4:Y:S01]  /*5510*/  @P0 LDG.E.U8 R118, desc[UR24][R116.64] ;  /* 0x0000001874760981 */ /* 0x000122000c1e1100 */
[----:B------:R-:W-:Y:S01]  /*5520*/  PRMT R120, RZ, 0x7610, R120 ;  /* 0x00007610ff787816 */ /* 0x000fe20000000078 */
[----:B0-----:R-:W-:Y:S02]  /*5530*/  @P0 IMAD.MOV.U32 R116, RZ, RZ, R211 ;  /* 0x000000ffff740224 */ /* 0x001fe400078e00d3 */
[----:B------:R-:W-:-:S05]  /*5540*/  @P0 IMAD.MOV.U32 R117, RZ, RZ, R210 ;  /* 0x000000ffff750224 */ /* 0x000fca00078e00d2 */
[----:B------:R0:W2:Y:S01]  /*5550*/  @P0 LDG.E.U8 R119, desc[UR24][R116.64] ;  /* 0x0000001874770981 */ /* 0x0000a2000c1e1100 */
        /* <DEDUP_REMOVED lines=23> */
[----:B------:R0:W3:Y:S01]  /*56d0*/  @P0 LDG.E.U8 R125, desc[UR24][R116.64] ;  /* 0x00000018747d0981 */ /* 0x0000e2000c1e1100 */
        /* <DEDUP_REMOVED lines=68> */
[----:B------:R-:W-:-:S03]  /*5b20*/  PRMT R144, RZ, 0x7610, R144 ;  /* 0x00007610ff907816 */ /* 0x000fc60000000090 */
[----:B--2---:R-:W-:Y:S01]  /*5b30*/  STS.U8 [R149+UR11+0x1100], R182 ;  /* 0x001100b695007988 */ /* 0x004fe2000800000b */
[----:B0-----:R-:W-:Y:S02]  /*5b40*/  @P0 IMAD.MOV.U32 R116, RZ, RZ, R246 ;  /* 0x000000ffff740224 */ /* 0x001fe400078e00f6 */
[----:B------:R-:W-:Y:S01]  /*5b50*/  @P0 IMAD.MOV.U32 R117, RZ, RZ, R245 ;  /* 0x000000ffff750224 */ /* 0x000fe200078e00f5 */
[----:B------:R-:W-:Y:S04]  /*5b60*/  STS.U8 [R149+UR11+0x500], R236 ;  /* 0x000500ec95007988 */ /* 0x000fe8000800000b */
[----:B------:R0:W2:Y:S01]  /*5b70*/  @P0 LDG.E.U8 R143, desc[UR24][R116.64] ;  /* 0x00000018748f0981 */ /* 0x0000a2000c1e1100 */
[----:B------:R-:W-:-:S03]  /*5b80*/  PRMT R145, RZ, 0x7610, R145 ;  /* 0x00007610ff917816 */ /* 0x000fc60000000091 */
[----:B------:R-:W-:Y:S01]  /*5b90*/  STS.U8 [R149+UR11+0x1500], R40 ;  /* 0x0015002895007988 */ /* 0x000fe2000800000b */
[----:B0-----:R-:W-:Y:S02]  /*5ba0*/  @P0 IMAD.MOV.U32 R116, RZ, RZ, R250 ;  /* 0x000000ffff740224 */ /* 0x001fe400078e00fa */
[----:B------:R-:W-:Y:S01]  /*5bb0*/  @P0 IMAD.MOV.U32 R117, RZ, RZ, R249 ;  /* 0x000000ffff750224 */ /* 0x000fe200078e00f9 */
[----:B------:R-:W-:Y:S04]  /*5bc0*/  STS.U8 [R149+UR11+0x900], R252 ;  /* 0x000900fc95007988 */ /* 0x000fe8000800000b */
[----:B------:R-:W-:Y:S04]  /*5bd0*/  STS.U8 [R149+UR11+0x1900], R37 ;  /* 0x0019002595007988 */ /* 0x000fe8000800000b */
[----:B------:R-:W-:Y:S04]  /*5be0*/  STS.U8 [R149+UR11+0xd00], R39 ;  /* 0x000d002795007988 */ /* 0x000fe8000800000b */
[----:B------:R0:W2:Y:S04]  /*5bf0*/  @P0 LDG.E.U8 R144, desc[UR24][R116.64] ;  /* 0x0000001874900981 */ /* 0x0000a8000c1e1100 */
[----:B------:R1:W-:Y:S01]  /*5c00*/  STS.U8 [R149+UR11+0x1d00], R34 ;  /* 0x001d002295007988 */ /* 0x0003e2000800000b */
[----:B------:R-:W-:Y:S01]  /*5c10*/  PRMT R146, RZ, 0x7610, R146 ;  /* 0x00007610ff927816 */ /* 0x000fe20000000092 */
[----:B0-----:R-:W-:-:S02]  /*5c20*/  @P0 IMAD.MOV.U32 R116, RZ, RZ, R150 ;  /* 0x000000ffff740224 */ /* 0x001fc400078e0096 */
[----:B------:R-:W-:Y:S01]  /*5c30*/  @P0 IMAD.MOV.U32 R117, RZ, RZ, R157 ;  /* 0x000000ffff750224 */ /* 0x000fe200078e009d */
[----:B-1----:R-:W-:Y:S01]  /*5c40*/  LOP3.LUT R149, R178, 0x30, RZ, 0x3c, !PT ;  /* 0x00000030b2957812 */ /* 0x002fe200078e3cff */
[----:B------:R-:W-:Y:S04]  /*5c50*/  STL [R1], R188 ;  /* 0x000000bc01007387 */ /* 0x000fe80000100800 */
[----:B------:R0:W2:Y:S04]  /*5c60*/  @P0 LDG.E.U8 R145, desc[UR24][R116.64] ;  /* 0x0000001874910981 */ /* 0x0000a8000c1e1100 */
[----:B------:R-:W-:Y:S04]  /*5c70*/  STS.U8 [R149+UR11+0x180], R36 ;  /* 0x0001802495007988 */ /* 0x000fe8000800000b */
[----:B------:R-:W-:Y:S01]  /*5c80*/  STL [R1+0x8], R150 ;  /* 0x0000089601007387 */ /* 0x000fe20000100800 */
[----:B0-----:R-:W-:-:S02]  /*5c90*/  @P0 IMAD.MOV.U32 R116, RZ, RZ, R153 ;  /* 0x000000ffff740224 */ /* 0x001fc400078e0099 */
[----:B------:R-:W-:Y:S01]  /*5ca0*/  @P0 IMAD.MOV.U32 R117, RZ, RZ, R156 ;  /* 0x000000ffff750224 */ /* 0x000fe200078e009c */
[----:B------:R-:W-:Y:S01]  /*5cb0*/  STS.U8 [R149+UR11+0x1180], R33 ;  /* 0x0011802195007988 */ /* 0x000fe2000800000b */
[----:B------:R-:W-:-:S03]  /*5cc0*/  PRMT R147, RZ, 0x7610, R147 ;  /* 0x00007610ff937816 */ /* 0x000fc60000000093 */
[----:B------:R-:W-:Y:S04]  /*5cd0*/  STL [R1+0x4], R157 ;  /* 0x0000049d01007387 */ /* 0x000fe80000100800 */
[----:B------:R-:W-:Y:S04]  /*5ce0*/  STS.U8 [R149+UR11+0x580], R35 ;  /* 0x0005802395007988 */ /* 0x000fe8000800000b */
[----:B------:R-:W-:Y:S04]  /*5cf0*/  STL [R1+0x10], R196 ;  /* 0x000010c401007387 */ /* 0x000fe80000100800 */
[----:B------:R-:W-:Y:S04]  /*5d00*/  STS.U8 [R149+UR11+0x1580], R30 ;  /* 0x0015801e95007988 */ /* 0x000fe8000800000b */
[----:B------:R-:W-:Y:S04]  /*5d10*/  STL [R1+0x18], R153 ;  /* 0x0000189901007387 */ /* 0x000fe80000100800 */
[----:B------:R-:W-:Y:S04]  /*5d20*/  STS.U8 [R149+UR11+0x980], R32 ;  /* 0x0009802095007988 */ /* 0x000fe8000800000b */
[----:B------:R-:W-:Y:S04]  /*5d30*/  STL [R1+0x20], R200 ;  /* 0x000020c801007387 */ /* 0x000fe80000100800 */
[----:B------:R-:W-:Y:S04]  /*5d40*/  STS.U8 [R149+UR11+0x1980], R29 ;  /* 0x0019801d95007988 */ /* 0x000fe8000800000b */
[----:B------:R0:W2:Y:S04]  /*5d50*/  @P0 LDG.E.U8 R146, desc[UR24][R116.64] ;  /* 0x0000001874920981 */ /* 0x0000a8000c1e1100 */
[----:B------:R-:W-:Y:S04]  /*5d60*/  STL [R1+0x30], R158 ;  /* 0x0000309e01007387 */ /* 0x000fe80000100800 */
[----:B------:R-:W-:Y:S01]  /*5d70*/  STS.U8 [R149+UR11+0xd80], R31 ;  /* 0x000d801f95007988 */ /* 0x000fe2000800000b */
[----:B0-----:R-:W-:-:S02]  /*5d80*/  @P0 IMAD.MOV.U32 R116, RZ, RZ, R155 ;  /* 0x000000ffff740224 */ /* 0x001fc400078e009b */
[----:B------:R-:W-:Y:S01]  /*5d90*/  @P0 IMAD.MOV.U32 R117, RZ, RZ, R154 ;  /* 0x000000ffff750224 */ /* 0x000fe200078e009a */
[----:B------:R-:W-:Y:S04]  /*5da0*/  STL [R1+0x28], R155 ;  /* 0x0000289b01007387 */ /* 0x000fe80000100800 */
[----:B------:R0:W-:Y:S01]  /*5db0*/  STS.U8 [R149+UR11+0x1d80], R26 ;  /* 0x001d801a95007988 */ /* 0x0001e2000800000b */
[----:B------:R-:W-:-:S03]  /*5dc0*/  PRMT R148, RZ, 0x7610, R148 ;  /* 0x00007610ff947816 */ /* 0x000fc60000000094 */
[----:B------:R-:W-:Y:S04]  /*5dd0*/  STL [R1+0xc], R194 ;  /* 0x00000cc201007387 */ /* 0x000fe80000100800 */
[----:B------:R-:W-:Y:S01]  /*5de0*/  STL [R1+0x38], R160 ;  /* 0x000038a001007387 */ /* 0x000fe20000100800 */
[----:B0-----:R-:W-:-:S03]  /*5df0*/  LOP3.LUT R149, R178, 0x40, RZ, 0x3c, !PT ;  /* 0x00000040b2957812 */ /* 0x001fc600078e3cff */
[----:B------:R-:W-:Y:S04]  /*5e00*/  STL [R1+0x14], R156 ;  /* 0x0000149c01007387 */ /* 0x000fe80000100800 */
[----:B------:R-:W-:Y:S04]  /*5e10*/  STL [R1+0x1c], R152 ;  /* 0x00001c9801007387 */ /* 0x000fe80000100800 */
[----:B------:R0:W2:Y:S04]  /*5e20*/  @P0 LDG.E.U8 R147, desc[UR24][R116.64] ;  /* 0x0000001874930981 */ /* 0x0000a8000c1e1100 */
[----:B------:R-:W-:Y:S04]  /*5e30*/  STL [R1+0x24], R154 ;  /* 0x0000249a01007387 */ /* 0x000fe80000100800 */
[----:B------:R-:W-:Y:S01]  /*5e40*/  STL [R1+0x2c], R202 ;  /* 0x00002cca01007387 */ /* 0x000fe20000100800 */
[----:B0-----:R-:W-:-:S02]  /*5e50*/  @P0 IMAD.MOV.U32 R116, RZ, RZ, R160 ;  /* 0x000000ffff740224 */ /* 0x001fc400078e00a0 */
[----:B------:R-:W-:Y:S01]  /*5e60*/  @P0 IMAD.MOV.U32 R117, RZ, RZ, R162 ;  /* 0x000000ffff750224 */ /* 0x000fe200078e00a2 */
[----:B------:R-:W-:Y:S04]  /*5e70*/  STS.U8 [R149+UR11+0x200], R28 ;  /* 0x0002001c95007988 */ /* 0x000fe8000800000b */
[----:B------:R-:W-:Y:S04]  /*5e80*/  STL [R1+0x34], R162 ;  /* 0x000034a201007387 */ /* 0x000fe80000100800 */
[----:B------:R-:W-:Y:S04]  /*5e90*/  STS.U8 [R149+UR11+0x1200], R25 ;  /* 0x0012001995007988 */ /* 0x000fe8000800000b */
[----:B------:R-:W5:Y:S04]  /*5ea0*/  LDL.LU R40, [R1+0x1a8] ;  /* 0x0001a80001287983 */ /* 0x000f680000300800 */
[----:B------:R-:W-:Y:S04]  /*5eb0*/  STS.U8 [R149+UR11+0x600], R27 ;  /* 0x0006001b95007988 */ /* 0x000fe8000800000b */
[----:B------:R-:W5:Y:S04]  /*5ec0*/  LDL.LU R37, [R1+0x1a4] ;  /* 0x0001a40001257983 */ /* 0x000f680000300800 */
[----:B------:R-:W-:Y:S04]  /*5ed0*/  STS.U8 [R149+UR11+0x1600], R22 ;  /* 0x0016001695007988 */ /* 0x000fe8000800000b */
[----:B------:R-:W5:Y:S04]  /*5ee0*/  LDL.LU R39, [R1+0x1a0] ;  /* 0x0001a00001277983 */ /* 0x000f680000300800 */
[----:B------:R-:W-:Y:S04]  /*5ef0*/  STS.U8 [R149+UR11+0xa00], R24 ;  /* 0x000a001895007988 */ /* 0x000fe8000800000b */
[----:B------:R0:W2:Y:S04]  /*5f00*/  @P0 LDG.E.U8 R148, desc[UR24][R116.64] ;  /* 0x0000001874940981 */ /* 0x0000a8000c1e1100 */
[----:B------:R1:W5:Y:S04]  /*5f10*/  LDL.LU R34, [R1+0x19c] ;  /* 0x00019c0001227983 */ /* 0x0003680000300800 */
[----:B------:R-:W-:Y:S04]  /*5f20*/  STS.U8 [R149+UR11+0x1a00], R20 ;  /* 0x001a001495007988 */ /* 0x000fe8000800000b */
[----:B------:R1:W5:Y:S04]  /*5f30*/  LDL.LU R36, [R1+0x198] ;  /* 0x0001980001247983 */ /* 0x0003680000300800 */
[----:B------:R-:W-:Y:S04]  /*5f40*/  STS.U8 [R149+UR11+0xe00], R23 ;  /* 0x000e001795007988 */ /* 0x000fe8000800000b */
[----:B------:R1:W5:Y:S04]  /*5f50*/  LDL.LU R33, [R1+0x194] ;  /* 0x0001940001217983 */ /* 0x0003680000300800 */
[----:B------:R0:W-:Y:S04]  /*5f60*/  STS.U8 [R149+UR11+0x1e00], R19 ;  /* 0x001e001395007988 */ /* 0x0001e8000800000b */
[----:B------:R1:W5:Y:S04]  /*5f70*/  LDL.LU R35, [R1+0x190] ;  /* 0x0001900001237983 */ /* 0x0003680000300800 */
[----:B------:R1:W5:Y:S01]  /*5f80*/  LDL.LU R30, [R1+0x18c] ;  /* 0x00018c00011e7983 */ /* 0x0003620000300800 */
[----:B0-----:R-:W-:-:S03]  /*5f90*/  LOP3.LUT R149, R178, 0x50, RZ, 0x3c, !PT ;  /* 0x00000050b2957812 */ /* 0x001fc600078e3cff */
[----:B------:R1:W5:Y:S04]  /*5fa0*/  LDL.LU R32, [R1+0x188] ;  /* 0x0001880001207983 */ /* 0x0003680000300800 */
[----:B------:R1:W5:Y:S04]  /*5fb0*/  LDL.LU R29, [R1+0x184] ;  /* 0x00018400011d7983 */ /* 0x0003680000300800 */
[----:B------:R1:W5:Y:S04]  /*5fc0*/  LDL.LU R31, [R1+0x180] ;  /* 0x00018000011f7983 */ /* 0x0003680000300800 */
[----:B------:R1:W5:Y:S04]  /*5fd0*/  LDL.LU R26, [R1+0x17c] ;  /* 0x00017c00011a7983 */ /* 0x0003680000300800 */
[----:B------:R0:W-:Y:S04]  /*5fe0*/  STS.U8 [R149+UR11+0x280], R21 ;  /* 0x0002801595007988 */ /* 0x0001e8000800000b */
[----:B------:R1:W5:Y:S04]  /*5ff0*/  LDL.LU R28, [R1+0x178] ;  /* 0x00017800011c7983 */ /* 0x0003680000300800 */
[----:B------:R-:W-:Y:S04]  /*6000*/  STS.U8 [R149+UR11+0x1280], R10 ;  /* 0x0012800a95007988 */ /* 0x000fe8000800000b */
        /* <DEDUP_REMOVED lines=11> */
[----:B------:R1:W-:Y:S04]  /*60c0*/  STS.U8 [R149+UR11+0x1e80], R12 ;  /* 0x001e800c95007988 */ /* 0x0003e8000800000b */
[----:B------:R2:W5:Y:S04]  /*60d0*/  LDL.LU R19, [R1+0x15c] ;  /* 0x00015c0001137983 */ /* 0x0005680000300800 */
[----:B0-----:R0:W5:Y:S01]  /*60e0*/  LDL.LU R21, [R1+0x158] ;  /* 0x0001580001157983 */ /* 0x0011620000300800 */
[----:B-1----:R-:W-:-:S03]  /*60f0*/  LOP3.LUT R149, R178, 0x60, RZ, 0x3c, !PT ;  /* 0x00000060b2957812 */ /* 0x002fc600078e3cff */
[----:B------:R0:W5:Y:S04]  /*6100*/  LDL.LU R10, [R1+0x154] ;  /* 0x00015400010a7983 */ /* 0x0001680000300800 */
[----:B------:R0:W5:Y:S04]  /*6110*/  LDL.LU R13, [R1+0x150] ;  /* 0x00015000010d7983 */ /* 0x0001680000300800 */
[----:B------:R0:W5:Y:S01]  /*6120*/  LDL.LU R17, [R1+0x14c] ;  /* 0x00014c0001117983 */ /* 0x0001620000300800 */
[----:B------:R-:W-:-:S03]  /*6130*/  LOP3.LUT R116, R178, 0x70, RZ, 0x3c, !PT ;  /* 0x00000070b2747812 */ /* 0x000fc600078e3cff */
[----:B------:R0:W5:Y:S04]  /*6140*/  LDL.LU R18, [R1+0x148] ;  /* 0x0001480001127983 */ /* 0x0001680000300800 */
[----:B------:R1:W-:Y:S04]  /*6150*/  STS.U8 [R149+UR11+0x300], R14 ;  /* 0x0003000e95007988 */ /* 0x0003e8000800000b */
[----:B------:R0:W5:Y:S04]  /*6160*/  LDL.LU R15, [R1+0x144] ;  /* 0x00014400010f7983 */ /* 0x0001680000300800 */
[----:B------:R0:W-:Y:S04]  /*6170*/  STS.U8 [R149+UR11+0x1300], R9 ;  /* 0x0013000995007988 */ /* 0x0001e8000800000b */
[----:B------:R0:W5:Y:S04]  /*6180*/  LDL.LU R16, [R1+0x140] ;  /* 0x0001400001107983 */ /* 0x0001680000300800 */
[----:B------:R0:W-:Y:S04]  /*6190*/  STS.U8 [R149+UR11+0x700], R11 ;  /* 0x0007000b95007988 */ /* 0x0001e8000800000b */
[----:B------:R0:W5:Y:S04]  /*61a0*/  LDL.LU R12, [R1+0x13c] ;  /* 0x00013c00010c7983 */ /* 0x0001680000300800 */
[----:B------:R0:W-:Y:S04]  /*61b0*/  STS.U8 [R149+UR11+0x1700], R4 ;  /* 0x0017000495007988 */ /* 0x0001e8000800000b */
[----:B-1----:R1:W5:Y:S04]  /*61c0*/  LDL.LU R14, [R1+0x138] ;  /* 0x00013800010e7983 */ /* 0x0023680000300800 */
[----:B------:R1:W-:Y:S04]  /*61d0*/  STS.U8 [R149+UR11+0xb00], R3 ;  /* 0x000b000395007988 */ /* 0x0003e8000800000b */
[----:B0-----:R0:W5:Y:S04]  /*61e0*/  LDL.LU R9, [R1+0x134] ;  /* 0x0001340001097983 */ /* 0x0011680000300800 */
[----:B------:R0:W-:Y:S04]  /*61f0*/  STS.U8 [R149+UR11+0x1b00], R2 ;  /* 0x001b000295007988 */ /* 0x0001e8000800000b */
[----:B------:R0:W5:Y:S04]  /*6200*/  LDL.LU R11, [R1+0x130] ;  /* 0x00013000010b7983 */ /* 0x0001680000300800 */
[----:B------:R-:W-:Y:S04]  /*6210*/  STS.U8 [R149+UR11+0xf00], R164 ;  /* 0x000f00a495007988 */ /* 0x000fe8000800000b */
[----:B------:R0:W5:Y:S04]  /*6220*/  LDL.LU R4, [R1+0x12c] ;  /* 0x00012c0001047983 */ /* 0x0001680000300800 */
[----:B------:R-:W-:Y:S04]  /*6230*/  STS.U8 [R149+UR11+0x1f00], R169 ;  /* 0x001f00a995007988 */ /* 0x000fe8000800000b */
[----:B-1----:R1:W5:Y:S04]  /*6240*/  LDL.LU R3, [R1+0x128] ;  /* 0x0001280001037983 */ /* 0x0023680000300800 */
[----:B------:R-:W-:Y:S04]  /*6250*/  STS.U8 [R116+UR11+0x380], R166 ;  /* 0x000380a674007988 */ /* 0x000fe8000800000b */
[----:B0-----:R1:W5:Y:S04]  /*6260*/  LDL.LU R2, [R1+0x124] ;  /* 0x0001240001027983 */ /* 0x0013680000300800 */
[----:B------:R0:W-:Y:S04]  /*6270*/  STS.U8 [R116+UR11+0x1380], R0 ;  /* 0x0013800074007988 */ /* 0x0001e8000800000b */
[----:B0-----:R1:W5:Y:S04]  /*6280*/  LDL.LU R0, [R1+0x120] ;  /* 0x0001200001007983 */ /* 0x0013680000300800 */
[----:B------:R1:W-:Y:S04]  /*6290*/  STS.U8 [R116+UR11+0x780], R198 ;  /* 0x000780c674007988 */ /* 0x0003e8000800000b */
[----:B------:R1:W-:Y:S04]  /*62a0*/  STS.U8 [R116+UR11+0x1780], R186 ;  /* 0x001780ba74007988 */ /* 0x0003e8000800000b */
[----:B------:R1:W-:Y:S04]  /*62b0*/  STS.U8 [R116+UR11+0xb80], R184 ;  /* 0x000b80b874007988 */ /* 0x0003e8000800000b */
[----:B------:R1:W-:Y:S04]  /*62c0*/  STS.U8 [R116+UR11+0x1b80], R180 ;  /* 0x001b80b474007988 */ /* 0x0003e8000800000b */
[----:B------:R1:W-:Y:S04]  /*62d0*/  STS.U8 [R116+UR11+0xf80], R170 ;  /* 0x000f80aa74007988 */ /* 0x0003e8000800000b */
[----:B------:R1:W-:Y:S04]  /*62e0*/  STS.U8 [R116+UR11+0x1f80], R165 ;  /* 0x001f80a574007988 */ /* 0x0003e8000800000b */
[----:B---3--:R1:W-:Y:S04]  /*62f0*/  STS.U8 [R178+UR11+0x4000], R115 ;  /* 0x00400073b2007988 */ /* 0x0083e8000800000b */
[----:B----4-:R1:W-:Y:S04]  /*6300*/  STS.U8 [R178+UR11+0x4100], R118 ;  /* 0x00410076b2007988 */ /* 0x0103e8000800000b */
[----:B------:R1:W-:Y:S04]  /*6310*/  STS.U8 [R178+UR11+0x4200], R119 ;  /* 0x00420077b2007988 */ /* 0x0003e8000800000b */
        /* <DEDUP_REMOVED lines=23> */
[----:B--2---:R1:W-:Y:S04]  /*6490*/  STS.U8 [R176+UR11+0x4a80], R143 ;  /* 0x004a808fb0007988 */ /* 0x0043e8000800000b */
[----:B------:R1:W-:Y:S04]  /*64a0*/  STS.U8 [R176+UR11+0x4b80], R144 ;  /* 0x004b8090b0007988 */ /* 0x0003e8000800000b */
[----:B------:R1:W-:Y:S04]  /*64b0*/  STS.U8 [R176+UR11+0x4c80], R145 ;  /* 0x004c8091b0007988 */ /* 0x0003e8000800000b */
[----:B------:R1:W-:Y:S04]  /*64c0*/  STS.U8 [R176+UR11+0x4d80], R146 ;  /* 0x004d8092b0007988 */ /* 0x0003e8000800000b */
[----:B------:R1:W-:Y:S04]  /*64d0*/  STS.U8 [R176+UR11+0x4e80], R147 ;  /* 0x004e8093b0007988 */ /* 0x0003e8000800000b */
[----:B------:R1:W-:Y:S01]  /*64e0*/  STS.U8 [R176+UR11+0x4f80], R148 ;  /* 0x004f8094b0007988 */ /* 0x0003e2000800000b */
[----:B------:R0:W-:Y:S06]  /*64f0*/  MEMBAR.ALL.CTA ;  /* 0x0000000000007992 */ /* 0x0001ec0000008000 */
[----:B0-----:R-:W0:Y:S02]  /*6500*/  FENCE.VIEW.ASYNC.S ;  /* 0x00000000000073c6 */ /* 0x001e240000000000 */
[----:B0-----:R-:W-:Y:S01]  /*6510*/  BAR.SYNC.DEFER_BLOCKING 0x0 ;  /* 0x0000000000007b1d */ /* 0x001fe20000010000 */
[----:B------:R-:W-:-:S04]  /*6520*/  ISETP.NE.U32.AND P0, PT, RZ, UR7, PT ;  /* 0x00000007ff007c0c */ /* 0x000fc8000bf05070 */
[C---:B------:R-:W-:Y:S02]  /*6530*/  ISETP.LT.OR P1, PT, R174.reuse, 0x20, P0 ;  /* 0x00000020ae00780c */ /* 0x040fe40000721670 */
[----:B------:R-:W-:-:S11]  /*6540*/  ISETP.GE.AND P2, PT, R174, 0x40, PT ;  /* 0x00000040ae00780c */ /* 0x000fd60003f46270 */
[----:B-1----:R-:W-:Y:S05]  /*6550*/  @P1 BRA `(.L_x_6) ;  /* 0x00000000005c1947 */ /* 0x002fea0003800000 */
[----:B------:R-:W-:Y:S02]  /*6560*/  UIADD3 UR4, UPT, UPT, UR11, 0x4000, URZ ;  /* 0x000040000b047890 */ /* 0x000fe4000fffe0ff */
[----:B------:R-:W-:Y:S02]  /*6570*/  USHF.R.U32.HI UR6, URZ, 0x4, UR11 ;  /* 0x00000004ff067899 */ /* 0x000fe4000801160b */
[----:B------:R-:W-:Y:S02]  /*6580*/  USHF.R.U32.HI UR4, URZ, 0x4, UR4 ;  /* 0x00000004ff047899 */ /* 0x000fe40008011604 */
[----:B------:R-:W-:Y:S01]  /*6590*/  USGXT.U32 UR6, UR6, 0xe ;  /* 0x0000000e0606789a */ /* 0x000fe20008000000 */
[----:B------:R-:W-:Y:S01]  /*65a0*/  UMOV UR16, 0x100 ;  /* 0x0000010000107882 */ /* 0x000fe20000000000 */
[----:B------:R-:W-:Y:S01]  /*65b0*/  UMOV UR17, 0x40004040 ;  /* 0x4000404000117882 */ /* 0x000fe20000000000 */
[----:B------:R-:W-:Y:S01]  /*65c0*/  UMOV UR7, URZ ;  /* 0x000000ff00077c82 */ /* 0x000fe20008000000 */
[----:B------:R-:W-:-:S02]  /*65d0*/  USGXT.U32 UR14, UR4, 0xe ;  /* 0x0000000e040e789a */ /* 0x000fc40008000000 */
[----:B------:R-:W-:Y:S02]  /*65e0*/  UIADD3 UR18, UPT, UPT, UR10, 0x80, URZ ;  /* 0x000000800a127890 */ /* 0x000fe4000fffe0ff */
[----:B------:R-:W-:Y:S01]  /*65f0*/  UIADD3.64 UR16, UPT, UPT, UR6, UR16, URZ ;  /* 0x0000001006107297 */ /* 0x000fe2000fffe0ff */
[----:B------:R-:W-:Y:S01]  /*6600*/  UMOV UR20, 0x0 ;  /* 0x0000000000147882 */ /* 0x000fe20000000000 */
[----:B------:R-:W-:Y:S01]  /*6610*/  UMOV UR21, 0x8208010 ;  /* 0x0820801000157882 */ /* 0x000fe20000000000 */
[----:B------:R-:W-:Y:S01]  /*6620*/  UMOV UR4, UR13 ;  /* 0x0000000d00047c82 */ /* 0x000fe20008000000 */
[----:B------:R-:W-:Y:S01]  /*6630*/  UMOV UR5, URZ ;  /* 0x000000ff00057c82 */ /* 0x000fe20008000000 */
[----:B------:R-:W-:Y:S01]  /*6640*/  UMOV UR7, 0x40004040 ;  /* 0x4000404000077882 */ /* 0x000fe20000000000 */
[----:B------:R-:W-:Y:S01]  /*6650*/  UMOV UR15, 0xc0004010 ;  /* 0xc0004010000f7882 */ /* 0x000fe20000000000 */
[----:B------:R-:W-:Y:S01]  /*6660*/  UMOV UR22, 0x0 ;  /* 0x0000000000167882 */ /* 0x000fe20000000000 */
[----:B------:R-:W-:Y:S01]  /*6670*/  UMOV UR23, 0x8208010 ;  /* 0x0820801000177882 */ /* 0x000fe20000000000 */
[----:B------:R-:W-:Y:S01]  /*6680*/  UMOV UR4, UR4 ;  /* 0x0000000400047c82 */ /* 0x000fe20008000000 */
[----:B------:R0:W-:Y:S01]  /*6690*/  UTCQMMA gdesc[UR6], gdesc[UR14], tmem[UR10], tmem[UR20], idesc[UR21], !UPT ;  /* 0x00ff140e060075ea */ /* 0x0001e2000f80030a */
[----:B------:R0:W-:Y:S01]  /*66a0*/  UTCQMMA gdesc[UR16], gdesc[UR14], tmem[UR18], tmem[UR22], idesc[UR23], !UPT ;  /* 0x00ff160e100075ea */ /* 0x0001e2000f800312 */
[----:B------:R0:W-:Y:S01]  /*66b0*/  UTCBAR [UR4], URZ ;  /* 0x000000ff040073e9 */ /* 0x0001e200080000ff */
[----:B------:R-:W-:Y:S01]  /*66c0*/  NOP ;  /* 0x0000000000007918 */ /* 0x000fe20000000000 */
.L_x_6:
[----:B0-----:R-:W-:Y:S01]  /*66d0*/  UMOV UR4, URZ ;  /* 0x000000ff00047c82 */ /* 0x001fe20008000000 */
[----:B------:R-:W-:Y:S05]  /*66e0*/  @!P2 BRA `(.L_x_7) ;  /* 0x000000340050a947 */ /* 0x000fea0003800000 */
[----:B------:R-:W-:Y:S01]  /*66f0*/  SHF.R.S32.HI R115, RZ, 0x1f, R174 ;  /* 0x0000001fff737819 */ /* 0x000fe200000114ae */
[----:B------:R-:W-:Y:S01]  /*6700*/  UIADD3 UR4, UPT, UPT, UR11, 0x2000, URZ ;  /* 0x000020000b047890 */ /* 0x000fe2000fffe0ff */
[----:B------:R-:W-:Y:S01]  /*6710*/  IMAD.MOV.U32 R116, RZ, RZ, RZ ;  /* 0x000000ffff747224 */ /* 0x000fe200078e00ff */
[----:B------:R-:W-:Y:S01]  /*6720*/  UIADD3 UR5, UPT, UPT, UR11, 0x5000, URZ ;  /* 0x000050000b057890 */ /* 0x000fe2000fffe0ff */
[----:B------:R-:W-:Y:S01]  /*6730*/  LEA.HI R115, R115, R174, RZ, 0x5 ;  /* 0x000000ae73737211 */ /* 0x000fe200078f28ff */
[----:B------:R-:W-:Y:S02]  /*6740*/  USHF.R.U32.HI UR4, URZ, 0x4, UR4 ;  /* 0x00000004ff047899 */ /* 0x000fe40008011604 */
[----:B------:R-:W-:Y:S01]  /*6750*/  USHF.R.U32.HI UR5, URZ, 0x4, UR5 ;  /* 0x00000004ff057899 */ /* 0x000fe20008011605 */
[----:B------:R-:W-:Y:S01]  /*6760*/  SHF.R.S32.HI R115, RZ, 0x5, R115 ;  /* 0x00000005ff737819 */ /* 0x000fe20000011473 */
[----:B------:R-:W-:Y:S02]  /*6770*/  USHF.L.U32 UR22, UR8, 0x5, URZ ;  /* 0x0000000508167899 */ /* 0x000fe400080006ff */
[----:B------:R-:W-:Y:S01]  /*6780*/  USHF.L.U32 UR23, UR9, 0x5, URZ ;  /* 0x0000000509177899 */ /* 0x000fe200080006ff */
[----:B------:R-:W-:Y:S01]  /*6790*/  VIMNMX R115, PT, PT, R115, 0x2, !PT ;  /* 0x0000000273737848 */ /* 0x000fe20007fe0100 */
[----:B------:R-:W-:Y:S01]  /*67a0*/  USGXT.U32 UR6, UR4, 0xe ;  /* 0x0000000e0406789a */ /* 0x000fe20008000000 */
[----:B------:R-:W-:Y:S01]  /*67b0*/  UMOV UR16, 0x100 ;  /* 0x0000010000107882 */ /* 0x000fe20000000000 */
[----:B------:R-:W-:-:S02]  /*67c0*/  UMOV UR17, 0x40004040 ;  /* 0x4000404000117882 */ /* 0x000fc40000000000 */
[----:B------:R-:W-:Y:S01]  /*67d0*/  VIADD R115, R115, 0xffffffff ;  /* 0xffffffff73737836 */ /* 0x000fe20000000000 */
[----:B------:R-:W-:Y:S01]  /*67e0*/  UMOV UR7, URZ ;  /* 0x000000ff00077c82 */ /* 0x000fe20008000000 */
[----:B------:R-:W-:Y:S02]  /*67f0*/  USGXT.U32 UR14, UR5, 0xe ;  /* 0x0000000e050e789a */ /* 0x000fe40008000000 */
[----:B------:R-:W-:Y:S01]  /*6800*/  USHF.R.S32.HI UR27, URZ, 0x1f, UR22 ;  /* 0x0000001fff1b7899 */ /* 0x000fe20008011416 */
[----:B------:R0:W-:Y:S01]  /*6810*/  STL [R1+0x3c], R115 ;  /* 0x00003c7301007387 */ /* 0x0001e20000100800 */
[----:B------:R-:W-:Y:S02]  /*6820*/  USHF.R.S32.HI UR28, URZ, 0x1f, UR23 ;  /* 0x0000001fff1c7899 */ /* 0x000fe40008011417 */
[----:B------:R-:W-:Y:S01]  /*6830*/  UIADD3.64 UR16, UPT, UPT, UR6, UR16, URZ ;  /* 0x0000001006107297 */ /* 0x000fe2000fffe0ff */
[----:B------:R-:W-:Y:S01]  /*6840*/  UMOV UR26, 0x1 ;  /* 0x00000001001a7882 */ /* 0x000fe20000000000 */
[----:B------:R-:W-:Y:S01]  /*6850*/  UMOV UR5, URZ ;  /* 0x000000ff00057c82 */ /* 0x000fe20008000000 */
[----:B------:R-:W-:-:S09]  /*6860*/  UMOV UR15, 0xc0004010 ;  /* 0xc0004010000f7882 */ /* 0x000fd20000000000 */
.L_x_10:
[----:B------:R-:W2:Y:S04]  /*6870*/  LDL.LU R130, [R1+0x38] ;  /* 0x0000380001827983 */ /* 0x000ea80000300800 */
[----:B------:R-:W3:Y:S04]  /*6880*/  LDL.LU R129, [R1+0x30] ;  /* 0x0000300001817983 */ /* 0x000ee80000300800 */
[----:B------:R-:W4:Y:S04]  /*6890*/  LDL.LU R128, [R1+0x28] ;  /* 0x0000280001807983 */ /* 0x000f280000300800 */
[----:B------:R-:W4:Y:S04]  /*68a0*/  LDL.LU R127, [R1+0x20] ;  /* 0x00002000017f7983 */ /* 0x000f280000300800 */
[----:B------:R-:W4:Y:S04]  /*68b0*/  LDL.LU R126, [R1+0x18] ;  /* 0x00001800017e7983 */ /* 0x000f280000300800 */
[----:B------:R-:W4:Y:S04]  /*68c0*/  LDL.LU R125, [R1+0x34] ;  /* 0x00003400017d7983 */ /* 0x000f280000300800 */
[----:B------:R-:W4:Y:S04]  /*68d0*/  LDL.LU R124, [R1+0x10] ;  /* 0x00001000017c7983 */ /* 0x000f280000300800 */
[----:B------:R-:W4:Y:S04]  /*68e0*/  LDL.LU R123, [R1+0x2c] ;  /* 0x00002c00017b7983 */ /* 0x000f280000300800 */
[----:B------:R-:W4:Y:S04]  /*68f0*/  LDL.LU R122, [R1+0x8] ;  /* 0x00000800017a7983 */ /* 0x000f280000300800 */
[----:B------:R-:W4:Y:S04]  /*6900*/  LDL.LU R121, [R1+0x24] ;  /* 0x0000240001797983 */ /* 0x000f280000300800 */
[----:B------:R-:W4:Y:S04]  /*6910*/  LDL.LU R120, [R1] ;  /* 0x0000000001787983 */ /* 0x000f280000300800 */
[----:B------:R-:W4:Y:S04]  /*6920*/  LDL.LU R119, [R1+0x1c] ;  /* 0x00001c0001777983 */ /* 0x000f280000300800 */
[----:B------:R-:W4:Y:S04]  /*6930*/  LDL.LU R118, [R1+0x14] ;  /* 0x0000140001767983 */ /* 0x000f280000300800 */
[----:B------:R-:W4:Y:S04]  /*6940*/  LDL.LU R117, [R1+0xc] ;  /* 0x00000c0001757983 */ /* 0x000f280000300800 */
[----:B0-----:R-:W4:Y:S01]  /*6950*/  LDL.LU R115, [R1+0x4] ;  /* 0x0000040001737983 */ /* 0x001f220000300800 */
[----:B------:R-:W-:Y:S01]  /*6960*/  IMAD.U32 R116, R116, -0x80000000, RZ ;  /* 0x8000000074747824 */ /* 0x000fe200078e00ff */
[----:B------:R-:W-:-:S02]  /*6970*/  PRMT R145, RZ, 0x7610, R145 ;  /* 0x00007610ff917816 */ /* 0x000fc40000000091 */
[----:B--2---:R-:W-:Y:S02]  /*6980*/  IADD3 R130, P6, PT, R130, UR23, RZ ;  /* 0x0000001782827c10 */ /* 0x004fe4000ffde0ff */
[----:B---3--:R-:W-:-:S03]  /*6990*/  IADD3 R129, P1, PT, R129, UR23, RZ ;  /* 0x0000001781817c10 */ /* 0x008fc6000ff3e0ff */
[----:B------:R0:W-:Y:S01]  /*69a0*/  STL [R1+0x38], R130 ;  /* 0x0000388201007387 */ /* 0x0001e20000100800 */
[----:B----4-:R-:W-:-:S03]  /*69b0*/  IADD3 R128, P2, PT, R128, UR23, RZ ;  /* 0x0000001780807c10 */ /* 0x010fc6000ff5e0ff */
[----:B------:R0:W-:Y:S01]  /*69c0*/  STL [R1+0x30], R129 ;  /* 0x0000308101007387 */ /* 0x0001e20000100800 */
[----:B------:R-:W-:-:S03]  /*69d0*/  IADD3 R127, P3, PT, R127, UR23, RZ ;  /* 0x000000177f7f7c10 */ /* 0x000fc6000ff7e0ff */
[----:B------:R0:W-:Y:S01]  /*69e0*/  STL [R1+0x28], R128 ;  /* 0x0000288001007387 */ /* 0x0001e20000100800 */
[----:B------:R-:W-:-:S03]  /*69f0*/  IADD3 R126, P4, PT, R126, UR23, RZ ;  /* 0x000000177e7e7c10 */ /* 0x000fc6000ff9e0ff */
[----:B------:R0:W-:Y:S01]  /*6a00*/  STL [R1+0x20], R127 ;  /* 0x0000207f01007387 */ /* 0x0001e20000100800 */
[----:B------:R-:W-:-:S03]  /*6a10*/  IADD3.X R125, PT, PT, R125, UR28, RZ, P6, !PT ;  /* 0x0000001c7d7d7c10 */ /* 0x000fc6000b7fe4ff */
        /* <DEDUP_REMOVED lines=12> */
[----:B------:R0:W-:Y:S01]  /*6ae0*/  STL [R1], R120 ;  /* 0x0000007801007387 */ /* 0x0001e20000100800 */
[----:B------:R-:W-:Y:S02]  /*6af0*/  IADD3 R242, P2, PT, R242, UR23, RZ ;  /* 0x00000017f2f27c10 */ /* 0x000fe4000ff5e0ff */
[----:B------:R-:W-:Y:S02]  /*6b00*/  IADD3.X R118, PT, PT, R118, UR28, RZ, P4, !PT ;  /* 0x0000001c76767c10 */ /* 0x000fe4000a7fe4ff */
[----:B------:R-:W-:Y:S02]  /*6b10*/  IADD3 R248, P4, PT, R248, UR23, RZ ;  /* 0x00000017f8f87c10 */ /* 0x000fe4000ff9e0ff */
[----:B------:R-:W-:Y:S02]  /*6b20*/  IADD3.X R119, PT, PT, R119, UR28, RZ, P3, !PT ;  /* 0x0000001c77777c10 */ /* 0x000fe40009ffe4ff */
[----:B------:R-:W-:Y:S02]  /*6b30*/  IADD3.X R247, PT, PT, R247, UR28, RZ, P4, !PT ;  /* 0x0000001cf7f77c10 */ /* 0x000fe4000a7fe4ff */
[----:B------:R-:W-:Y:S01]  /*6b40*/  IADD3 R238, P4, PT, R238, UR23, RZ ;  /* 0x00000017eeee7c10 */ /* 0x000fe2000ff9e0ff */
[----:B------:R0:W-:Y:S01]  /*6b50*/  STL [R1+0x1c], R119 ;  /* 0x00001c7701007387 */ /* 0x0001e20000100800 */
[----:B------:R-:W-:-:S02]  /*6b60*/  IADD3.X R117, PT, PT, R117, UR28, RZ, P6, !PT ;  /* 0x0000001c75757c10 */ /* 0x000fc4000b7fe4ff */
[----:B------:R-:W-:Y:S01]  /*6b70*/  IADD3.X R237, PT, PT, R237, UR28, RZ, P4, !PT ;  /* 0x0000001ceded7c10 */ /* 0x000fe2000a7fe4ff */
[----:B------:R0:W-:Y:S01]  /*6b80*/  STL [R1+0x14], R118 ;  /* 0x0000147601007387 */ /* 0x0001e20000100800 */
[----:B------:R-:W-:Y:S02]  /*6b90*/  IADD3 R227, P4, PT, R227, UR23, RZ ;  /* 0x00000017e3e37c10 */ /* 0x000fe4000ff9e0ff */
[----:B------:R-:W-:Y:S01]  /*6ba0*/  IADD3.X R115, PT, PT, R115, UR28, RZ, P1, !PT ;  /* 0x0000001c73737c10 */ /* 0x000fe20008ffe4ff */
[----:B------:R0:W-:Y:S01]  /*6bb0*/  STL [R1+0xc], R117 ;  /* 0x00000c7501007387 */ /* 0x0001e20000100800 */
[----:B------:R-:W-:Y:S02]  /*6bc0*/  IADD3.X R226, PT, PT, R226, UR28, RZ, P4, !PT ;  /* 0x0000001ce2e27c10 */ /* 0x000fe4000a7fe4ff */
[----:B------:R-:W-:Y:S01]  /*6bd0*/  IADD3 R217, P4, PT, R217, UR23, RZ ;  /* 0x00000017d9d97c10 */ /* 0x000fe2000ff9e0ff */
[----:B------:R0:W-:Y:S01]  /*6be0*/  STL [R1+0x4], R115 ;  /* 0x0000047301007387 */ /* 0x0001e20000100800 */
[----:B------:R-:W-:-:S02]  /*6bf0*/  IADD3.X R241, PT, PT, R241, UR28, RZ, P2, !PT ;  /* 0x0000001cf1f17c10 */ /* 0x000fc400097fe4ff */
[----:B------:R-:W-:Y:S02]  /*6c00*/  IADD3.X R216, PT, PT, R216, UR28, RZ, P4, !PT ;  /* 0x0000001cd8d87c10 */ /* 0x000fe4000a7fe4ff */
[----:B------:R-:W-:Y:S02]  /*6c10*/  IADD3 R207, P4, PT, R207, UR23, RZ ;  /* 0x00000017cfcf7c10 */ /* 0x000fe4000ff9e0ff */
[----:B------:R-:W-:Y:S02]  /*6c20*/  IADD3 R250, P3, PT, R250, UR23, RZ ;  /* 0x00000017fafa7c10 */ /* 0x000fe4000ff7e0ff */
[----:B------:R-:W-:Y:S02]  /*6c30*/  IADD3.X R206, PT, PT, R206, UR28, RZ, P4, !PT ;  /* 0x0000001ccece7c10 */ /* 0x000fe4000a7fe4ff */
[----:B------:R-:W-:Y:S02]  /*6c40*/  IADD3 R191, P4, PT, R191, UR22, RZ ;  /* 0x00000016bfbf7c10 */ /* 0x000fe4000ff9e0ff */
[----:B------:R-:W-:-:S02]  /*6c50*/  IADD3 R246, P6, PT, R246, UR23, RZ ;  /* 0x00000017f6f67c10 */ /* 0x000fc4000ffde0ff */
[----:B------:R-:W-:Y:S02]  /*6c60*/  IADD3.X R189, PT, PT, R189, UR27, RZ, P4, !PT ;  /* 0x0000001bbdbd7c10 */ /* 0x000fe4000a7fe4ff */
[----:B------:R-:W-:Y:S02]  /*6c70*/  IADD3 R163, P4, PT, R163, UR22, RZ ;  /* 0x00000016a3a37c10 */ /* 0x000fe4000ff9e0ff */
[----:B------:R-:W-:Y:S02]  /*6c80*/  IADD3 R244, P1, PT, R244, UR23, RZ ;  /* 0x00000017f4f47c10 */ /* 0x000fe4000ff3e0ff */
[----:B------:R-:W-:Y:S02]  /*6c90*/  IADD3 R231, P2, PT, R231, UR23, RZ ;  /* 0x00000017e7e77c10 */ /* 0x000fe4000ff5e0ff */
[----:B------:R-:W-:Y:S02]  /*6ca0*/  IADD3.X R161, PT, PT, R161, UR27, RZ, P4, !PT ;  /* 0x0000001ba1a17c10 */ /* 0x000fe4000a7fe4ff */
[----:B-----5:R-:W-:-:S02]  /*6cb0*/  IADD3 R34, P4, PT, R34, UR22, RZ ;  /* 0x0000001622227c10 */ /* 0x020fc4000ff9e0ff */
[----:B------:R-:W-:Y:S02]  /*6cc0*/  IADD3.X R249, PT, PT, R249, UR28, RZ, P3, !PT ;  /* 0x0000001cf9f97c10 */ /* 0x000fe40009ffe4ff */
[----:B------:R-:W-:Y:S02]  /*6cd0*/  IADD3.X R245, PT, PT, R245, UR28, RZ, P6, !PT ;  /* 0x0000001cf5f57c10 */ /* 0x000fe4000b7fe4ff */
[----:B------:R-:W-:Y:S02]  /*6ce0*/  IADD3.X R243, PT, PT, R243, UR28, RZ, P1, !PT ;  /* 0x0000001cf3f37c10 */ /* 0x000fe40008ffe4ff */
[----:B------:R-:W-:Y:S02]  /*6cf0*/  IADD3.X R230, PT, PT, R230, UR28, RZ, P2, !PT ;  /* 0x0000001ce6e67c10 */ /* 0x000fe400097fe4ff */
[----:B------:R-:W-:Y:S02]  /*6d00*/  IADD3 R240, P3, PT, R240, UR23, RZ ;  /* 0x00000017f0f07c10 */ /* 0x000fe4000ff7e0ff */
[----:B------:R-:W-:-:S02]  /*6d10*/  IADD3 R235, P6, PT, R235, UR23, RZ ;  /* 0x00000017ebeb7c10 */ /* 0x000fc4000ffde0ff */
[----:B------:R-:W-:Y:S02]  /*6d20*/  IADD3 R233, P1, PT, R233, UR23, RZ ;  /* 0x00000017e9e97c10 */ /* 0x000fe4000ff3e0ff */
[----:B------:R-:W-:Y:S02]  /*6d30*/  IADD3 R221, P2, PT, R221, UR23, RZ ;  /* 0x00000017dddd7c10 */ /* 0x000fe4000ff5e0ff */
[----:B------:R-:W-:Y:S02]  /*6d40*/  IADD3.X R36, PT, PT, R36, UR27, RZ, P4, !PT ;  /* 0x0000001b24247c10 */ /* 0x000fe4000a7fe4ff */
[----:B------:R-:W-:Y:S02]  /*6d50*/  IADD3 R111, P4, PT, R111, UR22, RZ ;  /* 0x000000166f6f7c10 */ /* 0x000fe4000ff9e0ff */
[----:B------:R-:W-:Y:S02]  /*6d60*/  IADD3.X R239, PT, PT, R239, UR28, RZ, P3, !PT ;  /* 0x0000001cefef7c10 */ /* 0x000fe40009ffe4ff */
[----:B------:R-:W-:-:S02]  /*6d70*/  IADD3.X R234, PT, PT, R234, UR28, RZ, P6, !PT ;  /* 0x0000001ceaea7c10 */ /* 0x000fc4000b7fe4ff */
[----:B------:R-:W-:Y:S02]  /*6d80*/  IADD3.X R232, PT, PT, R232, UR28, RZ, P1, !PT ;  /* 0x0000001ce8e87c10 */ /* 0x000fe40008ffe4ff */
[----:B------:R-:W-:Y:S02]  /*6d90*/  IADD3.X R220, PT, PT, R220, UR28, RZ, P2, !PT ;  /* 0x0000001cdcdc7c10 */ /* 0x000fe400097fe4ff */
[----:B------:R-:W-:Y:S02]  /*6da0*/  IADD3 R229, P3, PT, R229, UR23, RZ ;  /* 0x00000017e5e57c10 */ /* 0x000fe4000ff7e0ff */
[----:B------:R-:W-:Y:S02]  /*6db0*/  IADD3 R225, P6, PT, R225, UR23, RZ ;  /* 0x00000017e1e17c10 */ /* 0x000fe4000ffde0ff */
[----:B------:R-:W-:Y:S02]  /*6dc0*/  IADD3 R223, P1, PT, R223, UR23, RZ ;  /* 0x00000017dfdf7c10 */ /* 0x000fe4000ff3e0ff */
[----:B------:R-:W-:-:S02]  /*6dd0*/  IADD3 R211, P2, PT, R211, UR23, RZ ;  /* 0x00000017d3d37c10 */ /* 0x000fc4000ff5e0ff */
[----:B------:R-:W-:Y:S02]  /*6de0*/  IADD3.X R112, PT, PT, R112, UR27, RZ, P4, !PT ;  /* 0x0000001b70707c10 */ /* 0x000fe4000a7fe4ff */
[----:B------:R-:W-:Y:S02]  /*6df0*/  IADD3 R76, P4, PT, R76, UR22, RZ ;  /* 0x000000164c4c7c10 */ /* 0x000fe4000ff9e0ff */
[----:B------:R-:W-:Y:S02]  /*6e00*/  IADD3.X R228, PT, PT, R228, UR28, RZ, P3, !PT ;  /* 0x0000001ce4e47c10 */ /* 0x000fe40009ffe4ff */
[----:B------:R-:W-:Y:S02]  /*6e10*/  IADD3.X R224, PT, PT, R224, UR28, RZ, P6, !PT ;  /* 0x0000001ce0e07c10 */ /* 0x000fe4000b7fe4ff */
[----:B------:R-:W-:Y:S02]  /*6e20*/  IADD3.X R222, PT, PT, R222, UR28, RZ, P1, !PT ;  /* 0x0000001cdede7c10 */ /* 0x000fe40008ffe4ff */
[----:B------:R-:W-:-:S02]  /*6e30*/  IADD3.X R210, PT, PT, R210, UR28, RZ, P2, !PT ;  /* 0x0000001cd2d27c10 */ /* 0x000fc400097fe4ff */
[----:B------:R-:W-:Y:S02]  /*6e40*/  IADD3 R219, P3, PT, R219, UR23, RZ ;  /* 0x00000017dbdb7c10 */ /* 0x000fe4000ff7e0ff */
[----:B------:R-:W-:Y:S02]  /*6e50*/  IADD3 R215, P6, PT, R215, UR23, RZ ;  /* 0x00000017d7d77c10 */ /* 0x000fe4000ffde0ff */
[----:B------:R-:W-:Y:S02]  /*6e60*/  IADD3 R213, P1, PT, R213, UR23, RZ ;  /* 0x00000017d5d57c10 */ /* 0x000fe4000ff3e0ff */
[----:B------:R-:W-:Y:S02]  /*6e70*/  IADD3 R199, P2, PT, R199, UR22, RZ ;  /* 0x00000016c7c77c10 */ /* 0x000fe4000ff5e0ff */
[----:B------:R-:W-:Y:S02]  /*6e80*/  IADD3.X R78, PT, PT, R78, UR27, RZ, P4, !PT ;  /* 0x0000001b4e4e7c10 */ /* 0x000fe4000a7fe4ff */
[----:B------:R-:W-:-:S02]  /*6e90*/  IADD3 R45, P4, PT, R45, UR22, RZ ;  /* 0x000000162d2d7c10 */ /* 0x000fc4000ff9e0ff */
        /* <DEDUP_REMOVED lines=57> */
[----:B------:R-:W-:Y:S02]  /*7230*/  IADD3.X R77, PT, PT, R77, UR27, RZ, P6, !PT ;  /* 0x0000001b4d4d7c10 */ /* 0x000fe4000b7fe4ff */
[----:B------:R-:W-:Y:S02]  /*7240*/  IADD3.X R64, PT, PT, R64, UR27, RZ, P1, !PT ;  /* 0x0000001b40407c10 */ /* 0x000fe40008ffe4ff */
[----:B------:R-:W-:-:S02]  /*7250*/  IADD3.X R21, PT, PT, R21, UR27, RZ, P2, !PT ;  /* 0x0000001b15157c10 */ /* 0x000fc400097fe4ff */
[----:B------:R-:W-:Y:S01]  /*7260*/  IADD3.X R11, PT, PT, R11, UR27, RZ, P4, !PT ;  /* 0x0000001b0b0b7c10 */ /* 0x000fe2000a7fe4ff */
[----:B------:R-:W1:Y:S01]  /*7270*/  SYNCS.PHASECHK.TRANS64.TRYWAIT P4, [UR13], R116 ;  /* 0x00000074ff0075a7 */ /* 0x000e62000808110d */
[----:B------:R-:W-:Y:S02]  /*7280*/  IADD3 R46, P3, PT, R46, UR22, RZ ;  /* 0x000000162e2e7c10 */ /* 0x000fe4000ff7e0ff */
[----:B------:R-:W-:Y:S02]  /*7290*/  IADD3 R30, P6, PT, R30, UR22, RZ ;  /* 0x000000161e1e7c10 */ /* 0x000fe4000ffde0ff */
[----:B------:R-:W-:Y:S02]  /*72a0*/  IADD3 R29, P1, PT, R29, UR22, RZ ;  /* 0x000000161d1d7c10 */ /* 0x000fe4000ff3e0ff */
[----:B------:R-:W-:Y:S02]  /*72b0*/  IADD3 R94, P2, PT, R94, UR22, RZ ;  /* 0x000000165e5e7c10 */ /* 0x000fe4000ff5e0ff */
[----:B------:R-:W-:-:S02]  /*72c0*/  IADD3.X R48, PT, PT, R48, UR27, RZ, P3, !PT ;  /* 0x0000001b30307c10 */ /* 0x000fc40009ffe4ff */
[----:B------:R-:W-:Y:S02]  /*72d0*/  IADD3.X R32, PT, PT, R32, UR27, RZ, P6, !PT ;  /* 0x0000001b20207c10 */ /* 0x000fe4000b7fe4ff */
[----:B------:R-:W-:Y:S02]  /*72e0*/  IADD3.X R31, PT, PT, R31, UR27, RZ, P1, !PT ;  /* 0x0000001b1f1f7c10 */ /* 0x000fe40008ffe4ff */
[----:B------:R-:W-:Y:S02]  /*72f0*/  IADD3.X R97, PT, PT, R97, UR27, RZ, P2, !PT ;  /* 0x0000001b61617c10 */ /* 0x000fe400097fe4ff */
[----:B------:R-:W-:Y:S02]  /*7300*/  IADD3 R12, P3, PT, R12, UR22, RZ ;  /* 0x000000160c0c7c10 */ /* 0x000fe4000ff7e0ff */
[----:B------:R-:W-:Y:S02]  /*7310*/  IADD3 R107, P6, PT, R107, UR22, RZ ;  /* 0x000000166b6b7c10 */ /* 0x000fe4000ffde0ff */
[----:B------:R-:W-:-:S02]  /*7320*/  IADD3 R99, P1, PT, R99, UR22, RZ ;  /* 0x0000001663637c10 */ /* 0x000fc4000ff3e0ff */
[----:B------:R-:W-:Y:S02]  /*7330*/  IADD3 R58, P2, PT, R58, UR22, RZ ;  /* 0x000000163a3a7c10 */ /* 0x000fe4000ff5e0ff */
[----:B------:R-:W-:Y:S02]  /*7340*/  IADD3.X R14, PT, PT, R14, UR27, RZ, P3, !PT ;  /* 0x0000001b0e0e7c10 */ /* 0x000fe40009ffe4ff */
[----:B------:R-:W-:Y:S02]  /*7350*/  IADD3.X R108, PT, PT, R108, UR27, RZ, P6, !PT ;  /* 0x0000001b6c6c7c10 */ /* 0x000fe4000b7fe4ff */
[----:B------:R-:W-:Y:S02]  /*7360*/  IADD3.X R100, PT, PT, R100, UR27, RZ, P1, !PT ;  /* 0x0000001b64647c10 */ /* 0x000fe40008ffe4ff */
[----:B------:R-:W-:Y:S02]  /*7370*/  IADD3.X R60, PT, PT, R60, UR27, RZ, P2, !PT ;  /* 0x0000001b3c3c7c10 */ /* 0x000fe400097fe4ff */
[----:B------:R-:W-:-:S02]  /*7380*/  IADD3 R84, P3, PT, R84, UR22, RZ ;  /* 0x0000001654547c10 */ /* 0x000fc4000ff7e0ff */
[----:B------:R-:W-:Y:S02]  /*7390*/  IADD3 R72, P6, PT, R72, UR22, RZ ;  /* 0x0000001648487c10 */ /* 0x000fe4000ffde0ff */
[----:B------:R-:W-:Y:S02]  /*73a0*/  IADD3 R71, P1, PT, R71, UR22, RZ ;  /* 0x0000001647477c10 */ /* 0x000fe4000ff3e0ff */
[----:B------:R-:W-:Y:S02]  /*73b0*/  IADD3 R25, P2, PT, R25, UR22, RZ ;  /* 0x0000001619197c10 */ /* 0x000fe4000ff5e0ff */
[----:B------:R-:W-:Y:S02]  /*73c0*/  IADD3.X R86, PT, PT, R86, UR27, RZ, P3, !PT ;  /* 0x0000001b56567c10 */ /* 0x000fe40009ffe4ff */
[----:B------:R-:W-:Y:S02]  /*73d0*/  IADD3.X R74, PT, PT, R74, UR27, RZ, P6, !PT ;  /* 0x0000001b4a4a7c10 */ /* 0x000fe4000b7fe4ff */
[----:B------:R-:W-:-:S02]  /*73e0*/  IADD3.X R73, PT, PT, R73, UR27, RZ, P1, !PT ;  /* 0x0000001b49497c10 */ /* 0x000fc40008ffe4ff */
[----:B------:R-:W-:Y:S02]  /*73f0*/  IADD3.X R27, PT, PT, R27, UR27, RZ, P2, !PT ;  /* 0x0000001b1b1b7c10 */ /* 0x000fe400097fe4ff */
        /* <DEDUP_REMOVED lines=40> */
[----:B------:R-:W-:-:S02]  /*7680*/  ISETP.GT.AND P3, PT, R4, RZ, PT ;  /* 0x000000ff0400720c */ /* 0x000fc40003f64270 */
[C---:B------:R-:W-:Y:S02]  /*7690*/  ISETP.GT.AND P6, PT, R4.reuse, 0x1, PT ;  /* 0x000000010400780c */ /* 0x040fe40003fc4270 */
[----:B------:R-:W-:Y:S01]  /*76a0*/  ISETP.GT.AND P1, PT, R4, 0x8, PT ;  /* 0x000000080400780c */ /* 0x000fe20003f24270 */
[----:B01----:R-:W-:-:S12]  /*76b0*/  @!P4 BRA `(.L_x_8) ;  /* 0x000000c00048c947 */ /* 0x003fd80003800000 */
.L_x_16:
[----:B------:R-:W-:Y:S01]  /*76c0*/  @P3 IMAD.MOV.U32 R116, RZ, RZ, R5 ;  /* 0x000000ffff743224 */ /* 0x000fe200078e0005 */
[----:B------:R0:W-:Y:S01]  /*76d0*/  STL [R1+0x128], R3 ;  /* 0x0001280301007387 */ /* 0x0001e20000100800 */
[----:B------:R-:W-:Y:S01]  /*76e0*/  @P3 IMAD.MOV.U32 R117, RZ, RZ, R6 ;  /* 0x000000ffff753224 */ /* 0x000fe200078e0006 */
[----:B------:R-:W-:Y:S02]  /*76f0*/  PRMT R144, RZ, 0x7610, R144 ;  /* 0x00007610ff907816 */ /* 0x000fe40000000090 */
[----:B------:R-:W-:Y:S01]  /*7700*/  PRMT R137, RZ, 0x7610, R137 ;  /* 0x00007610ff897816 */ /* 0x000fe20000000089 */
[----:B------:R-:W-:Y:S04]  /*7710*/  STL [R1+0x124], R2 ;  /* 0x0001240201007387 */ /* 0x000fe80000100800 */
[----:B------:R1:W2:Y:S01]  /*7720*/  @P3 LDG.E.U8 R145, desc[UR24][R116.64] ;  /* 0x0000001874913981 */ /* 0x0002a2000c1e1100 */
[----:B------:R-:W-:-:S02]  /*7730*/  ISETP.GT.AND P2, PT, R4, 0x2, PT ;  /* 0x000000020400780c */ /* 0x000fc40003f44270 */
[----:B------:R-:W-:Y:S01]  /*7740*/  PRMT R143, RZ, 0x7610, R143 ;  /* 0x00007610ff8f7816 */ /* 0x000fe2000000008f */
[----:B------:R3:W-:Y:S01]  /*7750*/  STL [R1+0x120], R0 ;  /* 0x0001200001007387 */ /* 0x0007e20000100800 */
[----:B------:R-:W-:Y:S02]  /*7760*/  PRMT R136, RZ, 0x7610, R136 ;  /* 0x00007610ff887816 */ /* 0x000fe40000000088 */
[----:B------:R-:W-:Y:S02]  /*7770*/  PRMT R236, RZ, 0x7610, R236 ;  /* 0x00007610ffec7816 */ /* 0x000fe400000000ec */
[----:B------:R-:W-:Y:S01]  /*7780*/  PRMT R142, RZ, 0x7610, R142 ;  /* 0x00007610ff8e7816 */ /* 0x000fe2000000008e */
[----:B-1----:R-:W-:Y:S01]  /*7790*/  @P3 IMAD.MOV.U32 R116, RZ, RZ, R7 ;  /* 0x000000ffff743224 */ /* 0x002fe200078e0007 */
[----:B------:R-:W-:Y:S01]  /*77a0*/  PRMT R171, RZ, 0x7610, R171 ;  /* 0x00007610ffab7816 */ /* 0x000fe200000000ab */
[----:B------:R-:W-:Y:S01]  /*77b0*/  @P3 IMAD.MOV.U32 R117, RZ, RZ, R8 ;  /* 0x000000ffff753224 */ /* 0x000fe200078e0008 */
[----:B------:R-:W-:-:S02]  /*77c0*/  ISETP.GT.AND P4, PT, R4, 0x3, PT ;  /* 0x000000030400780c */ /* 0x000fc40003f84270 */
[----:B------:R-:W-:Y:S02]  /*77d0*/  PRMT R141, RZ, 0x7610, R141 ;  /* 0x00007610ff8d7816 */ /* 0x000fe4000000008d */
[----:B------:R-:W-:Y:S01]  /*77e0*/  PRMT R140, RZ, 0x7610, R140 ;  /* 0x00007610ff8c7816 */ /* 0x000fe2000000008c */
[----:B------:R1:W4:Y:S01]  /*77f0*/  @P3 LDG.E.U8 R144, desc[UR24][R116.64] ;  /* 0x0000001874903981 */ /* 0x000322000c1e1100 */
[----:B------:R-:W-:Y:S02]  /*7800*/  PRMT R252, RZ, 0x7610, R252 ;  /* 0x00007610fffc7816 */ /* 0x000fe400000000fc */
[----:B------:R-:W-:Y:S02]  /*7810*/  PRMT R139, RZ, 0x7610, R139 ;  /* 0x00007610ff8b7816 */ /* 0x000fe4000000008b */
[----:B0-----:R-:W-:Y:S02]  /*7820*/  PRMT R3, RZ, 0x7610, R3 ;  /* 0x00007610ff037816 */ /* 0x001fe40000000003 */
[----:B------:R-:W-:-:S02]  /*7830*/  PRMT R138, RZ, 0x7610, R138 ;  /* 0x00007610ff8a7816 */ /* 0x000fc4000000008a */
[----:B------:R-:W-:Y:S01]  /*7840*/  PRMT R170, RZ, 0x7610, R170 ;  /* 0x00007610ffaa7816 */ /* 0x000fe200000000aa */
[----:B-1----:R-:W-:Y:S01]  /*7850*/  @P6 IMAD.MOV.U32 R116, RZ, RZ, R17 ;  /* 0x000000ffff746224 */ /* 0x002fe200078e0011 */
[----:B---3--:R-:W-:Y:S01]  /*7860*/  PRMT R0, RZ, 0x7610, R0 ;  /* 0x00007610ff007816 */ /* 0x008fe20000000000 */
[----:B------:R-:W-:Y:S01]  /*7870*/  @P6 IMAD.MOV.U32 R117, RZ, RZ, R18 ;  /* 0x000000ffff756224 */ /* 0x000fe200078e0012 */
[----:B------:R-:W-:Y:S02]  /*7880*/  PRMT R169, RZ, 0x7610, R169 ;  /* 0x00007610ffa97816 */ /* 0x000fe400000000a9 */
[----:B------:R-:W-:Y:S02]  /*7890*/  PRMT R167, RZ, 0x7610, R167 ;  /* 0x00007610ffa77816 */ /* 0x000fe400000000a7 */
[----:B------:R-:W-:Y:S01]  /*78a0*/  PRMT R165, RZ, 0x7610, R165 ;  /* 0x00007610ffa57816 */ /* 0x000fe200000000a5 */
[----:B------:R0:W3:Y:S01]  /*78b0*/  @P6 LDG.E.U8 R137, desc[UR24][R116.64] ;  /* 0x0000001874896981 */ /* 0x0000e2000c1e1100 */
[----:B------:R-:W-:-:S02]  /*78c0*/  PRMT R135, RZ, 0x7610, R135 ;  /* 0x00007610ff877816 */ /* 0x000fc40000000087 */
[----:B------:R-:W-:Y:S02]  /*78d0*/  PRMT R157, RZ, 0x7610, R157 ;  /* 0x00007610ff9d7816 */ /* 0x000fe4000000009d */
[----:B------:R-:W-:Y:S02]  /*78e0*/  PRMT R152, RZ, 0x7610, R152 ;  /* 0x00007610ff987816 */ /* 0x000fe40000000098 */
[----:B------:R-:W-:Y:S02]  /*78f0*/  PRMT R134, RZ, 0x7610, R134 ;  /* 0x00007610ff867816 */ /* 0x000fe40000000086 */
[----:B------:R-:W-:Y:S01]  /*7900*/  PRMT R133, RZ, 0x7610, R133 ;  /* 0x00007610ff857816 */ /* 0x000fe20000000085 */
[----:B0-----:R-:W-:Y:S01]  /*7910*/  @P1 IMAD.MOV.U32 R116, RZ, RZ, R9 ;  /* 0x000000ffff741224 */ /* 0x001fe200078e0009 */
[----:B------:R-:W-:Y:S01]  /*7920*/  PRMT R147, RZ, 0x7610, R147 ;  /* 0x00007610ff937816 */ /* 0x000fe20000000093 */
[----:B------:R-:W-:Y:S01]  /*7930*/  @P1 IMAD.MOV.U32 R117, RZ, RZ, R11 ;  /* 0x000000ffff751224 */ /* 0x000fe200078e000b */
[----:B------:R-:W-:-:S02]  /*7940*/  PRMT R132, RZ, 0x7610, R132 ;  /* 0x00007610ff847816 */ /* 0x000fc40000000084 */
[----:B------:R-:W-:Y:S02]  /*7950*/  PRMT R129, RZ, 0x7610, R129 ;  /* 0x00007610ff817816 */ /* 0x000fe40000000081 */
[----:B------:R-:W-:Y:S01]  /*7960*/  PRMT R131, RZ, 0x7610, R131 ;  /* 0x00007610ff837816 */ /* 0x000fe20000000083 */
[----:B------:R0:W2:Y:S01]  /*7970*/  @P1 LDG.E.U8 R143, desc[UR24][R116.64] ;  /* 0x00000018748f1981 */ /* 0x0000a2000c1e1100 */
[----:B------:R-:W-:Y:S02]  /*7980*/  PRMT R128, RZ, 0x7610, R128 ;  /* 0x00007610ff807816 */ /* 0x000fe40000000080 */
[----:B------:R-:W-:Y:S02]  /*7990*/  PRMT R130, RZ, 0x7610, R130 ;  /* 0x00007610ff827816 */ /* 0x000fe40000000082 */
[----:B------:R-:W-:Y:S02]  /*79a0*/  PRMT R115, RZ, 0x7610, R115 ;  /* 0x00007610ff737816 */ /* 0x000fe40000000073 */
[----:B------:R-:W-:-:S02]  /*79b0*/  PRMT R148, RZ, 0x7610, R148 ;  /* 0x00007610ff947816 */ /* 0x000fc40000000094 */
[----:B------:R-:W-:Y:S01]  /*79c0*/  PRMT R149, RZ, 0x7610, R149 ;  /* 0x00007610ff957816 */ /* 0x000fe20000000095 */
[----:B0-----:R-:W-:Y:S01]  /*79d0*/  @P6 IMAD.MOV.U32 R116, RZ, RZ, R22 ;  /* 0x000000ffff746224 */ /* 0x001fe200078e0016 */
[----:B------:R-:W-:Y:S01]  /*79e0*/  PRMT R146, RZ, 0x7610, R146 ;  /* 0x00007610ff927816 */ /* 0x000fe20000000092 */
[----:B------:R-:W-:Y:S01]  /*79f0*/  @P6 IMAD.MOV.U32 R117, RZ, RZ, R24 ;  /* 0x000000ffff756224 */ /* 0x000fe200078e0018 */
[----:B------:R-:W-:Y:S02]  /*7a00*/  PRMT R153, RZ, 0x7610, R153 ;  /* 0x00007610ff997816 */ /* 0x000fe40000000099 */
[----:B------:R-:W-:Y:S02]  /*7a10*/  PRMT R150, RZ, 0x7610, R150 ;  /* 0x00007610ff967816 */ /* 0x000fe40000000096 */
[----:B------:R-:W-:Y:S01]  /*7a20*/  PRMT R155, RZ, 0x7610, R155 ;  /* 0x00007610ff9b7816 */ /* 0x000fe2000000009b */
[----:B------:R0:W2:Y:S01]  /*7a30*/  @P6 LDG.E.U8 R136, desc[UR24][R116.64] ;  /* 0x0000001874886981 */ /* 0x0000a2000c1e1100 */
[----:B------:R-:W-:-:S02]  /*7a40*/  ISETP.GT.AND P3, PT, R4, 0x10, PT ;  /* 0x000000100400780c */ /* 0x000fc40003f64270 */
        /* <DEDUP_REMOVED lines=17> */
[----:B------:R-:W0:Y:S01]  /*7b60*/  S2R R2, SR_TID.X ;  /* 0x0000000000027919 */ /* 0x000e220000002100 */
[----:B------:R-:W-:Y:S01]  /*7b70*/  @P1 IMAD.MOV.U32 R117, RZ, RZ, R13 ;  /* 0x000000ffff751224 */ /* 0x000fe200078e000d */
[----:B------:R-:W-:Y:S02]  /*7b80*/  PRMT R182, RZ, 0x7610, R182 ;  /* 0x00007610ffb67816 */ /* 0x000fe400000000b6 */
[----:B------:R-:W-:Y:S01]  /*7b90*/  PRMT R184, RZ, 0x7610, R184 ;  /* 0x00007610ffb87816 */ /* 0x000fe200000000b8 */
[----:B------:R1:W-:Y:S04]  /*7ba0*/  STL [R1+0x12c], R6 ;  /* 0x00012c0601007387 */ /* 0x0003e80000100800 */
[----:B------:R1:W2:Y:S01]  /*7bb0*/  @P1 LDG.E.U8 R142, desc[UR24][R116.64] ;  /* 0x00000018748e1981 */ /* 0x0002a2000c1e1100 */
[----:B------:R-:W-:-:S02]  /*7bc0*/  ISETP.GT.AND P6, PT, R4, 0x7, PT ;  /* 0x000000070400780c */ /* 0x000fc40003fc4270 */
[----:B------:R-:W-:Y:S02]  /*7bd0*/  PRMT R186, RZ, 0x7610, R186 ;  /* 0x00007610ffba7816 */ /* 0x000fe400000000ba */
[----:B------:R-:W-:Y:S01]  /*7be0*/  PRMT R188, RZ, 0x7610, R188 ;  /* 0x00007610ffbc7816 */ /* 0x000fe200000000bc */
[----:B-1----:R-:W2:Y:S01]  /*7bf0*/  LDL R6, [R1+0x10] ;  /* 0x0000100001067983 */ /* 0x002ea20000100800 */
[----:B------:R-:W-:Y:S02]  /*7c00*/  @P2 IMAD.MOV.U32 R116, RZ, RZ, R38 ;  /* 0x000000ffff742224 */ /* 0x000fe400078e0026 */
[----:B------:R-:W-:-:S05]  /*7c10*/  @P2 IMAD.MOV.U32 R117, RZ, RZ, R40 ;  /* 0x000000ffff752224 */ /* 0x000fca00078e0028 */
[----:B------:R1:W2:Y:S01]  /*7c20*/  @P2 LDG.E.U8 R171, desc[UR24][R116.64] ;  /* 0x0000001874ab2981 */ /* 0x0002a2000c1e1100 */
[----:B------:R-:W-:Y:S01]  /*7c30*/  ISETP.GT.AND P1, PT, R4, 0x18, PT ;  /* 0x000000180400780c */ /* 0x000fe20003f24270 */
[----:B-1----:R-:W-:Y:S02]  /*7c40*/  @P3 IMAD.MOV.U32 R116, RZ, RZ, R12 ;  /* 0x000000ffff743224 */ /* 0x002fe400078e000c */
[----:B------:R-:W-:-:S05]  /*7c50*/  @P3 IMAD.MOV.U32 R117, RZ, RZ, R14 ;  /* 0x000000ffff753224 */ /* 0x000fca00078e000e */
[----:B------:R1:W2:Y:S02]  /*7c60*/  @P3 LDG.E.U8 R141, desc[UR24][R116.64] ;  /* 0x00000018748d3981 */ /* 0x0002a4000c1e1100 */
[----:B-1----:R-:W-:Y:S02]  /*7c70*/  @P3 IMAD.MOV.U32 R116, RZ, RZ, R19 ;  /* 0x000000ffff743224 */ /* 0x002fe400078e0013 */
        /* <DEDUP_REMOVED lines=58> */
[----:B------:R-:W-:Y:S02]  /*8020*/  @P4 IMAD.MOV.U32 R118, RZ, RZ, R42 ;  /* 0x000000ffff764224 */ /* 0x000fe400078e002a */
[----:B------:R-:W-:Y:S01]  /*8030*/  @P4 IMAD.MOV.U32 R119, RZ, RZ, R44 ;  /* 0x000000ffff774224 */ /* 0x000fe200078e002c */
[----:B------:R-:W-:-:S04]  /*8040*/  ISETP.GT.AND P6, PT, R4, 0xc, PT ;  /* 0x0000000c0400780c */ /* 0x000fc80003fc4270 */
[----:B------:R0:W2:Y:S01]  /*8050*/  @P4 LDG.E.U8 R128, desc[UR24][R118.64] ;  /* 0x0000001876804981 */ /* 0x0000a2000c1e1100 */
[----:B-1----:R-:W-:Y:S02]  /*8060*/  @P4 IMAD.MOV.U32 R116, RZ, RZ, R41 ;  /* 0x000000ffff744224 */ /* 0x002fe400078e0029 */
[----:B------:R-:W-:-:S05]  /*8070*/  @P4 IMAD.MOV.U32 R117, RZ, RZ, R43 ;  /* 0x000000ffff754224 */ /* 0x000fca00078e002b */
[----:B------:R1:W2:Y:S01]  /*8080*/  @P4 LDG.E.U8 R129, desc[UR24][R116.64] ;  /* 0x0000001874814981 */ /* 0x0002a2000c1e1100 */
[----:B0-----:R-:W-:Y:S02]  /*8090*/  @P1 IMAD.MOV.U32 R118, RZ, RZ, R57 ;  /* 0x000000ffff761224 */ /* 0x001fe400078e0039 */
[----:B------:R-:W-:Y:S02]  /*80a0*/  @P1 IMAD.MOV.U32 R119, RZ, RZ, R59 ;  /* 0x000000ffff771224 */ /* 0x000fe400078e003b */
[----:B-1----:R-:W-:Y:S02]  /*80b0*/  @P3 IMAD.MOV.U32 R116, RZ, RZ, R33 ;  /* 0x000000ffff743224 */ /* 0x002fe400078e0021 */
[----:B------:R-:W-:-:S05]  /*80c0*/  @P3 IMAD.MOV.U32 R117, RZ, RZ, R35 ;  /* 0x000000ffff753224 */ /* 0x000fca00078e0023 */
[----:B------:R0:W2:Y:S01]  /*80d0*/  @P3 LDG.E.U8 R131, desc[UR24][R116.64] ;  /* 0x0000001874833981 */ /* 0x0000a2000c1e1100 */
[----:B------:R-:W-:Y:S01]  /*80e0*/  ISETP.GT.AND P2, PT, R4, 0xd, PT ;  /* 0x0000000d0400780c */ /* 0x000fe20003f44270 */
[----:B------:R-:W-:Y:S01]  /*80f0*/  @P1 IMAD.MOV.U32 R120, RZ, RZ, R58 ;  /* 0x000000ffff781224 */ /* 0x000fe200078e003a */
[----:B0-----:R-:W-:Y:S01]  /*8100*/  PRMT R116, RZ, 0x7610, R116 ;  /* 0x00007610ff747816 */ /* 0x001fe20000000074 */
[----:B------:R-:W-:Y:S01]  /*8110*/  @P1 IMAD.MOV.U32 R121, RZ, RZ, R60 ;  /* 0x000000ffff791224 */ /* 0x000fe200078e003c */
[----:B------:R-:W-:-:S04]  /*8120*/  PRMT R117, RZ, 0x7610, R117 ;  /* 0x00007610ff757816 */ /* 0x000fc80000000075 */
[----:B------:R0:W2:Y:S01]  /*8130*/  @P1 LDG.E.U8 R116, desc[UR24][R118.64] ;  /* 0x0000001876741981 */ /* 0x0000a2000c1e1100 */
[----:B------:R-:W-:-:S03]  /*8140*/  ISETP.GT.AND P4, PT, R4, 0xe, PT ;  /* 0x0000000e0400780c */ /* 0x000fc60003f84270 */
[----:B------:R1:W2:Y:S01]  /*8150*/  @P1 LDG.E.U8 R117, desc[UR24][R120.64] ;  /* 0x0000001878751981 */ /* 0x0002a2000c1e1100 */
[----:B0-----:R-:W-:Y:S02]  /*8160*/  @P3 IMAD.MOV.U32 R118, RZ, RZ, R34 ;  /* 0x000000ffff763224 */ /* 0x001fe400078e0022 */
[----:B------:R-:W-:Y:S02]  /*8170*/  @P3 IMAD.MOV.U32 R119, RZ, RZ, R36 ;  /* 0x000000ffff773224 */ /* 0x000fe400078e0024 */
[----:B-1----:R-:W-:-:S03]  /*8180*/  @P6 IMAD.MOV.U32 R120, RZ, RZ, R71 ;  /* 0x000000ffff786224 */ /* 0x002fc600078e0047 */
[----:B------:R0:W2:Y:S01]  /*8190*/  @P3 LDG.E.U8 R130, desc[UR24][R118.64] ;  /* 0x0000001876823981 */ /* 0x0000a2000c1e1100 */
[----:B------:R-:W-:Y:S01]  /*81a0*/  @P6 IMAD.MOV.U32 R121, RZ, RZ, R73 ;  /* 0x000000ffff796224 */ /* 0x000fe200078e0049 */
[----:B0-----:R-:W-:Y:S01]  /*81b0*/  PRMT R118, RZ, 0x7610, R118 ;  /* 0x00007610ff767816 */ /* 0x001fe20000000076 */
[----:B------:R-:W-:Y:S01]  /*81c0*/  @P2 IMAD.MOV.U32 R122, RZ, RZ, R83 ;  /* 0x000000ffff7a2224 */ /* 0x000fe200078e0053 */
[----:B------:R-:W-:Y:S01]  /*81d0*/  PRMT R119, RZ, 0x7610, R119 ;  /* 0x00007610ff777816 */ /* 0x000fe20000000077 */
[----:B------:R-:W-:-:S03]  /*81e0*/  @P2 IMAD.MOV.U32 R123, RZ, RZ, R85 ;  /* 0x000000ffff7b2224 */ /* 0x000fc600078e0055 */
[----:B------:R0:W2:Y:S01]  /*81f0*/  @P6 LDG.E.U8 R118, desc[UR24][R120.64] ;  /* 0x0000001878766981 */ /* 0x0000a2000c1e1100 */
[C---:B------:R-:W-:Y:S01]  /*8200*/  ISETP.GT.AND P3, PT, R4.reuse, 0xf, PT ;  /* 0x0000000f0400780c */ /* 0x040fe20003f64270 */
[----:B------:R-:W-:Y:S02]  /*8210*/  @P4 IMAD.MOV.U32 R124, RZ, RZ, R94 ;  /* 0x000000ffff7c4224 */ /* 0x000fe400078e005e */
[----:B------:R1:W2:Y:S01]  /*8220*/  @P2 LDG.E.U8 R119, desc[UR24][R122.64] ;  /* 0x000000187a772981 */ /* 0x0002a2000c1e1100 */
[----:B0-----:R-:W-:Y:S02]  /*8230*/  @P6 IMAD.MOV.U32 R120, RZ, RZ, R72 ;  /* 0x000000ffff786224 */ /* 0x001fe400078e0048 */
[----:B------:R-:W-:Y:S01]  /*8240*/  @P6 IMAD.MOV.U32 R121, RZ, RZ, R74 ;  /* 0x000000ffff796224 */ /* 0x000fe200078e004a */
[----:B------:R-:W-:Y:S01]  /*8250*/  ISETP.GT.AND P1, PT, R4, 0x12, PT ;  /* 0x000000120400780c */ /* 0x000fe20003f24270 */
[----:B-1----:R-:W-:-:S03]  /*8260*/  @P2 IMAD.MOV.U32 R122, RZ, RZ, R84 ;  /* 0x000000ffff7a2224 */ /* 0x002fc600078e0054 */
[----:B------:R0:W2:Y:S01]  /*8270*/  @P6 LDG.E.U8 R115, desc[UR24][R120.64] ;  /* 0x0000001878736981 */ /* 0x0000a2000c1e1100 */
[----:B------:R-:W-:Y:S02]  /*8280*/  @P2 IMAD.MOV.U32 R123, RZ, RZ, R86 ;  /* 0x000000ffff7b2224 */ /* 0x000fe400078e0056 */
[----:B------:R-:W-:Y:S01]  /*8290*/  @P4 IMAD.MOV.U32 R125, RZ, RZ, R97 ;  /* 0x000000ffff7d4224 */ /* 0x000fe200078e0061 */
[----:B0-----:R-:W-:Y:S02]  /*82a0*/  PRMT R120, RZ, 0x7610, R120 ;  /* 0x00007610ff787816 */ /* 0x001fe40000000078 */
[----:B------:R-:W-:-:S04]  /*82b0*/  PRMT R121, RZ, 0x7610, R121 ;  /* 0x00007610ff797816 */ /* 0x000fc80000000079 */
[----:B------:R0:W2:Y:S04]  /*82c0*/  @P2 LDG.E.U8 R120, desc[UR24][R122.64] ;  /* 0x000000187a782981 */ /* 0x0000a8000c1e1100 */
[----:B------:R1:W2:Y:S01]  /*82d0*/  @P4 LDG.E.U8 R121, desc[UR24][R124.64] ;  /* 0x000000187c794981 */ /* 0x0002a2000c1e1100 */
[----:B0-----:R-:W-:Y:S01]  /*82e0*/  PRMT R122, RZ, 0x7610, R122 ;  /* 0x00007610ff7a7816 */ /* 0x001fe2000000007a */
[----:B-1----:R-:W-:Y:S02]  /*82f0*/  @P4 IMAD.MOV.U32 R124, RZ, RZ, R99 ;  /* 0x000000ffff7c4224 */ /* 0x002fe400078e0063 */
[----:B------:R-:W-:Y:S01]  /*8300*/  @P4 IMAD.MOV.U32 R125, RZ, RZ, R100 ;  /* 0x000000ffff7d4224 */ /* 0x000fe200078e0064 */
[----:B------:R-:W-:Y:S01]  /*8310*/  PRMT R123, RZ, 0x7610, R123 ;  /* 0x00007610ff7b7816 */ /* 0x000fe2000000007b */
[----:B------:R-:W-:-:S03]  /*8320*/  @P1 IMAD.MOV.U32 R126, RZ, RZ, R45 ;  /* 0x000000ffff7e1224 */ /* 0x000fc600078e002d */
[----:B------:R0:W2:Y:S01]  /*8330*/  @P4 LDG.E.U8 R122, desc[UR24][R124.64] ;  /* 0x000000187c7a4981 */ /* 0x0000a2000c1e1100 */
[----:B------:R-:W-:Y:S01]  /*8340*/  @P1 IMAD.MOV.U32 R127, RZ, RZ, R47 ;  /* 0x000000ffff7f1224 */ /* 0x000fe200078e002f */
[----:B------:R-:W-:-:S04]  /*8350*/  ISETP.GT.AND P4, PT, R4, 0x13, PT ;  /* 0x000000130400780c */ /* 0x000fc80003f84270 */
[----:B------:R1:W2:Y:S01]  /*8360*/  @P1 LDG.E.U8 R148, desc[UR24][R126.64] ;  /* 0x000000187e941981 */ /* 0x0002a2000c1e1100 */
[----:B0-----:R-:W-:Y:S02]  /*8370*/  @P3 IMAD.MOV.U32 R124, RZ, RZ, R107 ;  /* 0x000000ffff7c3224 */ /* 0x001fe400078e006b */
[----:B------:R-:W-:-:S05]  /*8380*/  @P3 IMAD.MOV.U32 R125, RZ, RZ, R108 ;  /* 0x000000ffff7d3224 */ /* 0x000fca00078e006c */
[----:B------:R0:W2:Y:S01]  /*8390*/  @P3 LDG.E.U8 R123, desc[UR24][R124.64] ;  /* 0x000000187c7b3981 */ /* 0x0000a2000c1e1100 */
[----:B-1----:R-:W-:Y:S02]  /*83a0*/  @P3 IMAD.MOV.U32 R126, RZ, RZ, R109 ;  /* 0x000000ffff7e3224 */ /* 0x002fe400078e006d */
[----:B------:R-:W-:Y:S01]  /*83b0*/  @P3 IMAD.MOV.U32 R127, RZ, RZ, R110 ;  /* 0x000000ffff7f3224 */ /* 0x000fe200078e006e */
[----:B0-----:R-:W-:-:S06]  /*83c0*/  PRMT R124, RZ, 0x7610, R124 ;  /* 0x00007610ff7c7816 */ /* 0x001fcc000000007c */
[----:B------:R0:W2:Y:S01]  /*83d0*/  @P3 LDG.E.U8 R124, desc[UR24][R126.64] ;  /* 0x000000187e7c3981 */ /* 0x0000a2000c1e1100 */
[----:B------:R-:W-:Y:S02]  /*83e0*/  ISETP.GT.AND P2, PT, R4, 0x1a, PT ;  /* 0x0000001a0400780c */ /* 0x000fe40003f44270 */
[----:B------:R-:W-:Y:S01]  /*83f0*/  PRMT R125, RZ, 0x7610, R125 ;  /* 0x00007610ff7d7816 */ /* 0x000fe2000000007d */
[----:B0-----:R-:W-:Y:S02]  /*8400*/  @P1 IMAD.MOV.U32 R126, RZ, RZ, R46 ;  /* 0x000000ffff7e1224 */ /* 0x001fe400078e002e */
[----:B------:R-:W-:-:S05]  /*8410*/  @P1 IMAD.MOV.U32 R127, RZ, RZ, R48 ;  /* 0x000000ffff7f1224 */ /* 0x000fca00078e0030 */
[----:B------:R0:W2:Y:S01]  /*8420*/  @P1 LDG.E.U8 R149, desc[UR24][R126.64] ;  /* 0x000000187e951981 */ /* 0x0000a2000c1e1100 */
[----:B------:R-:W-:Y:S01]  /*8430*/  ISETP.GT.AND P3, PT, R4, 0x14, PT ;  /* 0x000000140400780c */ /* 0x000fe20003f64270 */
[----:B0-----:R-:W-:Y:S02]  /*8440*/  @P4 IMAD.MOV.U32 R126, RZ, RZ, R61 ;  /* 0x000000ffff7e4224 */ /* 0x001fe400078e003d */
[----:B------:R-:W-:-:S05]  /*8450*/  @P4 IMAD.MOV.U32 R127, RZ, RZ, R63 ;  /* 0x000000ffff7f4224 */ /* 0x000fca00078e003f */
[----:B------:R0:W2:Y:S02]  /*8460*/  @P4 LDG.E.U8 R125, desc[UR24][R126.64] ;  /* 0x000000187e7d4981 */ /* 0x0000a4000c1e1100 */
[----:B0-----:R-:W-:Y:S02]  /*8470*/  @P4 IMAD.MOV.U32 R126, RZ, RZ, R62 ;  /* 0x000000ffff7e4224 */ /* 0x001fe400078e003e */
[----:B------:R-:W-:-:S05]  /*8480*/  @P4 IMAD.MOV.U32 R127, RZ, RZ, R64 ;  /* 0x000000ffff7f4224 */ /* 0x000fca00078e0040 */
[----:B------:R0:W2:Y:S02]  /*8490*/  @P4 LDG.E.U8 R146, desc[UR24][R126.64] ;  /* 0x000000187e924981 */ /* 0x0000a4000c1e1100 */
        /* <DEDUP_REMOVED lines=30> */
[----:B------:R0:W3:Y:S01]  /*8680*/  @P3 LDG.E.U8 R164, desc[UR24][R126.64] ;  /* 0x000000187ea43981 */ /* 0x0000e2000c1e1100 */
[----:B------:R-:W-:Y:S01]  /*8690*/  ISETP.GT.AND P2, PT, R4, 0x1c, PT ;  /* 0x0000001c0400780c */ /* 0x000fe20003f44270 */
[----:B0-----:R-:W-:Y:S02]  /*86a0*/  @P3 IMAD.MOV.U32 R126, RZ, RZ, R113 ;  /* 0x000000ffff7e3224 */ /* 0x001fe400078e0071 */
[----:B------:R-:W-:-:S05]  /*86b0*/  @P3 IMAD.MOV.U32 R127, RZ, RZ, R114 ;  /* 0x000000ffff7f3224 */ /* 0x000fca00078e0072 */
[----:B------:R0:W3:Y:S02]  /*86c0*/  @P3 LDG.E.U8 R166, desc[UR24][R126.64] ;  /* 0x000000187ea63981 */ /* 0x0000e4000c1e1100 */
[----:B0-----:R-:W-:Y:S02]  /*86d0*/  @P1 IMAD.MOV.U32 R126, RZ, RZ, R65 ;  /* 0x000000ffff7e1224 */ /* 0x001fe400078e0041 */
[----:B------:R-:W-:-:S05]  /*86e0*/  @P1 IMAD.MOV.U32 R127, RZ, RZ, R66 ;  /* 0x000000ffff7f1224 */ /* 0x000fca00078e0042 */
[----:B------:R0:W3:Y:S02]  /*86f0*/  @P1 LDG.E.U8 R168, desc[UR24][R126.64] ;  /* 0x000000187ea81981 */ /* 0x0000e4000c1e1100 */
        /* <DEDUP_REMOVED lines=27> */
[----:B------:R-:W-:Y:S01]  /*88b0*/  LOP3.LUT R2, R2, 0x1f, RZ, 0xc0, !PT ;  /* 0x0000001f02027812 */ /* 0x000fe200078ec0ff */
[----:B0-----:R-:W-:Y:S02]  /*88c0*/  @P1 IMAD.MOV.U32 R126, RZ, RZ, R199 ;  /* 0x000000ffff7e1224 */ /* 0x001fe400078e00c7 */
[----:B------:R-:W-:-:S05]  /*88d0*/  @P1 IMAD.MOV.U32 R127, RZ, RZ, R197 ;  /* 0x000000ffff7f1224 */ /* 0x000fca00078e00c5 */
[----:B------:R0:W3:Y:S01]  /*88e0*/  @P1 LDG.E.U8 R188, desc[UR24][R126.64] ;  /* 0x000000187ebc1981 */ /* 0x0000e2000c1e1100 */
[----:B------:R-:W-:Y:S02]  /*88f0*/  ISETP.GE.AND P2, PT, R2, R4, PT ;  /* 0x000000040200720c */ /* 0x000fe40003f46270 */
[----:B------:R-:W-:Y:S01]  /*8900*/  PRMT R190, RZ, 0x7610, R190 ;  /* 0x00007610ffbe7816 */ /* 0x000fe200000000be */
[----:B------:R-:W1:Y:S01]  /*8910*/  S2R R2, SR_TID.X ;  /* 0x0000000000027919 */ /* 0x000e620000002100 */
[----:B------:R-:W-:-:S09]  /*8920*/  PRMT R192, RZ, 0x7610, R192 ;  /* 0x00007610ffc07816 */ /* 0x000fd200000000c0 */
[----:B0-----:R-:W-:Y:S02]  /*8930*/  @!P2 IMAD.MOV.U32 R126, RZ, RZ, R203 ;  /* 0x000000ffff7ea224 */ /* 0x001fe400078e00cb */
[----:B------:R-:W-:Y:S01]  /*8940*/  @!P2 IMAD.MOV.U32 R127, RZ, RZ, R201 ;  /* 0x000000ffff7fa224 */ /* 0x000fe200078e00c9 */
[----:B------:R-:W-:Y:S01]  /*8950*/  BAR.SYNC.DEFER_BLOCKING 0x0 ;  /* 0x0000000000007b1d */ /* 0x000fe20000010000 */
[----:B------:R-:W-:Y:S02]  /*8960*/  PRMT R194, RZ, 0x7610, R194 ;  /* 0x00007610ffc27816 */ /* 0x000fe400000000c2 */
[----:B------:R-:W-:Y:S02]  /*8970*/  PRMT R196, RZ, 0x7610, R196 ;  /* 0x00007610ffc47816 */ /* 0x000fe400000000c4 */
[----:B------:R-:W-:Y:S01]  /*8980*/  PRMT R198, RZ, 0x7610, R198 ;  /* 0x00007610ffc67816 */ /* 0x000fe200000000c6 */
[----:B------:R0:W3:Y:S02]  /*8990*/  @!P2 LDG.E.U8 R190, desc[UR24][R126.64] ;  /* 0x000000187ebea981 */ /* 0x0000e4000c1e1100 */
[----:B0-----:R-:W-:-:S02]  /*89a0*/  @!P2 IMAD.MOV.U32 R126, RZ, RZ, R207 ;  /* 0x000000ffff7ea224 */ /* 0x001fc400078e00cf */
[----:B------:R-:W-:-:S05]  /*89b0*/  @!P2 IMAD.MOV.U32 R127, RZ, RZ, R206 ;  /* 0x000000ffff7fa224 */ /* 0x000fca00078e00ce */
[----:B------:R0:W3:Y:S02]  /*89c0*/  @!P2 LDG.E.U8 R192, desc[UR24][R126.64] ;  /* 0x000000187ec0a981 */ /* 0x0000e4000c1e1100 */
[----:B0-----:R-:W-:Y:S02]  /*89d0*/  @!P2 IMAD.MOV.U32 R126, RZ, RZ, R211 ;  /* 0x000000ffff7ea224 */ /* 0x001fe400078e00d3 */
[----:B------:R-:W-:-:S05]  /*89e0*/  @!P2 IMAD.MOV.U32 R127, RZ, RZ, R210 ;  /* 0x000000ffff7fa224 */ /* 0x000fca00078e00d2 */
[----:B------:R0:W3:Y:S02]  /*89f0*/  @!P2 LDG.E.U8 R194, desc[UR24][R126.64] ;  /* 0x000000187ec2a981 */ /* 0x0000e4000c1e1100 */
[----:B0-----:R-:W-:Y:S02]  /*8a00*/  @!P2 IMAD.MOV.U32 R126, RZ, RZ, R215 ;  /* 0x000000ffff7ea224 */ /* 0x001fe400078e00d7 */
[----:B------:R-:W-:-:S05]  /*8a10*/  @!P2 IMAD.MOV.U32 R127, RZ, RZ, R214 ;  /* 0x000000ffff7fa224 */ /* 0x000fca00078e00d6 */
[----:B------:R0:W3:Y:S01]  /*8a20*/  @!P2 LDG.E.U8 R196, desc[UR24][R126.64] ;  /* 0x000000187ec4a981 */ /* 0x0000e2000c1e1100 */
[----:B------:R-:W-:Y:S01]  /*8a30*/  PRMT R200, RZ, 0x7610, R200 ;  /* 0x00007610ffc87816 */ /* 0x000fe200000000c8 */
[----:B0-----:R-:W-:Y:S02]  /*8a40*/  @!P2 IMAD.MOV.U32 R126, RZ, RZ, R219 ;  /* 0x000000ffff7ea224 */ /* 0x001fe400078e00db */
[----:B------:R-:W-:-:S05]  /*8a50*/  @!P2 IMAD.MOV.U32 R127, RZ, RZ, R218 ;  /* 0x000000ffff7fa224 */ /* 0x000fca00078e00da */
[----:B------:R0:W3:Y:S01]  /*8a60*/  @!P2 LDG.E.U8 R198, desc[UR24][R126.64] ;  /* 0x000000187ec6a981 */ /* 0x0000e2000c1e1100 */
[----:B-1----:R-:W-:Y:S02]  /*8a70*/  LOP3.LUT R2, R2, 0x7f, RZ, 0xc0, !PT ;  /* 0x0000007f02027812 */ /* 0x002fe400078ec0ff */
[----:B------:R-:W-:Y:S01]  /*8a80*/  PRMT R202, RZ, 0x7610, R202 ;  /* 0x00007610ffca7816 */ /* 0x000fe200000000ca */
[----:B0-----:R-:W-:Y:S02]  /*8a90*/  @!P2 IMAD.MOV.U32 R126, RZ, RZ, R223 ;  /* 0x000000ffff7ea224 */ /* 0x001fe400078e00df */
[----:B------:R-:W-:-:S05]  /*8aa0*/  @!P2 IMAD.MOV.U32 R127, RZ, RZ, R222 ;  /* 0x000000ffff7fa224 */ /* 0x000fca00078e00de */
[----:B------:R0:W3:Y:S04]  /*8ab0*/  @!P2 LDG.E.U8 R200, desc[UR24][R126.64] ;  /* 0x000000187ec8a981 */ /* 0x0000e8000c1e1100 */
[----:B--2---:R1:W-:Y:S01]  /*8ac0*/  STS.U8 [R2+UR11+0x2000], R145 ;  /* 0x0020009102007988 */ /* 0x0043e2000800000b */
[----:B0-----:R-:W-:Y:S02]  /*8ad0*/  @!P2 IMAD.MOV.U32 R126, RZ, RZ, R227 ;  /* 0x000000ffff7ea224 */ /* 0x001fe400078e00e3 */
[----:B------:R-:W-:Y:S01]  /*8ae0*/  @!P2 IMAD.MOV.U32 R127, RZ, RZ, R226 ;  /* 0x000000ffff7fa224 */ /* 0x000fe200078e00e2 */
[----:B-1----:R-:W-:-:S04]  /*8af0*/  PRMT R145, RZ, 0x7610, R145 ;  /* 0x00007610ff917816 */ /* 0x002fc80000000091 */
[----:B------:R0:W2:Y:S04]  /*8b00*/  @!P2 LDG.E.U8 R202, desc[UR24][R126.64] ;  /* 0x000000187ecaa981 */ /* 0x0000a8000c1e1100 */
[----:B----4-:R1:W-:Y:S01]  /*8b10*/  STS.U8 [R2+UR11+0x3000], R144 ;  /* 0x0030009002007988 */ /* 0x0103e2000800000b */
[----:B0-----:R-:W-:Y:S02]  /*8b20*/  @!P2 IMAD.MOV.U32 R126, RZ, RZ, R231 ;  /* 0x000000ffff7ea224 */ /* 0x001fe400078e00e7 */
[----:B------:R-:W-:Y:S01]  /*8b30*/  @!P2 IMAD.MOV.U32 R127, RZ, RZ, R230 ;  /* 0x000000ffff7fa224 */ /* 0x000fe200078e00e6 */
[----:B-1----:R-:W-:-:S04]  /*8b40*/  PRMT R144, RZ, 0x7610, R144 ;  /* 0x00007610ff907816 */ /* 0x002fc80000000090 */
[----:B------:R0:W4:Y:S04]  /*8b50*/  @!P2 LDG.E.U8 R145, desc[UR24][R126.64] ;  /* 0x000000187e91a981 */ /* 0x000128000c1e1100 */
[----:B------:R1:W-:Y:S01]  /*8b60*/  STS.U8 [R2+UR11+0x2400], R143 ;  /* 0x0024008f02007988 */ /* 0x0003e2000800000b */
[----:B0-----:R-:W-:Y:S02]  /*8b70*/  @!P2 IMAD.MOV.U32 R126, RZ, RZ, R235 ;  /* 0x000000ffff7ea224 */ /* 0x001fe400078e00eb */
[----:B------:R-:W-:Y:S01]  /*8b80*/  @!P2 IMAD.MOV.U32 R127, RZ, RZ, R234 ;  /* 0x000000ffff7fa224 */ /* 0x000fe200078e00ea */
[----:B-1----:R-:W-:-:S04]  /*8b90*/  PRMT R143, RZ, 0x7610, R143 ;  /* 0x00007610ff8f7816 */ /* 0x002fc8000000008f */
[----:B------:R0:W2:Y:S04]  /*8ba0*/  @!P2 LDG.E.U8 R144, desc[UR24][R126.64] ;  /* 0x000000187e90a981 */ /* 0x0000a8000c1e1100 */
        /* <DEDUP_REMOVED lines=9> */
[----:B------:R0:W2:Y:S02]  /*8c40*/  @!P2 LDG.E.U8 R142, desc[UR24][R126.64] ;  /* 0x000000187e8ea981 */ /* 0x0000a4000c1e1100 */
[----:B0-----:R-:W-:Y:S02]  /*8c50*/  @!P2 IMAD.MOV.U32 R126, RZ, RZ, R248 ;  /* 0x000000ffff7ea224 */ /* 0x001fe400078e00f8 */
[----:B------:R-:W-:-:S05]  /*8c60*/  @!P2 IMAD.MOV.U32 R127, RZ, RZ, R247 ;  /* 0x000000ffff7fa224 */ /* 0x000fca00078e00f7 */
[----:B------:R0:W2:Y:S04]  /*8c70*/  @!P2 LDG.E.U8 R141, desc[UR24][R126.64] ;  /* 0x000000187e8da981 */ /* 0x0000a8000c1e1100 */
[----:B------:R-:W0:Y:S04]  /*8c80*/  LDL R127, [R1] ;  /* 0x00000000017f7983 */ /* 0x000e280000100800 */
[----:B------:R1:W-:Y:S02]  /*8c90*/  STS.U8 [R2+UR11+0x3800], R140 ;  /* 0x0038008c02007988 */ /* 0x0003e4000800000b */
[----:B-1----:R-:W-:Y:S01]  /*8ca0*/  PRMT R140, RZ, 0x7610, R140 ;  /* 0x00007610ff8c7816 */ /* 0x002fe2000000008c */
[----:B0-----:R-:W-:-:S02]  /*8cb0*/  @!P2 IMAD.MOV.U32 R126, RZ, RZ, R127 ;  /* 0x000000ffff7ea224 */ /* 0x001fc400078e007f */
[----:B------:R-:W-:-:S05]  /*8cc0*/  @!P2 IMAD.MOV.U32 R127, RZ, RZ, R251 ;  /* 0x000000ffff7fa224 */ /* 0x000fca00078e00fb */
[----:B------:R0:W2:Y:S04]  /*8cd0*/  @!P2 LDG.E.U8 R140, desc[UR24][R126.64] ;  /* 0x000000187e8ca981 */ /* 0x0000a8000c1e1100 */
[----:B------:R-:W2:Y:S01]  /*8ce0*/  LDL R127, [R1+0xc] ;  /* 0x00000c00017f7983 */ /* 0x000ea20000100800 */
[----:B0-----:R-:W-:-:S03]  /*8cf0*/  @!P2 IMAD.MOV.U32 R126, RZ, RZ, R6 ;  /* 0x000000ffff7ea224 */ /* 0x001fc600078e0006 */
[----:B------:R0:W-:Y:S02]  /*8d00*/  STS.U8 [R2+UR11+0x2c00], R139 ;  /* 0x002c008b02007988 */ /* 0x0001e4000800000b */
[----:B0-----:R-:W-:-:S06]  /*8d10*/  PRMT R139, RZ, 0x7610, R139 ;  /* 0x00007610ff8b7816 */ /* 0x001fcc000000008b */
[----:B--2---:R0:W2:Y:S04]  /*8d20*/  @!P2 LDG.E.U8 R139, desc[UR24][R126.64] ;  /* 0x000000187e8ba981 */ /* 0x0040a8000c1e1100 */
[----:B------:R-:W0:Y:S04]  /*8d30*/  LDL R126, [R1+0x1c] ;  /* 0x00001c00017e7983 */ /* 0x000e280000100800 */
[----:B------:R-:W0:Y:S04]  /*8d40*/  LDL R127, [R1+0x20] ;  /* 0x00002000017f7983 */ /* 0x000e280000100800 */
[----:B------:R1:W-:Y:S02]  /*8d50*/  STS.U8 [R2+UR11+0x3c00], R138 ;  /* 0x003c008a02007988 */ /* 0x0003e4000800000b */
[----:B-1----:R-:W-:Y:S01]  /*8d60*/  PRMT R138, RZ, 0x7610, R138 ;  /* 0x00007610ff8a7816 */ /* 0x002fe2000000008a */
[----:B------:R-:W1:Y:S01]  /*8d70*/  S2R R6, SR_TID.X ;  /* 0x0000000000067919 */ /* 0x000e620000002100 */
[----:B0-----:R-:W-:-:S04]  /*8d80*/  @!P2 LOP3.LUT R127, R127, R126, RZ, 0x3c, !PT ;  /* 0x0000007e7f7fa212 */ /* 0x001fc800078e3cff */
[----:B------:R-:W-:-:S04]  /*8d90*/  @!P2 LOP3.LUT R126, R127, R126, RZ, 0x3c, !PT ;  /* 0x0000007e7f7ea212 */ /* 0x000fc800078e3cff */
[----:B------:R-:W-:-:S05]  /*8da0*/  @!P2 LOP3.LUT R127, R127, R126, RZ, 0x3c, !PT ;  /* 0x0000007e7f7fa212 */ /* 0x000fca00078e3cff */
[----:B------:R0:W2:Y:S04]  /*8db0*/  @!P2 LDG.E.U8 R138, desc[UR24][R126.64] ;  /* 0x000000187e8aa981 */ /* 0x0000a8000c1e1100 */
[----:B------:R-:W0:Y:S04]  /*8dc0*/  LDL R126, [R1+0x2c] ;  /* 0x00002c00017e7983 */ /* 0x000e280000100800 */
[----:B------:R-:W0:Y:S01]  /*8dd0*/  LDL R127, [R1+0x30] ;  /* 0x00003000017f7983 */ /* 0x000e220000100800 */
[----:B-1----:R-:W-:-:S04]  /*8de0*/  LOP3.LUT R6, R6, 0x7f, RZ, 0xc0, !PT ;  /* 0x0000007f06067812 */ /* 0x002fc800078ec0ff */
[----:B------:R-:W-:-:S05]  /*8df0*/  LOP3.LUT R6, R6, 0x10, RZ, 0x3c, !PT ;  /* 0x0000001006067812 */ /* 0x000fca00078e3cff */
[----:B---3--:R1:W-:Y:S04]  /*8e00*/  STS.U8 [R6+UR11+0x2080], R137 ;  /* 0x0020808906007988 */ /* 0x0083e8000800000b */
[----:B------:R3:W-:Y:S01]  /*8e10*/  STS.U8 [R6+UR11+0x3080], R136 ;  /* 0x0030808806007988 */ /* 0x0007e2000800000b */
[----:B-1----:R-:W-:Y:S02]  /*8e20*/  PRMT R137, RZ, 0x7610, R137 ;  /* 0x00007610ff897816 */ /* 0x002fe40000000089 */
[----:B---3--:R-:W-:Y:S01]  /*8e30*/  PRMT R136, RZ, 0x7610, R136 ;  /* 0x00007610ff887816 */ /* 0x008fe20000000088 */
[----:B------:R1:W-:Y:S04]  /*8e40*/  STS.U8 [R6+UR11+0x2480], R135 ;  /* 0x0024808706007988 */ /* 0x0003e8000800000b */
[----:B------:R3:W-:Y:S01]  /*8e50*/  STS.U8 [R6+UR11+0x3480], R134 ;  /* 0x0034808606007988 */ /* 0x0007e2000800000b */
[----:B-1----:R-:W-:-:S02]  /*8e60*/  PRMT R135, RZ, 0x7610, R135 ;  /* 0x00007610ff877816 */ /* 0x002fc40000000087 */
[----:B---3--:R-:W-:Y:S01]  /*8e70*/  PRMT R134, RZ, 0x7610, R134 ;  /* 0x00007610ff867816 */ /* 0x008fe20000000086 */
[----:B------:R1:W-:Y:S04]  /*8e80*/  STS.U8 [R6+UR11+0x2880], R133 ;  /* 0x0028808506007988 */ /* 0x0003e8000800000b */
[----:B------:R3:W-:Y:S01]  /*8e90*/  STS.U8 [R6+UR11+0x3880], R132 ;  /* 0x0038808406007988 */ /* 0x0007e2000800000b */
[----:B-1----:R-:W-:Y:S02]  /*8ea0*/  PRMT R133, RZ, 0x7610, R133 ;  /* 0x00007610ff857816 */ /* 0x002fe40000000085 */
[----:B---3--:R-:W-:Y:S01]  /*8eb0*/  PRMT R132, RZ, 0x7610, R132 ;  /* 0x00007610ff847816 */ /* 0x008fe20000000084 */
[----:B------:R1:W-:Y:S02]  /*8ec0*/  STS.U8 [R6+UR11+0x2c80], R131 ;  /* 0x002c808306007988 */ /* 0x0003e4000800000b */
[----:B-1----:R-:W-:Y:S01]  /*8ed0*/  PRMT R131, RZ, 0x7610, R131 ;  /* 0x00007610ff837816 */ /* 0x002fe20000000083 */
[----:B------:R-:W1:Y:S02]  /*8ee0*/  S2R R6, SR_TID.X ;  /* 0x0000000000067919 */ /* 0x000e640000002100 */
[----:B-1----:R-:W-:-:S04]  /*8ef0*/  LOP3.LUT R6, R6, 0x7f, RZ, 0xc0, !PT ;  /* 0x0000007f06067812 */ /* 0x002fc800078ec0ff */
[----:B------:R-:W-:Y:S02]  /*8f00*/  LOP3.LUT R6, R6, 0x20, RZ, 0x3c, !PT ;  /* 0x0000002006067812 */ /* 0x000fe400078e3cff */
[----:B0-----:R-:W-:-:S04]  /*8f10*/  @!P2 LOP3.LUT R127, R127, R126, RZ, 0x3c, !PT ;  /* 0x0000007e7f7fa212 */ /* 0x001fc800078e3cff */
[----:B------:R-:W-:-:S04]  /*8f20*/  @!P2 LOP3.LUT R126, R127, R126, RZ, 0x3c, !PT ;  /* 0x0000007e7f7ea212 */ /* 0x000fc800078e3cff */
[----:B------:R-:W-:-:S05]  /*8f30*/  @!P2 LOP3.LUT R127, R127, R126, RZ, 0x3c, !PT ;  /* 0x0000007e7f7fa212 */ /* 0x000fca00078e3cff */
[----:B------:R0:W3:Y:S02]  /*8f40*/  @!P2 LDG.E.U8 R137, desc[UR24][R126.64] ;  /* 0x000000187e89a981 */ /* 0x0000e4000c1e1100 */
[----:B0-----:R-:W-:Y:S02]  /*8f50*/  @!P2 IMAD.MOV.U32 R126, RZ, RZ, R205 ;  /* 0x000000ffff7ea224 */ /* 0x001fe400078e00cd */
[----:B------:R-:W-:-:S05]  /*8f60*/  @!P2 IMAD.MOV.U32 R127, RZ, RZ, R204 ;  /* 0x000000ffff7fa224 */ /* 0x000fca00078e00cc */
[----:B------:R0:W2:Y:S02]  /*8f70*/  @!P2 LDG.E.U8 R136, desc[UR24][R126.64] ;  /* 0x000000187e88a981 */ /* 0x0000a4000c1e1100 */
        /* <DEDUP_REMOVED lines=15> */
[----:B0-----:R-:W0:Y:S01]  /*9070*/  S2R R127, SR_TID.X ;  /* 0x00000000007f7919 */ /* 0x001e220000002100 */
[----:B------:R-:W-:Y:S01]  /*9080*/  @!P2 IMAD.MOV.U32 R126, RZ, RZ, R229 ;  /* 0x000000ffff7ea224 */ /* 0x000fe200078e00e5 */
[----:B0-----:R-:W-:-:S04]  /*9090*/  LOP3.LUT R127, R127, 0x7f, RZ, 0xc0, !PT ;  /* 0x0000007f7f7f7812 */ /* 0x001fc800078ec0ff */
[----:B------:R-:W-:-:S05]  /*90a0*/  LOP3.LUT R127, R127, 0x10, RZ, 0x3c, !PT ;  /* 0x000000107f7f7812 */ /* 0x000fca00078e3cff */
[----:B------:R0:W-:Y:S04]  /*90b0*/  STS.U8 [R127+UR11+0x3c80], R130 ;  /* 0x003c80827f007988 */ /* 0x0001e8000800000b */
[----:B------:R1:W-:Y:S01]  /*90c0*/  STS.U8 [R6+UR11+0x2100], R236 ;  /* 0x002100ec06007988 */ /* 0x0003e2000800000b */
[----:B0-----:R-:W-:Y:S01]  /*90d0*/  PRMT R130, RZ, 0x7610, R130 ;  /* 0x00007610ff827816 */ /* 0x001fe20000000082 */
        /* <DEDUP_REMOVED lines=26> */
[----:B------:R-:W0:Y:S04]  /*9280*/  LDL R126, [R1+0x4] ;  /* 0x00000400017e7983 */ /* 0x000e280000100800 */
[----:B------:R-:W0:Y:S04]  /*9290*/  LDL R127, [R1+0x8] ;  /* 0x00000800017f7983 */ /* 0x000e280000100800 */
[----:B------:R1:W-:Y:S02]  /*92a0*/  STS.U8 [R6+UR11+0x3900], R149 ;  /* 0x0039009506007988 */ /* 0x0003e4000800000b */
[----:B-1----:R-:W-:-:S02]  /*92b0*/  PRMT R149, RZ, 0x7610, R149 ;  /* 0x00007610ff957816 */ /* 0x002fc40000000095 */
[----:B0-----:R-:W-:-:S04]  /*92c0*/  @!P2 LOP3.LUT R127, R127, R126, RZ, 0x3c, !PT ;  /* 0x0000007e7f7fa212 */ /* 0x001fc800078e3cff */
[----:B------:R-:W-:-:S04]  /*92d0*/  @!P2 LOP3.LUT R126, R127, R126, RZ, 0x3c, !PT ;  /* 0x0000007e7f7ea212 */ /* 0x000fc800078e3cff */
[----:B------:R-:W-:-:S05]  /*92e0*/  @!P2 LOP3.LUT R127, R127, R126, RZ, 0x3c, !PT ;  /* 0x0000007e7f7fa212 */ /* 0x000fca00078e3cff */
        /* <DEDUP_REMOVED lines=13> */
[----:B------:R-:W5:Y:S01]  /*93c0*/  LDL.LU R6, [R1+0x12c] ;  /* 0x00012c0001067983 */ /* 0x000f620000300800 */
[----:B0-----:R-:W-:-:S04]  /*93d0*/  @!P2 LOP3.LUT R127, R127, R126, RZ, 0x3c, !PT ;  /* 0x0000007e7f7fa212 */ /* 0x001fc800078e3cff */
[----:B------:R-:W-:-:S04]  /*93e0*/  @!P2 LOP3.LUT R126, R127, R126, RZ, 0x3c, !PT ;  /* 0x0000007e7f7ea212 */ /* 0x000fc800078e3cff */
[----:B------:R-:W-:-:S05]  /*93f0*/  @!P2 LOP3.LUT R127, R127, R126, RZ, 0x3c, !PT ;  /* 0x0000007e7f7fa212 */ /* 0x000fca00078e3cff */
[----:B------:R0:W2:Y:S04]  /*9400*/  @!P2 LDG.E.U8 R155, desc[UR24][R126.64] ;  /* 0x000000187e9ba981 */ /* 0x0000a8000c1e1100 */
[----:B------:R-:W0:Y:S04]  /*9410*/  LDL R126, [R1+0x34] ;  /* 0x00003400017e7983 */ /* 0x000e280000100800 */
[----:B------:R-:W0:Y:S01]  /*9420*/  LDL R127, [R1+0x38] ;  /* 0x00003800017f7983 */ /* 0x000e220000100800 */
[----:B------:R-:W-:-:S05]  /*9430*/  LOP3.LUT R2, R2, 0x30, RZ, 0x3c, !PT ;  /* 0x0000003002027812 */ /* 0x000fca00078e3cff */
[----:B------:R1:W-:Y:S02]  /*9440*/  STS.U8 [R2+UR11+0x2180], R252 ;  /* 0x002180fc02007988 */ /* 0x0003e4000800000b */
[----:B-1----:R-:W-:Y:S02]  /*9450*/  PRMT R252, RZ, 0x7610, R252 ;  /* 0x00007610fffc7816 */ /* 0x002fe400000000fc */
[----:B------:R1:W-:Y:S04]  /*9460*/  STS.U8 [R2+UR11+0x3180], R3 ;  /* 0x0031800302007988 */ /* 0x0003e8000800000b */
[----:B------:R3:W-:Y:S04]  /*9470*/  STS.U8 [R2+UR11+0x2580], R116 ;  /* 0x0025807402007988 */ /* 0x0007e8000800000b */
[----:B-1----:R-:W5:Y:S04]  /*9480*/  LDL.LU R3, [R1+0x128] ;  /* 0x0001280001037983 */ /* 0x002f680000300800 */
[----:B---3--:R-:W5:Y:S01]  /*9490*/  LDL.LU R2, [R1+0x124] ;  /* 0x0001240001027983 */ /* 0x008f620000300800 */
[----:B0-----:R-:W-:-:S04]  /*94a0*/  @!P2 LOP3.LUT R127, R127, R126, RZ, 0x3c, !PT ;  /* 0x0000007e7f7fa212 */ /* 0x001fc800078e3cff */
[----:B------:R-:W-:-:S04]  /*94b0*/  @!P2 LOP3.LUT R126, R127, R126, RZ, 0x3c, !PT ;  /* 0x0000007e7f7ea212 */ /* 0x000fc800078e3cff */
[----:B------:R-:W-:-:S05]  /*94c0*/  @!P2 LOP3.LUT R127, R127, R126, RZ, 0x3c, !PT ;  /* 0x0000007e7f7fa212 */ /* 0x000fca00078e3cff */
[----:B------:R0:W3:Y:S02]  /*94d0*/  @!P2 LDG.E.U8 R252, desc[UR24][R126.64] ;  /* 0x000000187efca981 */ /* 0x0000e4000c1e1100 */
[----:B0-----:R-:W0:Y:S01]  /*94e0*/  S2R R127, SR_TID.X ;  /* 0x00000000007f7919 */ /* 0x001e220000002100 */
[----:B------:R-:W1:Y:S01]  /*94f0*/  S2R R126, SR_TID.X ;  /* 0x00000000007e7919 */ /* 0x000e620000002100 */
[----:B0-----:R-:W-:-:S04]  /*9500*/  LOP3.LUT R127, R127, 0x7f, RZ, 0xc0, !PT ;  /* 0x0000007f7f7f7812 */ /* 0x001fc800078ec0ff */
[----:B------:R-:W-:Y:S02]  /*9510*/  LOP3.LUT R116, R127, 0x30, RZ, 0x3c, !PT ;  /* 0x000000307f747812 */ /* 0x000fe400078e3cff */
[----:B-1----:R-:W-:-:S03]  /*9520*/  LOP3.LUT R126, R126, 0x7f, RZ, 0xc0, !PT ;  /* 0x0000007f7e7e7812 */ /* 0x002fc600078ec0ff */
[----:B------:R-:W-:Y:S01]  /*9530*/  STS.U8 [R116+UR11+0x3580], R117 ;  /* 0x0035807574007988 */ /* 0x000fe2000800000b */
[----:B------:R-:W-:-:S03]  /*9540*/  LOP3.LUT R127, R126, 0x40, RZ, 0x3c, !PT ;  /* 0x000000407e7f7812 */ /* 0x000fc600078e3cff */
[----:B------:R-:W-:Y:S04]  /*9550*/  STS.U8 [R116+UR11+0x2980], R125 ;  /* 0x0029807d74007988 */ /* 0x000fe8000800000b */
[----:B------:R-:W-:Y:S04]  /*9560*/  STS.U8 [R116+UR11+0x3980], R146 ;  /* 0x0039809274007988 */ /* 0x000fe8000800000b */
[----:B------:R-:W-:Y:S04]  /*9570*/  STS.U8 [R116+UR11+0x2d80], R168 ;  /* 0x002d80a874007988 */ /* 0x000fe8000800000b */
[----:B------:R-:W-:Y:S04]  /*9580*/  STS.U8 [R116+UR11+0x3d80], R172 ;  /* 0x003d80ac74007988 */ /* 0x000fe8000800000b */
[----:B------:R0:W-:Y:S04]  /*9590*/  STS.U8 [R127+UR11+0x2200], R0 ;  /* 0x002200007f007988 */ /* 0x0001e8000800000b */
[----:B0-----:R0:W5:Y:S04]  /*95a0*/  LDL.LU R0, [R1+0x120] ;  /* 0x0001200001007983 */ /* 0x0011680000300800 */
[----:B------:R-:W-:Y:S04]  /*95b0*/  STS.U8 [R127+UR11+0x3200], R170 ;  /* 0x003200aa7f007988 */ /* 0x000fe8000800000b */
[----:B------:R-:W-:Y:S04]  /*95c0*/  STS.U8 [R127+UR11+0x2600], R118 ;  /* 0x002600767f007988 */ /* 0x000fe8000800000b */
[----:B------:R-:W-:Y:S04]  /*95d0*/  STS.U8 [R127+UR11+0x3600], R115 ;  /* 0x003600737f007988 */ /* 0x000fe8000800000b */
[----:B------:R-:W-:Y:S04]  /*95e0*/  STS.U8 [R127+UR11+0x2a00], R150 ;  /* 0x002a00967f007988 */ /* 0x000fe8000800000b */
[----:B------:R-:W-:Y:S04]  /*95f0*/  STS.U8 [R127+UR11+0x3a00], R154 ;  /* 0x003a009a7f007988 */ /* 0x000fe8000800000b */
[----:B------:R-:W-:Y:S04]  /*9600*/  STS.U8 [R127+UR11+0x2e00], R174 ;  /* 0x002e00ae7f007988 */ /* 0x000fe8000800000b */
[----:B------:R1:W-:Y:S02]  /*9610*/  STS.U8 [R127+UR11+0x3e00], R176 ;  /* 0x003e00b07f007988 */ /* 0x0003e4000800000b */
[----:B-1----:R-:W1:Y:S01]  /*9620*/  S2R R127, SR_TID.X ;  /* 0x00000000007f7919 */ /* 0x002e620000002100 */
[----:B------:R-:W-:-:S05]  /*9630*/  LOP3.LUT R116, R126, 0x50, RZ, 0x3c, !PT ;  /* 0x000000507e747812 */ /* 0x000fca00078e3cff */
[----:B------:R-:W-:Y:S04]  /*9640*/  STS.U8 [R116+UR11+0x2280], R169 ;  /* 0x002280a974007988 */ /* 0x000fe8000800000b */
[----:B------:R-:W-:Y:S04]  /*9650*/  STS.U8 [R116+UR11+0x3280], R167 ;  /* 0x003280a774007988 */ /* 0x000fe8000800000b */
[----:B------:R-:W-:Y:S04]  /*9660*/  STS.U8 [R116+UR11+0x2680], R119 ;  /* 0x0026807774007988 */ /* 0x000fe8000800000b */
[----:B------:R-:W-:Y:S04]  /*9670*/  STS.U8 [R116+UR11+0x3680], R120 ;  /* 0x0036807874007988 */ /* 0x000fe8000800000b */
[----:B------:R-:W-:Y:S04]  /*9680*/  STS.U8 [R116+UR11+0x2a80], R156 ;  /* 0x002a809c74007988 */ /* 0x000fe8000800000b */
[----:B------:R-:W-:Y:S01]  /*9690*/  STS.U8 [R116+UR11+0x3a80], R158 ;  /* 0x003a809e74007988 */ /* 0x000fe2000800000b */
[----:B-1----:R-:W-:-:S03]  /*96a0*/  LOP3.LUT R127, R127, 0x7f, RZ, 0xc0, !PT ;  /* 0x0000007f7f7f7812 */ /* 0x002fc600078ec0ff */
[----:B------:R-:W-:Y:S01]  /*96b0*/  STS.U8 [R116+UR11+0x2e80], R178 ;  /* 0x002e80b274007988 */ /* 0x000fe2000800000b */
[----:B------:R-:W-:-:S03]  /*96c0*/  LOP3.LUT R126, R127, 0x60, RZ, 0x3c, !PT ;  /* 0x000000607f7e7812 */ /* 0x000fc600078e3cff */
[----:B------:R-:W-:Y:S04]  /*96d0*/  STS.U8 [R116+UR11+0x3e80], R180 ;  /* 0x003e80b474007988 */ /* 0x000fe8000800000b */
[----:B------:R-:W-:Y:S04]  /*96e0*/  STS.U8 [R126+UR11+0x2300], R165 ;  /* 0x002300a57e007988 */ /* 0x000fe8000800000b */
        /* <DEDUP_REMOVED lines=16> */
[----:B------:R-:W-:Y:S04]  /*97f0*/  STS.U8 [R127+UR11+0x2f80], R186 ;  /* 0x002f80ba7f007988 */ /* 0x000fe8000800000b */
        /* <DEDUP_REMOVED lines=8> */
[----:B----4-:R0:W-:Y:S01]  /*9880*/  STS.U8 [R126+UR11+0x5700], R145 ;  /* 0x005700917e007988 */ /* 0x0101e2000800000b */
[----:B-1----:R-:W-:-:S03]  /*9890*/  LOP3.LUT R127, R126, 0x10, RZ, 0x3c, !PT ;  /* 0x000000107e7f7812 */ /* 0x002fc600078e3cff */
        /* <DEDUP_REMOVED lines=23> */
[----:B---3--:R0:W-:Y:S01]  /*9a10*/  STS.U8 [R127+UR11+0x5f80], R252 ;  /* 0x005f80fc7f007988 */ /* 0x0081e2000800000b */
[----:B------:R1:W-:Y:S06]  /*9a20*/  MEMBAR.ALL.CTA ;  /* 0x0000000000007992 */ /* 0x0003ec0000008000 */
[----:B-1----:R-:W1:Y:S01]  /*9a30*/  FENCE.VIEW.ASYNC.S ;  /* 0x00000000000073c6 */ /* 0x002e620000000000 */
[----:B------:R-:W-:Y:S01]  /*9a40*/  ULEA UR13, UR26, UR11, 0x3 ;  /* 0x0000000b1a0d7291 */ /* 0x000fe2000f8e18ff */
[----:B------:R-:W-:-:S03]  /*9a50*/  UMOV UR4, UR5 ;  /* 0x0000000500047c82 */ /* 0x000fc60008000000 */
[----:B------:R-:W-:Y:S01]  /*9a60*/  UIADD3 UR13, UPT, UPT, UR13, 0x6000, URZ ;  /* 0x000060000d0d7890 */ /* 0x000fe2000fffe0ff */
[----:B-1----:R-:W-:Y:S06]  /*9a70*/  BAR.SYNC.DEFER_BLOCKING 0x0 ;  /* 0x0000000000007b1d */ /* 0x002fec0000010000 */
[----:B0-----:R-:W-:Y:S05]  /*9a80*/  @P0 BRA `(.L_x_9) ;  /* 0x0000000000380947 */ /* 0x001fea0003800000 */
[----:B------:R-:W-:Y:S01]  /*9a90*/  UIADD3 UR29, UPT, UPT, UR10, 0x80, URZ ;  /* 0x000000800a1d7890 */ /* 0x000fe2000fffe0ff */
[----:B------:R-:W-:Y:S01]  /*9aa0*/  UMOV UR18, UR6 ;  /* 0x0000000600127c82 */ /* 0x000fe20008000000 */
[----:B------:R-:W-:Y:S01]  /*9ab0*/  UMOV UR19, 0x40004040 ;  /* 0x4000404000137882 */ /* 0x000fe20000000000 */
[----:B------:R-:W-:Y:S01]  /*9ac0*/  UMOV UR20, 0x0 ;  /* 0x0000000000147882 */ /* 0x000fe20000000000 */
[----:B------:R-:W-:Y:S01]  /*9ad0*/  UMOV UR21, 0x8208010 ;  /* 0x0820801000157882 */ /* 0x000fe20000000000 */
[----:B------:R-:W-:Y:S01]  /*9ae0*/  UMOV UR8, UR13 ;  /* 0x0000000d00087c82 */ /* 0x000fe20008000000 */
[----:B------:R-:W-:Y:S01]  /*9af0*/  UMOV UR9, URZ ;  /* 0x000000ff00097c82 */ /* 0x000fe20008000000 */
[----:B------:R-:W-:Y:S01]  /*9b00*/  UMOV UR30, 0x0 ;  /* 0x00000000001e7882 */ /* 0x000fe20000000000 */
[----:B------:R-:W-:Y:S01]  /*9b10*/  UMOV UR31, 0x8208010 ;  /* 0x08208010001f7882 */ /* 0x000fe20000000000 */
[----:B------:R0:W-:Y:S01]  /*9b20*/  UTCQMMA gdesc[UR18], gdesc[UR14], tmem[UR10], tmem[UR20], idesc[UR21], UPT ;  /* 0x00ff140e120075ea */ /* 0x0001e2000b80030a */
[----:B------:R-:W-:Y:S01]  /*9b30*/  UMOV UR5, UR8 ;  /* 0x0000000800057c82 */ /* 0x000fe20008000000 */
[----:B------:R0:W-:Y:S01]  /*9b40*/  UTCQMMA gdesc[UR16], gdesc[UR14], tmem[UR29], tmem[UR30], idesc[UR31], UPT ;  /* 0x00ff1e0e100075ea */ /* 0x0001e2000b80031d */
[----:B------:R0:W-:Y:S01]  /*9b50*/  UTCBAR [UR5], URZ ;  /* 0x000000ff050073e9 */ /* 0x0001e200080000ff */
[----:B------:R-:W-:-:S02]  /*9b60*/  NOP ;  /* 0x0000000000007918 */ /* 0x000fc40000000000 */
.L_x_9:
[----:B------:R-:W2:Y:S01]  /*9b70*/  LDL.LU R115, [R1+0x3c] ;  /* 0x00003c0001737983 */ /* 0x000ea20000300800 */
[----:B------:R-:W-:Y:S01]  /*9b80*/  UIADD3 UR26, UPT, UPT, UR26, 0x1, URZ ;  /* 0x000000011a1a7890 */ /* 0x000fe2000fffe0ff */
[----:B------:R-:W-:Y:S02]  /*9b90*/  IMAD.U32 R116, RZ, RZ, UR4 ;  /* 0x00000004ff747e24 */ /* 0x000fe4000f8e00ff */
[----:B------:R-:W-:Y:S01]  /*9ba0*/  VIADD R4, R4, 0xffffffe0 ;  /* 0xffffffe004047836 */ /* 0x000fe20000000000 */
[----:B------:R-:W-:-:S04]  /*9bb0*/  UISETP.GT.AND UP1, UPT, UR26, 0x1, UPT ;  /* 0x000000011a00788c */ /* 0x000fc8000bf24270 */
[----:B0-----:R-:W-:Y:S02]  /*9bc0*/  USEL UR5, URZ, 0x1, !UP1 ;  /* 0x00000001ff057887 */ /* 0x001fe4000c800000 */
[----:B------:R-:W-:Y:S02]  /*9bd0*/  USEL UR26, UR26, URZ, !UP1 ;  /* 0x000000ff1a1a7287 */ /* 0x000fe4000c800000 */
[----:B------:R-:W-:Y:S01]  /*9be0*/  ULOP3.LUT UR5, UR4, UR5, URZ, 0x3c, !UPT ;  /* 0x0000000504057292 */ /* 0x000fe2000f8e3cff */
[----:B--2---:R-:W-:-:S05]  /*9bf0*/  VIADD R115, R115, 0xffffffff ;  /* 0xffffffff73737836 */ /* 0x004fca0000000000 */
[----:B------:R1:W-:Y:S01]  /*9c00*/  STL [R1+0x3c], R115 ;  /* 0x00003c7301007387 */ /* 0x0003e20000100800 */
[----:B------:R-:W-:-:S13]  /*9c10*/  ISETP.NE.U32.AND P1, PT, R115, RZ, PT ;  /* 0x000000ff7300720c */ /* 0x000fda0003f25070 */
[----:B-1----:R-:W-:Y:S05]  /*9c20*/  @P1 BRA `(.L_x_10) ;  /* 0xffffffcc00101947 */ /* 0x002fea000383ffff */
.L_x_7:
[----:B------:R-:W0:Y:S01]  /*9c30*/  LDC R115, c[0x0][0x3a0] ;  /* 0x0000e800ff737b82 */ /* 0x000e220000000800 */
[----:B------:R-:W1:Y:S01]  /*9c40*/  LDCU UR5, c[0x0][0x39c] ;  /* 0x00007380ff0577ac */ /* 0x000e620008000800 */
[C---:B-----5:R-:W-:Y:S02]  /*9c50*/  VIADD R4, R0.reuse, 0x1 ;  /* 0x0000000100047836 */ /* 0x060fe40000000000 */
[C---:B------:R-:W-:Y:S01]  /*9c60*/  VIADD R5, R0.reuse, 0x3 ;  /* 0x0000000300057836 */ /* 0x040fe20000000000 */
[----:B------:R-:W2:Y:S01]  /*9c70*/  LDCU UR8, c[0x0][0x39c] ;  /* 0x00007380ff0877ac */ /* 0x000ea20008000800 */
[C---:B------:R-:W-:Y:S02]  /*9c80*/  VIADD R6, R0.reuse, 0x2 ;  /* 0x0000000200067836 */ /* 0x040fe40000000000 */
[----:B------:R-:W3:Y:S01]  /*9c90*/  LDC R231, c[0x0][0x3b4] ;  /* 0x0000ed00ffe77b82 */ /* 0x000ee20000000800 */
[----:B------:R-:W4:Y:S01]  /*9ca0*/  LDCU UR30, c[0x0][0x3b8] ;  /* 0x00007700ff1e77ac */ /* 0x000f220008000800 */
[----:B------:R-:W-:Y:S01]  /*9cb0*/  VIADD R8, R0, 0x5 ;  /* 0x0000000500087836 */ /* 0x000fe20000000000 */
[----:B------:R-:W0:Y:S01]  /*9cc0*/  LDCU UR7, c[0x0][0x39c] ;  /* 0x00007380ff0777ac */ /* 0x000e220008000800 */
[----:B------:R-:W0:Y:S01]  /*9cd0*/  LDCU UR6, c[0x0][0x39c] ;  /* 0x00007380ff0677ac */ /* 0x000e220008000800 */
[----:B-1----:R-:W-:Y:S01]  /*9ce0*/  ISETP.GE.AND P2, PT, R4, UR5, PT ;  /* 0x0000000504007c0c */ /* 0x002fe2000bf46270 */
[----:B------:R-:W-:Y:S01]  /*9cf0*/  VIADD R4, R0, 0x4 ;  /* 0x0000000400047836 */ /* 0x000fe20000000000 */
[----:B------:R-:W1:Y:S01]  /*9d00*/  LDCU.128 UR16, c[0x0][0x390] ;  /* 0x00007200ff1077ac */ /* 0x000e620008000c00 */
[----:B0-----:R-:W-:-:S03]  /*9d10*/  VIADD R115, R115, 0x1f ;  /* 0x0000001f73737836 */ /* 0x001fc60000000000 */
[----:B--2---:R-:W-:Y:S01]  /*9d20*/  ISETP.GE.AND P1, PT, R4, UR8, PT ;  /* 0x0000000804007c0c */ /* 0x004fe2000bf26270 */
[----:B------:R-:W0:Y:S01]  /*9d30*/  LDCU UR5, c[0x0][0x39c] ;  /* 0x00007380ff0577ac */ /* 0x000e220008000800 */
[----:B----4-:R-:W-:Y:S01]  /*9d40*/  IMAD R4, R0, UR30, RZ ;  /* 0x0000001e00047c24 */ /* 0x010fe2000f8e02ff */
[----:B------:R-:W-:Y:S02]  /*9d50*/  ISETP.GE.AND P4, PT, R115, 0x20, PT ;  /* 0x000000207300780c */ /* 0x000fe40003f86270 */
[----:B------:R-:W-:Y:S01]  /*9d60*/  ISETP.GE.AND P0, PT, R5, UR7, PT ;  /* 0x0000000705007c0c */ /* 0x000fe2000bf06270 */
[----:B---3--:R-:W-:Y:S02]  /*9d70*/  IMAD R228, R2, R231, RZ ;  /* 0x000000e702e47224 */ /* 0x008fe400078e02ff */
[----:B------:R-:W-:Y:S01]  /*9d80*/  VIADD R5, R4, UR30 ;  /* 0x0000001e04057c36 */ /* 0x000fe20008000000 */
[----:B------:R-:W-:Y:S01]  /*9d90*/  ISETP.GE.AND P3, PT, R6, UR6, PT ;  /* 0x0000000606007c0c */ /* 0x000fe2000bf66270 */
[----:B------:R-:W-:Y:S01]  /*9da0*/  IMAD R231, R231, 0x80, R228 ;  /* 0x00000080e7e77824 */ /* 0x000fe200078e02e4 */
[----:B------:R-:W-:-:S02]  /*9db0*/  SHF.R.S32.HI R6, RZ, 0x1f, R4 ;  /* 0x0000001fff067819 */ /* 0x000fc40000011404 */
[----:B-1----:R-:W-:-:S03]  /*9dc0*/  IADD3 R229, P6, PT, R228, UR16, RZ ;  /* 0x00000010e4e57c10 */ /* 0x002fc6000ffde0ff */
[----:B------:R-:W-:Y:S10]  /*9dd0*/  @!P4 BRA `(.L_x_11) ;  /* 0x000000000010c947 */ /* 0x000ff40003800000 */
[----:B------:R-:W-:-:S06]  /*9de0*/  USHF.L.U32 UR4, UR4, 0x1f, URZ ;  /* 0x0000001f04047899 */ /* 0x000fcc00080006ff */
[----:B------:R-:W-:-:S04]  /*9df0*/  IMAD.U32 R7, RZ, RZ, UR4 ;  /* 0x00000004ff077e24 */ /* 0x000fc8000f8e00ff */
[----:B------:R-:W1:Y:S02]  /*9e00*/  SYNCS.PHASECHK.TRANS64.TRYWAIT P4, [UR13], R7 ;  /* 0x00000007ff0075a7 */ /* 0x000e64000808110d */
[----:B-1----:R-:W-:Y:S05]  /*9e10*/  @!P4 BRA `(.L_x_12) ;  /* 0x00000098007cc947 */ /* 0x002fea0003800000 */
.L_x_11:
[----:B------:R-:W-:Y:S01]  /*9e20*/  LEA.HI.X.SX32 R228, R228, UR17, 0x1, P6 ;  /* 0x00000011e4e47c11 */ /* 0x000fe2000b0f0eff */
[----:B------:R-:W-:Y:S01]  /*9e30*/  BAR.SYNC.DEFER_BLOCKING 0x0 ;  /* 0x0000000000007b1d */ /* 0x000fe20000010000 */
[-C--:B------:R-:W-:Y:S02]  /*9e40*/  IADD3 R10, P6, PT, R4, R229.reuse, RZ ;  /* 0x000000e5040a7210 */ /* 0x080fe40007fde0ff */
[C---:B------:R-:W-:Y:S02]  /*9e50*/  IADD3 R230, P4, PT, R231.reuse, UR16, RZ ;  /* 0x00000010e7e67c10 */ /* 0x040fe4000ff9e0ff */
[----:B------:R-:W-:Y:S01]  /*9e60*/  SHF.R.S32.HI R7, RZ, 0x1f, R5 ;  /* 0x0000001fff077819 */ /* 0x000fe20000011405 */
[----:B------:R-:W-:Y:S01]  /*9e70*/  IMAD.X R11, R6, 0x1, R228, P6 ;  /* 0x00000001060b7824 */ /* 0x000fe200030e06e4 */
[----:B------:R-:W-:Y:S01]  /*9e80*/  LEA.HI.X.SX32 R231, R231, UR17, 0x1, P4 ;  /* 0x00000011e7e77c11 */ /* 0x000fe2000a0f0eff */
[----:B------:R-:W1:Y:S01]  /*9e90*/  LDCU UR4, c[0x0][0x39c] ;  /* 0x00007380ff0477ac */ /* 0x000e620008000800 */
[-C--:B------:R-:W-:Y:S01]  /*9ea0*/  IADD3 R12, P4, PT, R4, R230.reuse, RZ ;  /* 0x000000e6040c7210 */ /* 0x080fe20007f9e0ff */
[C---:B------:R-:W-:Y:S01]  /*9eb0*/  VIADD R4, R5.reuse, UR30 ;  /* 0x0000001e05047c36 */ /* 0x040fe20008000000 */
[-C--:B------:R-:W-:Y:S01]  /*9ec0*/  IADD3 R14, P6, PT, R5, R229.reuse, RZ ;  /* 0x000000e5050e7210 */ /* 0x080fe20007fde0ff */
[----:B------:R-:W2:Y:S02]  /*9ed0*/  LDCU.64 UR32, c[0x0][0x398] ;  /* 0x00007300ff2077ac */ /* 0x000ea40008000a00 */
[----:B------:R-:W-:Y:S01]  /*9ee0*/  IMAD.X R13, R6, 0x1, R231, P4 ;  /* 0x00000001060d7824 */ /* 0x000fe200020e06e7 */
[----:B------:R-:W-:Y:S01]  /*9ef0*/  SHF.R.S32.HI R6, RZ, 0x1f, R4 ;  /* 0x0000001fff067819 */ /* 0x000fe20000011404 */
[----:B------:R-:W-:Y:S01]  /*9f00*/  IMAD.X R15, R7, 0x1, R228, P6 ;  /* 0x00000001070f7824 */ /* 0x000fe200030e06e4 */
[C---:B------:R-:W-:Y:S01]  /*9f10*/  IADD3 R18, P6, PT, R4.reuse, R229, RZ ;  /* 0x000000e504127210 */ /* 0x040fe20007fde0ff */
[----:B------:R-:W3:Y:S01]  /*9f20*/  LDCU.64 UR6, c[0x0][0x398] ;  /* 0x00007300ff0677ac */ /* 0x000ee20008000a00 */
[----:B------:R-:W-:Y:S01]  /*9f30*/  IADD3 R16, P4, PT, R5, R230, RZ ;  /* 0x000000e605107210 */ /* 0x000fe20007f9e0ff */
[----:B------:R-:W-:-:S02]  /*9f40*/  VIADD R5, R4, UR30 ;  /* 0x0000001e04057c36 */ /* 0x000fc40008000000 */
[----:B------:R-:W-:Y:S01]  /*9f50*/  IMAD.X R19, R6, 0x1, R228, P6 ;  /* 0x0000000106137824 */ /* 0x000fe200030e06e4 */
[----:B------:R-:W-:Y:S01]  /*9f60*/  IADD3 R20, P6, PT, R4, R230, RZ ;  /* 0x000000e604147210 */ /* 0x000fe20007fde0ff */
[----:B------:R-:W4:Y:S02]  /*9f70*/  @!P5 SYNCS.CCTL.IV [UR11+0x6000] ;  /* 0x00600000ff00d9b1 */ /* 0x000f24000800000b */
[----:B----4-:R-:W-:Y:S01]  /*9f80*/  BAR.SYNC.DEFER_BLOCKING 0x0 ;  /* 0x0000000000007b1d */ /* 0x010fe20000010000 */
[----:B------:R-:W-:Y:S01]  /*9f90*/  IMAD.X R17, R7, 0x1, R231, P4 ;  /* 0x0000000107117824 */ /* 0x000fe200020e06e7 */
[----:B------:R-:W-:Y:S01]  /*9fa0*/  SHF.R.S32.HI R7, RZ, 0x1f, R5 ;  /* 0x0000001fff077819 */ /* 0x000fe20000011405 */
[----:B------:R-:W-:Y:S01]  /*9fb0*/  IMAD.X R21, R6, 0x1, R231, P6 ;  /* 0x0000000106157824 */ /* 0x000fe200030e06e7 */
[----:B0-----:R-:W-:Y:S01]  /*9fc0*/  ISETP.GE.AND P4, PT, R8, UR5, PT ;  /* 0x0000000508007c0c */ /* 0x001fe2000bf86270 */
[C---:B------:R-:W-:Y:S01]  /*9fd0*/  VIADD R4, R5.reuse, UR30 ;  /* 0x0000001e05047c36 */ /* 0x040fe20008000000 */
[----:B------:R-:W0:Y:S01]  /*9fe0*/  LDCU.64 UR8, c[0x0][0x398] ;  /* 0x00007300ff0877ac */ /* 0x000e220008000a00 */
[----:B------:R-:W-:Y:S01]  /*9ff0*/  VIADD R8, R0, 0x6 ;  /* 0x0000000600087836 */ /* 0x000fe20000000000 */
[----:B------:R4:W-:Y:S02]  /*a000*/  STL.64 [R1+0x118], R20 ;  /* 0x0001181401007387 */ /* 0x0009e40000100a00 */
[----:B------:R-:W-:Y:S01]  /*a010*/  SHF.R.S32.HI R6, RZ, 0x1f, R4 ;  /* 0x0000001fff067819 */ /* 0x000fe20000011404 */
[----:B------:R-:W5:Y:S01]  /*a020*/  LDCU.64 UR16, c[0x0][0x398] ;  /* 0x00007300ff1077ac */ /* 0x000f620008000a00 */
[----:B------:R-:W0:Y:S01]  /*a030*/  LDTM.x64 R164, tmem[UR12] ;  /* 0x0000000c00a479ee */ /* 0x000e220008340000 */
[----:B------:R-:W0:Y:S01]  /*a040*/  LDCU.64 UR14, c[0x0][0x398] ;  /* 0x00007300ff0e77ac */ /* 0x000e220008000a00 */
[----:B------:R-:W0:Y:S01]  /*a050*/  LDCU.64 UR20, c[0x0][0x398] ;  /* 0x00007300ff1477ac */ /* 0x000e220008000a00 */
[-C--:B----4-:R-:W-:Y:S01]  /*a060*/  IADD3 R20, P6, PT, R5, R229.reuse, RZ ;  /* 0x000000e505147210 */ /* 0x090fe20007fde0ff */
[----:B------:R-:W4:Y:S01]  /*a070*/  LDCU.64 UR26, c[0x0][0x398] ;  /* 0x00007300ff1a77ac */ /* 0x000f220008000a00 */
[----:B------:R-:W1:Y:S03]  /*a080*/  @!P5 SYNCS.CCTL.IV [UR11+0x6008] ;  /* 0x00600800ff00d9b1 */ /* 0x000e66000800000b */
[--C-:B------:R-:W-:Y:S01]  /*a090*/  IMAD.X R21, R7, 0x1, R228.reuse, P6 ;  /* 0x0000000107157824 */ /* 0x100fe200030e06e4 */
[----:B------:R-:W-:Y:S01]  /*a0a0*/  IADD3 R22, P5, PT, R4, R229, RZ ;  /* 0x000000e504167210 */ /* 0x000fe20007fbe0ff */
[----:B------:R-:W1:Y:S03]  /*a0b0*/  LDCU.64 UR22, c[0x0][0x398] ;  /* 0x00007300ff1677ac */ /* 0x000e660008000a00 */
[----:B------:R2:W-:Y:S01]  /*a0c0*/  STL.64 [R1+0x110], R20 ;  /* 0x0001101401007387 */ /* 0x0005e20000100a00 */
[----:B------:R-:W-:Y:S01]  /*a0d0*/  IMAD.X R23, R6, 0x1, R228, P5 ;  /* 0x0000000106177824 */ /* 0x000fe200028e06e4 */
[----:B------:R-:W1:Y:S01]  /*a0e0*/  LDCU.64 UR28, c[0x0][0x398] ;  /* 0x00007300ff1c77ac */ /* 0x000e620008000a00 */
[----:B0-----:R-:W-:Y:S01]  /*a0f0*/  F2FP.SATFINITE.E4M3.F32.PACK_AB_MERGE_C R189, R189, R188, RZ ;  /* 0x000000bcbdbd723e */ /* 0x001fe200048070ff */
[----:B------:R-:W0:Y:S01]  /*a100*/  LDCU UR11, c[0x0][0x398] ;  /* 0x00007300ff0b77ac */ /* 0x000e220008000800 */
[----:B------:R-:W-:-:S02]  /*a110*/  F2FP.SATFINITE.E4M3.F32.PACK_AB_MERGE_C R190, R191, R190, RZ ;  /* 0x000000bebfbe723e */ /* 0x000fc400048070ff */
[----:B--2---:R-:W-:Y:S01]  /*a120*/  IADD3 R20, P6, PT, R5, R230, RZ ;  /* 0x000000e605147210 */ /* 0x004fe20007fde0ff */
[----:B------:R-:W-:-:S04]  /*a130*/  VIADD R5, R4, UR30 ;  /* 0x0000001e04057c36 */ /* 0x000fc80008000000 */
[----:B------:R-:W-:Y:S01]  /*a140*/  IMAD.X R21, R7, 0x1, R231, P6 ;  /* 0x0000000107157824 */ /* 0x000fe200030e06e7 */
[----:B------:R-:W-:-:S04]  /*a150*/  SHF.R.S32.HI R7, RZ, 0x1f, R5 ;  /* 0x0000001fff077819 */ /* 0x000fc80000011405 */
[----:B------:R2:W-:Y:S04]  /*a160*/  STL.64 [R1+0x108], R20 ;  /* 0x0001081401007387 */ /* 0x0005e80000100a00 */
[----:B------:R0:W-:Y:S01]  /*a170*/  STL.64 [R1+0x100], R22 ;  /* 0x0001001601007387 */ /* 0x0001e20000100a00 */
[----:B--2---:R-:W-:Y:S01]  /*a180*/  IADD3 R20, P6, PT, R4, R230, RZ ;  /* 0x000000e604147210 */ /* 0x004fe20007fde0ff */
[C---:B------:R-:W-:Y:S01]  /*a190*/  VIADD R4, R5.reuse, UR30 ;  /* 0x0000001e05047c36 */ /* 0x040fe20008000000 */
[----:B0-----:R-:W-:-:S03]  /*a1a0*/  IADD3 R22, P5, PT, R5, R229, RZ ;  /* 0x000000e505167210 */ /* 0x001fc60007fbe0ff */
[----:B------:R-:W-:Y:S01]  /*a1b0*/  IMAD.X R21, R6, 0x1, R231, P6 ;  /* 0x0000000106157824 */ /* 0x000fe200030e06e7 */
[----:B------:R-:W-:Y:S01]  /*a1c0*/  SHF.R.S32.HI R6, RZ, 0x1f, R4 ;  /* 0x0000001fff067819 */ /* 0x000fe20000011404 */
[----:B------:R-:W-:-:S03]  /*a1d0*/  IMAD.X R23, R7, 0x1, R228, P5 ;  /* 0x0000000107177824 */ /* 0x000fc600028e06e4 */
[----:B------:R0:W-:Y:S04]  /*a1e0*/  STL.64 [R1+0xf8], R20 ;  /* 0x0000f81401007387 */ /* 0x0001e80000100a00 */
[----:B------:R-:W-:Y:S04]  /*a1f0*/  STL.64 [R1+0x1b8], R192 ;  /* 0x0001b8c001007387 */ /* 0x000fe80000100a00 */
[----:B------:R-:W-:Y:S04]  /*a200*/  STL.64 [R1+0x1b0], R194 ;  /* 0x0001b0c201007387 */ /* 0x000fe80000100a00 */
[----:B------:R2:W-:Y:S01]  /*a210*/  STL [R1+0x1a8], R204 ;  /* 0x0001a8cc01007387 */ /* 0x0005e20000100800 */
[----:B0-----:R-:W-:Y:S01]  /*a220*/  IADD3 R20, P6, PT, R5, R230, RZ ;  /* 0x000000e605147210 */ /* 0x001fe20007fde0ff */
[----:B------:R-:W-:-:S02]  /*a230*/  VIADD R5, R4, UR30 ;  /* 0x0000001e04057c36 */ /* 0x000fc40008000000 */
[----:B------:R-:W-:Y:S02]  /*a240*/  STL.64 [R1+0x1a0], R196 ;  /* 0x0001a0c401007387 */ /* 0x000fe40000100a00 */
[----:B------:R-:W-:Y:S01]  /*a250*/  IMAD.X R21, R7, 0x1, R231, P6 ;  /* 0x0000000107157824 */ /* 0x000fe200030e06e7 */
[----:B------:R-:W-:Y:S01]  /*a260*/  SHF.R.S32.HI R7, RZ, 0x1f, R5 ;  /* 0x0000001fff077819 */ /* 0x000fe20000011405 */
[----:B------:R-:W-:Y:S01]  /*a270*/  STL.64 [R1+0x198], R198 ;  /* 0x000198c601007387 */ /* 0x000fe20000100a00 */
[----:B--2---:R-:W-:-:S03]  /*a280*/  F2FP.SATFINITE.E4M3.F32.PACK_AB_MERGE_C R204, R181, R180, RZ ;  /* 0x000000b4b5cc723e */ /* 0x004fc600048070ff */
[----:B------:R-:W-:Y:S04]  /*a290*/  STL.64 [R1+0x190], R200 ;  /* 0x000190c801007387 */ /* 0x000fe80000100a00 */
[----:B------:R-:W-:Y:S04]  /*a2a0*/  STL.64 [R1+0x188], R202 ;  /* 0x000188ca01007387 */ /* 0x000fe80000100a00 */
[----:B------:R0:W-:Y:S04]  /*a2b0*/  STL [R1+0x180], R205 ;  /* 0x000180cd01007387 */ /* 0x0001e80000100800 */
[----:B------:R-:W-:Y:S04]  /*a2c0*/  STL.64 [R1+0x178], R206 ;  /* 0x000178ce01007387 */ /* 0x000fe80000100a00 */
[----:B------:R-:W-:Y:S01]  /*a2d0*/  STL.64 [R1+0x170], R208 ;  /* 0x000170d001007387 */ /* 0x000fe20000100a00 */
[----:B0-----:R-:W-:-:S03]  /*a2e0*/  F2FP.SATFINITE.E4M3.F32.PACK_AB_MERGE_C R205, R183, R182, RZ ;  /* 0x000000b6b7cd723e */ /* 0x001fc600048070ff */
        /* <DEDUP_REMOVED lines=12> */
[----:B------:R0:W-:Y:S04]  /*a3b0*/  STL.64 [R1+0xf0], R22 ;  /* 0x0000f01601007387 */ /* 0x0001e80000100a00 */
[----:B------:R2:W-:Y:S01]  /*a3c0*/  STL.64 [R1+0xe8], R20 ;  /* 0x0000e81401007387 */ /* 0x0005e20000100a00 */
[C---:B0-----:R-:W-:Y:S02]  /*a3d0*/  IADD3 R22, P5, PT, R4.reuse, R229, RZ ;  /* 0x000000e504167210 */ /* 0x041fe40007fbe0ff */
[----:B--2---:R-:W-:-:S03]  /*a3e0*/  IADD3 R20, P6, PT, R4, R230, RZ ;  /* 0x000000e604147210 */ /* 0x004fc60007fde0ff */
[C---:B------:R-:W-:Y:S02]  /*a3f0*/  IMAD.X R23, R6.reuse, 0x1, R228, P5 ;  /* 0x0000000106177824 */ /* 0x040fe400028e06e4 */
[C---:B------:R-:W-:Y:S02]  /*a400*/  VIADD R4, R5.reuse, UR30 ;  /* 0x0000001e05047c36 */ /* 0x040fe40008000000 */
[----:B------:R-:W-:Y:S01]  /*a410*/  IMAD.X R21, R6, 0x1, R231, P6 ;  /* 0x0000000106157824 */ /* 0x000fe200030e06e7 */
[----:B------:R0:W-:Y:S02]  /*a420*/  STL.64 [R1+0xe0], R22 ;  /* 0x0000e01601007387 */ /* 0x0001e40000100a00 */
[----:B------:R-:W-:Y:S02]  /*a430*/  SHF.R.S32.HI R6, RZ, 0x1f, R4 ;  /* 0x0000001fff067819 */ /* 0x000fe40000011404 */
[----:B------:R2:W-:Y:S01]  /*a440*/  STL.64 [R1+0xd8], R20 ;  /* 0x0000d81401007387 */ /* 0x0005e20000100a00 */
[----:B0-----:R-:W-:-:S02]  /*a450*/  IADD3 R22, P5, PT, R5, R229, RZ ;  /* 0x000000e505167210 */ /* 0x001fc40007fbe0ff */
        /* <DEDUP_REMOVED lines=64> */
[-C--:B--2---:R-:W-:Y:S01]  /*a860*/  IADD3 R20, P6, PT, R5, R230.reuse, RZ ;  /* 0x000000e605147210 */ /* 0x084fe20007fde0ff */
[C---:B------:R-:W-:Y:S02]  /*a870*/  VIADD R5, R4.reuse, UR30 ;  /* 0x0000001e04057c36 */ /* 0x040fe40008000000 */
[C-C-:B------:R-:W-:Y:S01]  /*a880*/  IMAD.X R23, R7.reuse, 0x1, R228.reuse, P5 ;  /* 0x0000000107177824 */ /* 0x140fe200028e06e4 */
[CC--:B------:R-:W-:Y:S01]  /*a890*/  IADD3 R192, P5, PT, R4.reuse, R229.reuse, RZ ;  /* 0x000000e504c07210 */ /* 0x0c0fe20007fbe0ff */
[----:B------:R-:W-:Y:S01]  /*a8a0*/  IMAD.X R21, R7, 0x1, R231, P6 ;  /* 0x0000000107157824 */ /* 0x000fe200030e06e7 */
[-C--:B------:R-:W-:Y:S01]  /*a8b0*/  IADD3 R194, P6, PT, R4, R230.reuse, RZ ;  /* 0x000000e604c27210 */ /* 0x080fe20007fde0ff */
[C---:B------:R-:W-:Y:S01]  /*a8c0*/  VIADD R4, R5.reuse, UR30 ;  /* 0x0000001e05047c36 */ /* 0x040fe20008000000 */
[----:B------:R-:W-:Y:S01]  /*a8d0*/  SHF.R.S32.HI R7, RZ, 0x1f, R5 ;  /* 0x0000001fff077819 */ /* 0x000fe20000011405 */
[C---:B------:R-:W-:Y:S01]  /*a8e0*/  IMAD.X R193, R6.reuse, 0x1, R228, P5 ;  /* 0x0000000106c17824 */ /* 0x040fe200028e06e4 */
[CC--:B------:R-:W-:Y:S01]  /*a8f0*/  IADD3 R196, P5, PT, R5.reuse, R229.reuse, RZ ;  /* 0x000000e505c47210 */ /* 0x0c0fe20007fbe0ff */
[--C-:B------:R-:W-:Y:S01]  /*a900*/  IMAD.X R195, R6, 0x1, R231.reuse, P6 ;  /* 0x0000000106c37824 */ /* 0x100fe200030e06e7 */
[-C--:B------:R-:W-:Y:S01]  /*a910*/  IADD3 R198, P6, PT, R5, R230.reuse, RZ ;  /* 0x000000e605c67210 */ /* 0x080fe20007fde0ff */
[C---:B------:R-:W-:Y:S01]  /*a920*/  VIADD R5, R4.reuse, UR30 ;  /* 0x0000001e04057c36 */ /* 0x040fe20008000000 */
[----:B------:R-:W-:Y:S01]  /*a930*/  SHF.R.S32.HI R6, RZ, 0x1f, R4 ;  /* 0x0000001fff067819 */ /* 0x000fe20000011404 */
        /* <DEDUP_REMOVED lines=34> */
[----:B------:R-:W-:Y:S01]  /*ab60*/  VIADD R244, R248, UR30 ;  /* 0x0000001ef8f47c36 */ /* 0x000fe20008000000 */
[----:B------:R-:W-:Y:S01]  /*ab70*/  SHF.R.S32.HI R5, RZ, 0x1f, R248 ;  /* 0x0000001fff057819 */ /* 0x000fe200000114f8 */
[C---:B------:R-:W-:Y:S01]  /*ab80*/  IMAD.X R225, R4.reuse, 0x1, R228, P5 ;  /* 0x0000000104e17824 */ /* 0x040fe200028e06e4 */
[----:B------:R-:W-:Y:S01]  /*ab90*/  STL.64 [R1+0x50], R22 ;  /* 0x0000501601007387 */ /* 0x000fe20000100a00 */
[--C-:B------:R-:W-:Y:S01]  /*aba0*/  IMAD.X R227, R4, 0x1, R231.reuse, P6 ;  /* 0x0000000104e37824 */ /* 0x100fe200030e06e7 */
[-C--:B------:R-:W-:Y:S01]  /*abb0*/  IADD3 R250, P6, PT, R248, R229.reuse, RZ ;  /* 0x000000e5f8fa7210 */ /* 0x080fe20007fde0ff */
[----:B------:R-:W-:Y:S01]  /*abc0*/  VIADD R240, R244, UR30 ;  /* 0x0000001ef4f07c36 */ /* 0x000fe20008000000 */
[-C--:B------:R-:W-:Y:S01]  /*abd0*/  IADD3 R248, P5, PT, R248, R230.reuse, RZ ;  /* 0x000000e6f8f87210 */ /* 0x080fe20007fbe0ff */
[----:B------:R-:W-:Y:S01]  /*abe0*/  STL.64 [R1+0x48], R20 ;  /* 0x0000481401007387 */ /* 0x000fe20000100a00 */
[----:B------:R-:W-:Y:S01]  /*abf0*/  SHF.R.S32.HI R4, RZ, 0x1f, R244 ;  /* 0x0000001fff047819 */ /* 0x000fe200000114f4 */
[C---:B------:R-:W-:Y:S01]  /*ac00*/  IMAD.X R251, R5.reuse, 0x1, R228, P6 ;  /* 0x0000000105fb7824 */ /* 0x040fe200030e06e4 */
[-C--:B------:R-:W-:Y:S01]  /*ac10*/  IADD3 R246, P6, PT, R244, R229.reuse, RZ ;  /* 0x000000e5f4f67210 */ /* 0x080fe20007fde0ff */
[--C-:B------:R-:W-:Y:S01]  /*ac20*/  IMAD.X R249, R5, 0x1, R231.reuse, P5 ;  /* 0x0000000105f97824 */ /* 0x100fe200028e06e7 */
[----:B------:R-:W-:Y:S01]  /*ac30*/  SHF.R.S32.HI R5, RZ, 0x1f, R240 ;  /* 0x0000001fff057819 */ /* 0x000fe200000114f0 */
[----:B------:R-:W-:Y:S01]  /*ac40*/  VIADD R236, R240, UR30 ;  /* 0x0000001ef0ec7c36 */ /* 0x000fe20008000000 */
[-C--:B------:R-:W-:Y:S01]  /*ac50*/  IADD3 R244, P5, PT, R244, R230.reuse, RZ ;  /* 0x000000e6f4f47210 */ /* 0x080fe20007fbe0ff */
[----:B------:R-:W-:Y:S01]  /*ac60*/  IMAD.X R247, R4, 0x1, R228, P6 ;  /* 0x0000000104f77824 */ /* 0x000fe200030e06e4 */
[-C--:B------:R-:W-:Y:S01]  /*ac70*/  IADD3 R242, P6, PT, R240, R229.reuse, RZ ;  /* 0x000000e5f0f27210 */ /* 0x080fe20007fde0ff */
[----:B------:R-:W-:Y:S01]  /*ac80*/  VIADD R232, R236, UR30 ;  /* 0x0000001eece87c36 */ /* 0x000fe20008000000 */
[----:B------:R0:W-:Y:S01]  /*ac90*/  STL [R1+0x1d8], R192 ;  /* 0x0001d8c001007387 */ /* 0x0001e20000100800 */
[--C-:B------:R-:W-:Y:S01]  /*aca0*/  IMAD.X R245, R4, 0x1, R231.reuse, P5 ;  /* 0x0000000104f57824 */ /* 0x100fe200028e06e7 */
[----:B------:R-:W-:Y:S01]  /*acb0*/  SHF.R.S32.HI R4, RZ, 0x1f, R236 ;  /* 0x0000001fff047819 */ /* 0x000fe200000114ec */
[C---:B------:R-:W-:Y:S01]  /*acc0*/  IMAD.X R243, R5.reuse, 0x1, R228, P6 ;  /* 0x0000000105f37824 */ /* 0x040fe200030e06e4 */
[----:B------:R-:W-:Y:S01]  /*acd0*/  IADD3 R240, P6, PT, R240, R230, RZ ;  /* 0x000000e6f0f07210 */ /* 0x000fe20007fde0ff */
[----:B------:R2:W-:Y:S01]  /*ace0*/  STL [R1+0x1c0], R193 ;  /* 0x0001c0c101007387 */ /* 0x0005e20000100800 */
[----:B------:R-:W-:Y:S01]  /*acf0*/  VIADD R252, R232, UR30 ;  /* 0x0000001ee8fc7c36 */ /* 0x000fe20008000000 */
[----:B-1----:R-:W-:Y:S01]  /*ad00*/  ISETP.GE.AND P5, PT, R8, UR4, PT ;  /* 0x0000000408007c0c */ /* 0x002fe2000bfa6270 */
[----:B------:R-:W1:Y:S01]  /*ad10*/  LDCU.64 UR4, c[0x0][0x398] ;  /* 0x00007300ff0477ac */ /* 0x000e620008000a00 */
[----:B------:R-:W-:Y:S01]  /*ad20*/  IMAD.X R241, R5, 0x1, R231, P6 ;  /* 0x0000000105f17824 */ /* 0x000fe200030e06e7 */
[----:B------:R-:W-:Y:S01]  /*ad30*/  IADD3 R238, P6, PT, R236, R229, RZ ;  /* 0x000000e5ecee7210 */ /* 0x000fe20007fde0ff */
[----:B------:R3:W-:Y:S01]  /*ad40*/  STL.64 [R1+0x1c8], R194 ;  /* 0x0001c8c201007387 */ /* 0x0007e20000100a00 */
[----:B------:R-:W-:-:S02]  /*ad50*/  SHF.R.S32.HI R5, RZ, 0x1f, R232 ;  /* 0x0000001fff057819 */ /* 0x000fc400000114e8 */
[----:B0-----:R-:W-:Y:S01]  /*ad60*/  F2FP.SATFINITE.E4M3.F32.PACK_AB_MERGE_C R192, R177, R176, RZ ;  /* 0x000000b0b1c0723e */ /* 0x001fe200048070ff */
[----:B------:R-:W-:Y:S01]  /*ad70*/  IMAD.X R239, R4, 0x1, R228, P6 ;  /* 0x0000000104ef7824 */ /* 0x000fe200030e06e4 */
[----:B------:R-:W-:Y:S01]  /*ad80*/  IADD3 R236, P6, PT, R236, R230, RZ ;  /* 0x000000e6ecec7210 */ /* 0x000fe20007fde0ff */
[----:B------:R0:W-:Y:S01]  /*ad90*/  STL.64 [R1+0x1d0], R196 ;  /* 0x0001d0c401007387 */ /* 0x0001e20000100a00 */
[----:B--2---:R-:W-:-:S03]  /*ada0*/  F2FP.SATFINITE.E4M3.F32.PACK_AB_MERGE_C R193, R179, R178, RZ ;  /* 0x000000b2b3c1723e */ /* 0x004fc600048070ff */
[--C-:B------:R-:W-:Y:S01]  /*adb0*/  IMAD.X R237, R4, 0x1, R231.reuse, P6 ;  /* 0x0000000104ed7824 */ /* 0x100fe200030e06e7 */
[CC--:B------:R-:W-:Y:S01]  /*adc0*/  IADD3 R234, P6, PT, R232.reuse, R229.reuse, RZ ;  /* 0x000000e5e8ea7210 */ /* 0x0c0fe20007fde0ff */
[----:B------:R2:W-:Y:S01]  /*add0*/  STL.64 [R1+0x1e0], R198 ;  /* 0x0001e0c601007387 */ /* 0x0005e20000100a00 */
[----:B---3--:R-:W-:Y:S02]  /*ade0*/  F2FP.SATFINITE.E4M3.F32.PACK_AB_MERGE_C R194, R171, R170, RZ ;  /* 0x000000aaabc2723e */ /* 0x008fe400048070ff */
[----:B------:R-:W-:Y:S01]  /*adf0*/  SHF.R.S32.HI R4, RZ, 0x1f, R252 ;  /* 0x0000001fff047819 */ /* 0x000fe200000114fc */
[----:B------:R-:W-:Y:S01]  /*ae00*/  IMAD.X R235, R5, 0x1, R228, P6 ;  /* 0x0000000105eb7824 */ /* 0x000fe200030e06e4 */
[----:B------:R-:W-:Y:S01]  /*ae10*/  IADD3 R232, P6, PT, R232, R230, RZ ;  /* 0x000000e6e8e87210 */ /* 0x000fe20007fde0ff */
[----:B------:R3:W-:Y:S01]  /*ae20*/  STL.64 [R1+0x1e8], R200 ;  /* 0x0001e8c801007387 */ /* 0x0007e20000100a00 */
[----:B0-----:R-:W-:Y:S02]  /*ae30*/  F2FP.SATFINITE.E4M3.F32.PACK_AB_MERGE_C R196, R169, R168, RZ ;  /* 0x000000a8a9c4723e */ /* 0x001fe400048070ff */
[----:B------:R-:W-:Y:S01]  /*ae40*/  F2FP.SATFINITE.E4M3.F32.PACK_AB_MERGE_C R197, R175, R174, RZ ;  /* 0x000000aeafc5723e */ /* 0x000fe200048070ff */
[----:B------:R0:W-:Y:S01]  /*ae50*/  STL.64 [R1+0x1f0], R202 ;  /* 0x0001f0ca01007387 */ /* 0x0001e20000100a00 */
[----:B------:R-:W-:Y:S01]  /*ae60*/  IMAD.X R233, R5, 0x1, R231, P6 ;  /* 0x0000000105e97824 */ /* 0x000fe200030e06e7 */
[----:B------:R-:W-:Y:S01]  /*ae70*/  IADD3 R174, P6, PT, R252, R229, RZ ;  /* 0x000000e5fcae7210 */ /* 0x000fe20007fde0ff */
[----:B--2---:R-:W-:Y:S01]  /*ae80*/  IMAD.MOV.U32 R198, RZ, RZ, R16 ;  /* 0x000000ffffc67224 */ /* 0x004fe200078e0010 */
[----:B------:R-:W-:Y:S01]  /*ae90*/  F2FP.SATFINITE.E4M3.F32.PACK_AB_MERGE_C R195, R173, R172, RZ ;  /* 0x000000acadc3723e */ /* 0x000fe200048070ff */
[----:B------:R2:W-:Y:S01]  /*aea0*/  STL.64 [R1+0x1f8], R206 ;  /* 0x0001f8ce01007387 */ /* 0x0005e20000100a00 */
[----:B------:R-:W-:-:S02]  /*aeb0*/  IMAD.MOV.U32 R199, RZ, RZ, R17 ;  /* 0x000000ffffc77224 */ /* 0x000fc400078e0011 */
[----:B------:R-:W-:Y:S01]  /*aec0*/  IMAD.X R175, R4, 0x1, R228, P6 ;  /* 0x0000000104af7824 */ /* 0x000fe200030e06e4 */
[----:B------:R-:W-:Y:S01]  /*aed0*/  IADD3 R172, P6, PT, R252, R230, RZ ;  /* 0x000000e6fcac7210 */ /* 0x000fe20007fde0ff */
[----:B------:R1:W-:Y:S01]  /*aee0*/  STL.64 [R1+0x200], R208 ;  /* 0x000200d001007387 */ /* 0x0003e20000100a00 */
[----:B---3--:R-:W-:Y:S01]  /*aef0*/  IMAD.MOV.U32 R200, RZ, RZ, R18 ;  /* 0x000000ffffc87224 */ /* 0x008fe200078e0012 */
[----:B0-----:R-:W-:Y:S01]  /*af00*/  F2FP.SATFINITE.E4M3.F32.PACK_AB_MERGE_C R202, R165, R164, RZ ;  /* 0x000000a4a5ca723e */ /* 0x001fe200048070ff */
[----:B------:R-:W-:Y:S01]  /*af10*/  IMAD.MOV.U32 R201, RZ, RZ, R19 ;  /* 0x000000ffffc97224 */ /* 0x000fe200078e0013 */
[----:B------:R-:W-:Y:S01]  /*af20*/  F2FP.SATFINITE.E4M3.F32.PACK_AB_MERGE_C R203, R167, R166, RZ ;  /* 0x000000a6a7cb723e */ /* 0x000fe200048070ff */
[----:B------:R-:W-:Y:S01]  /*af30*/  IMAD.X R173, R4, 0x1, R231, P6 ;  /* 0x0000000104ad7824 */ /* 0x000fe200030e06e7 */
[----:B------:R-:W-:Y:S01]  /*af40*/  LDTM.x64 R108, tmem[UR12+0x40] ;  /* 0x0000400c006c79ee */ /* 0x000fe20008340000 */
[----:B------:R-:W0:Y:S01]  /*af50*/  LDTM.x64 R44, tmem[UR12+0x80] ;  /* 0x0000800c002c79ee */ /* 0x000e220008340000 */
[----:B------:R-:W-:Y:S01]  /*af60*/  ISETP.GE.AND P6, PT, R2, UR18, PT ;  /* 0x0000001202007c0c */ /* 0x000fe2000bfc6270 */
[----:B--2---:R-:W-:-:S02]  /*af70*/  IMAD.MOV.U32 R206, RZ, RZ, R14 ;  /* 0x000000ffffce7224 */ /* 0x004fc400078e000e */
[----:B------:R-:W-:Y:S01]  /*af80*/  IMAD.MOV.U32 R207, RZ, RZ, R15 ;  /* 0x000000ffffcf7224 */ /* 0x000fe200078e000f */
[----:B------:R-:W-:Y:S01]  /*af90*/  ISETP.LT.AND P6, PT, R0, UR33, !P6 ;  /* 0x0000002100007c0c */ /* 0x000fe2000f7c1270 */
[----:B-1----:R-:W-:Y:S02]  /*afa0*/  IMAD.MOV.U32 R208, RZ, RZ, R12 ;  /* 0x000000ffffd07224 */ /* 0x002fe400078e000c */
[----:B------:R-:W-:Y:S01]  /*afb0*/  IMAD.MOV.U32 R209, RZ, RZ, R13 ;  /* 0x000000ffffd17224 */ /* 0x000fe200078e000d */
[----:B0-----:R-:W-:Y:S01]  /*afc0*/  F2FP.SATFINITE.E4M3.F32.PACK_AB_MERGE_C R185, R69, R68, RZ ;  /* 0x0000004445b9723e */ /* 0x001fe200048070ff */
[----:B------:R-:W-:Y:S01]  /*afd0*/  IMAD.MOV.U32 R68, RZ, RZ, R10 ;  /* 0x000000ffff447224 */ /* 0x000fe200078e000a */
[----:B------:R-:W-:Y:S01]  /*afe0*/  F2FP.SATFINITE.E4M3.F32.PACK_AB_MERGE_C R176, R45, R44, RZ ;  /* 0x0000002c2db0723e */ /* 0x000fe200048070ff */
[----:B------:R-:W-:Y:S01]  /*aff0*/  IMAD.MOV.U32 R69, RZ, RZ, R11 ;  /* 0x000000ffff457224 */ /* 0x000fe200078e000b */
[----:B------:R-:W-:Y:S02]  /*b000*/  F2FP.SATFINITE.E4M3.F32.PACK_AB_MERGE_C R177, R47, R46, RZ ;  /* 0x0000002e2fb1723e */ /* 0x000fe400048070ff */
[----:B------:R-:W-:-:S02]  /*b010*/  F2FP.SATFINITE.E4M3.F32.PACK_AB_MERGE_C R178, R49, R48, RZ ;  /* 0x0000003031b2723e */ /* 0x000fc400048070ff */
[----:B------:R-:W-:Y:S02]  /*b020*/  F2FP.SATFINITE.E4M3.F32.PACK_AB_MERGE_C R179, R51, R50, RZ ;  /* 0x0000003233b3723e */ /* 0x000fe400048070ff */
[----:B------:R-:W-:Y:S02]  /*b030*/  F2FP.SATFINITE.E4M3.F32.PACK_AB_MERGE_C R180, R53, R52, RZ ;  /* 0x0000003435b4723e */ /* 0x000fe400048070ff */
[----:B------:R-:W-:Y:S02]  /*b040*/  F2FP.SATFINITE.E4M3.F32.PACK_AB_MERGE_C R181, R55, R54, RZ ;  /* 0x0000003637b5723e */ /* 0x000fe400048070ff */
[----:B------:R-:W-:Y:S02]  /*b050*/  F2FP.SATFINITE.E4M3.F32.PACK_AB_MERGE_C R182, R57, R56, RZ ;  /* 0x0000003839b6723e */ /* 0x000fe400048070ff */
[----:B------:R-:W-:Y:S02]  /*b060*/  F2FP.SATFINITE.E4M3.F32.PACK_AB_MERGE_C R183, R59, R58, RZ ;  /* 0x0000003a3bb7723e */ /* 0x000fe400048070ff */
[----:B------:R-:W-:-:S02]  /*b070*/  F2FP.SATFINITE.E4M3.F32.PACK_AB_MERGE_C R184, R61, R60, RZ ;  /* 0x0000003c3db8723e */ /* 0x000fc400048070ff */
[----:B------:R-:W-:Y:S02]  /*b080*/  F2FP.SATFINITE.E4M3.F32.PACK_AB_MERGE_C R187, R63, R62, RZ ;  /* 0x0000003e3fbb723e */ /* 0x000fe400048070ff */
[----:B------:R-:W-:Y:S02]  /*b090*/  F2FP.SATFINITE.E4M3.F32.PACK_AB_MERGE_C R188, R65, R64, RZ ;  /* 0x0000004041bc723e */ /* 0x000fe400048070ff */
[----:B------:R-:W-:Y:S02]  /*b0a0*/  F2FP.SATFINITE.E4M3.F32.PACK_AB_MERGE_C R186, R67, R66, RZ ;  /* 0x0000004243ba723e */ /* 0x000fe400048070ff */
[----:B------:R-:W0:Y:S01]  /*b0b0*/  LDTM.x64 R4, tmem[UR12+0xc0] ;  /* 0x0000c00c000479ee */ /* 0x000e220008340000 */
[----:B------:R-:W-:Y:S01]  /*b0c0*/  NOP ;  /* 0x0000000000007918 */ /* 0x000fe20000000000 */
[----:B------:R1:W-:Y:S01]  /*b0d0*/  @P6 STG.E.U8 desc[UR24][R68.64], R202 ;  /* 0x000000ca44006986 */ /* 0x0003e2000c101118 */
[----:B------:R-:W-:Y:S01]  /*b0e0*/  ISETP.GE.AND P6, PT, R0, UR19, PT ;  /* 0x0000001300007c0c */ /* 0x000fe2000bfc6270 */
[----:B------:R-:W2:Y:S03]  /*b0f0*/  LDCU.64 UR12, c[0x0][0x398] ;  /* 0x00007300ff0c77ac */ /* 0x000ea60008000a00 */
[----:B------:R-:W-:Y:S01]  /*b100*/  ISETP.LT.AND P6, PT, R3, UR4, !P6 ;  /* 0x0000000403007c0c */ /* 0x000fe2000f7c1270 */
[----:B------:R-:W3:Y:S01]  /*b110*/  LDCU UR4, c[0x0][0x39c] ;  /* 0x00007380ff0477ac */ /* 0x000ee20008000800 */
[----:B------:R-:W0:Y:S01]  /*b120*/  LDCU.64 UR18, c[0x0][0x398] ;  /* 0x00007300ff1277ac */ /* 0x000e220008000a00 */
[----:B-1----:R-:W-:-:S10]  /*b130*/  PRMT R68, R202, 0x9910, RZ ;  /* 0x00009910ca447816 */ /* 0x002fd400000000ff */
[----:B------:R1:W-:Y:S01]  /*b140*/  @P6 STG.E.U8 desc[UR24][R208.64], R176 ;  /* 0x000000b0d0006986 */ /* 0x0003e2000c101118 */
[----:B------:R-:W-:Y:S01]  /*b150*/  ISETP.LT.AND P6, PT, R2, UR6, !P2 ;  /* 0x0000000602007c0c */ /* 0x000fe2000d7c1270 */
[----:B------:R-:W0:Y:S01]  /*b160*/  LDCU UR6, c[0x0][0x398] ;  /* 0x00007300ff0677ac */ /* 0x000e220008000800 */
[----:B------:R-:W-:Y:S02]  /*b170*/  SHF.R.S32.HI R68, RZ, 0x8, R68 ;  /* 0x00000008ff447819 */ /* 0x000fe40000011444 */
[----:B--2---:R-:W-:Y:S01]  /*b180*/  ISETP.LT.AND P2, PT, R3, UR12, !P2 ;  /* 0x0000000c03007c0c */ /* 0x004fe2000d741270 */
[----:B------:R-:W2:Y:S01]  /*b190*/  LDCU UR12, c[0x0][0x398] ;  /* 0x00007300ff0c77ac */ /* 0x000ea20008000800 */
[----:B-1----:R-:W2:Y:S07]  /*b1a0*/  LDL.LU.64 R208, [R1+0x110] ;  /* 0x0001100001d07983 */ /* 0x002eae0000300a00 */
[----:B------:R1:W-:Y:S02]  /*b1b0*/  @P6 STG.E.U8 desc[UR24][R206.64], R68 ;  /* 0x00000044ce006986 */ /* 0x0003e4000c101118 */
[----:B-1----:R-:W-:-:S02]  /*b1c0*/  VIADD R68, R0, 0x7 ;  /* 0x0000000700447836 */ /* 0x002fc40000000000 */
[----:B------:R-:W2:Y:S03]  /*b1d0*/  LDL.LU.64 R206, [R1+0x108] ;  /* 0x0001080001ce7983 */ /* 0x000ea60000300a00 */
[----:B---3--:R-:W-:Y:S01]  /*b1e0*/  ISETP.GE.AND P6, PT, R68, UR4, PT ;  /* 0x0000000444007c0c */ /* 0x008fe2000bfc6270 */
[----:B------:R-:W1:Y:S01]  /*b1f0*/  LDCU UR4, c[0x0][0x39c] ;  /* 0x00007380ff0477ac */ /* 0x000e620008000800 */
[----:B------:R-:W-:-:S04]  /*b200*/  PRMT R68, R176, 0x9910, RZ ;  /* 0x00009910b0447816 */ /* 0x000fc800000000ff */
[----:B------:R-:W-:-:S05]  /*b210*/  SHF.R.S32.HI R68, RZ, 0x8, R68 ;  /* 0x00000008ff447819 */ /* 0x000fca0000011444 */
[----:B------:R3:W-:Y:S01]  /*b220*/  @P2 STG.E.U8 desc[UR24][R198.64], R68 ;  /* 0x00000044c6002986 */ /* 0x0007e2000c101118 */
[----:B------:R-:W-:Y:S01]  /*b230*/  ISETP.LT.AND P2, PT, R2, UR8, !P3 ;  /* 0x0000000802007c0c */ /* 0x000fe2000df41270 */
[----:B------:R-:W0:Y:S01]  /*b240*/  LDCU UR8, c[0x0][0x398] ;  /* 0x00007300ff0877ac */ /* 0x000e220008000800 */
[----:B---3--:R-:W-:Y:S01]  /*b250*/  VIADD R68, R0, 0x8 ;  /* 0x0000000800447836 */ /* 0x008fe20000000000 */
[----:B------:R-:W3:Y:S10]  /*b260*/  LDL.LU.64 R198, [R1+0x100] ;  /* 0x0001000001c67983 */ /* 0x000ef40000300a00 */
[----:B------:R0:W-:Y:S01]  /*b270*/  @P2 STG.E.U8 desc[UR24][R200.64], R203 ;  /* 0x000000cbc8002986 */ /* 0x0001e2000c101118 */
[----:B-1----:R-:W-:Y:S01]  /*b280*/  ISETP.GE.AND P2, PT, R68, UR4, PT ;  /* 0x0000000444007c0c */ /* 0x002fe2000bf46270 */
[----:B------:R-:W1:Y:S02]  /*b290*/  LDCU UR4, c[0x0][0x39c] ;  /* 0x00007380ff0477ac */ /* 0x000e640008000800 */
[----:B0-----:R-:W2:Y:S04]  /*b2a0*/  LDL.LU.64 R200, [R1+0xf8] ;  /* 0x0000f80001c87983 */ /* 0x001ea80000300a00 */
[----:B------:R-:W2:Y:S01]  /*b2b0*/  LDL.LU.64 R68, [R1+0x118] ;  /* 0x0001180001447983 */ /* 0x000ea20000300a00 */
[----:B-----5:R-:W-:Y:S01]  /*b2c0*/  ISETP.LT.AND P3, PT, R3, UR16, !P3 ;  /* 0x0000001003007c0c */ /* 0x020fe2000df61270 */
[----:B------:R-:W-:Y:S01]  /*b2d0*/  VIADD R252, R252, UR30 ;  /* 0x0000001efcfc7c36 */ /* 0x000fe20008000000 */
[----:B------:R-:W0:Y:S11]  /*b2e0*/  LDCU UR16, c[0x0][0x398] ;  /* 0x00007300ff1077ac */ /* 0x000e360008000800 */
[----:B--2---:R2:W-:Y:S01]  /*b2f0*/  @P3 STG.E.U8 desc[UR24][R68.64], R177 ;  /* 0x000000b144003986 */ /* 0x0045e2000c101118 */
[----:B------:R-:W-:Y:S01]  /*b300*/  ISETP.LT.AND P3, PT, R2, UR14, !P0 ;  /* 0x0000000e02007c0c */ /* 0x000fe2000c761270 */
[----:B------:R-:W5:Y:S01]  /*b310*/  LDCU UR14, c[0x0][0x398] ;  /* 0x00007300ff0e77ac */ /* 0x000f620008000800 */
[----:B--2---:R-:W-:-:S02]  /*b320*/  PRMT R68, R203, 0x9910, RZ ;  /* 0x00009910cb447816 */ /* 0x004fc400000000ff */
[----:B------:R-:W2:Y:S02]  /*b330*/  LDL.LU.64 R202, [R1+0xf0] ;  /* 0x0000f00001ca7983 */ /* 0x000ea40000300a00 */
[----:B------:R-:W-:Y:S02]  /*b340*/  SHF.R.S32.HI R68, RZ, 0x8, R68 ;  /* 0x00000008ff447819 */ /* 0x000fe40000011444 */
[----:B------:R-:W-:-:S05]  /*b350*/  ISETP.LT.AND P0, PT, R3, UR20, !P0 ;  /* 0x0000001403007c0c */ /* 0x000fca000c701270 */
[----:B------:R0:W-:Y:S02]  /*b360*/  @P3 STG.E.U8 desc[UR24][R208.64], R68 ;  /* 0x00000044d0003986 */ /* 0x0001e4000c101118 */
[----:B0-----:R-:W-:Y:S02]  /*b370*/  VIADD R68, R0, 0x9 ;  /* 0x0000000900447836 */ /* 0x001fe40000000000 */
[----:B------:R-:W5:Y:S03]  /*b380*/  LDL.LU.64 R208, [R1+0xe8] ;  /* 0x0000e80001d07983 */ /* 0x000f660000300a00 */
[----:B-1----:R-:W-:Y:S01]  /*b390*/  ISETP.GE.AND P3, PT, R68, UR4, PT ;  /* 0x0000000444007c0c */ /* 0x002fe2000bf66270 */
[----:B------:R-:W0:Y:S01]  /*b3a0*/  LDCU UR4, c[0x0][0x39c] ;  /* 0x00007380ff0477ac */ /* 0x000e220008000800 */
[----:B------:R-:W-:-:S04]  /*b3b0*/  PRMT R68, R177, 0x9910, RZ ;  /* 0x00009910b1447816 */ /* 0x000fc800000000ff */
[----:B------:R-:W-:-:S05]  /*b3c0*/  SHF.R.S32.HI R68, RZ, 0x8, R68 ;  /* 0x00000008ff447819 */ /* 0x000fca0000011444 */
[----:B------:R1:W-:Y:S04]  /*b3d0*/  @P0 STG.E.U8 desc[UR24][R206.64], R68 ;  /* 0x00000044ce000986 */ /* 0x0003e8000c101118 */
[----:B-1----:R-:W5:Y:S01]  /*b3e0*/  LDL.LU.64 R206, [R1+0xe0] ;  /* 0x0000e00001ce7983 */ /* 0x002f620000300a00 */
[----:B------:R-:W-:Y:S02]  /*b3f0*/  ISETP.LT.AND P0, PT, R2, UR18, !P1 ;  /* 0x0000001202007c0c */ /* 0x000fe4000cf01270 */
[----:B------:R-:W-:Y:S01]  /*b400*/  PRMT R69, R196, 0x9910, RZ ;  /* 0x00009910c4457816 */ /* 0x000fe200000000ff */
[----:B------:R-:W-:Y:S01]  /*b410*/  VIADD R68, R0, 0xa ;  /* 0x0000000a00447836 */ /* 0x000fe20000000000 */
[----:B----4-:R-:W-:Y:S01]  /*b420*/  ISETP.LT.AND P1, PT, R3, UR26, !P1 ;  /* 0x0000001a03007c0c */ /* 0x010fe2000cf21270 */
[----:B------:R-:W1:Y:S08]  /*b430*/  LDCU UR18, c[0x0][0x398] ;  /* 0x00007300ff1277ac */ /* 0x000e700008000800 */
[----:B---3--:R3:W-:Y:S04]  /*b440*/  @P0 STG.E.U8 desc[UR24][R198.64], R196 ;  /* 0x000000c4c6000986 */ /* 0x0087e8000c101118 */
[----:B---3--:R-:W3:Y:S01]  /*b450*/  LDL.LU.64 R198, [R1+0xd8] ;  /* 0x0000d80001c67983 */ /* 0x008ee20000300a00 */
[----:B------:R-:W-:-:S02]  /*b460*/  SHF.R.S32.HI R69, RZ, 0x8, R69 ;  /* 0x00000008ff457819 */ /* 0x000fc40000011445 */
[----:B0-----:R-:W-:Y:S01]  /*b470*/  ISETP.GE.AND P0, PT, R68, UR4, PT ;  /* 0x0000000444007c0c */ /* 0x001fe2000bf06270 */
[----:B------:R0:W-:Y:S01]  /*b480*/  @P1 STG.E.U8 desc[UR24][R200.64], R178 ;  /* 0x000000b2c8001986 */ /* 0x0001e2000c101118 */
[----:B------:R-:W4:Y:S03]  /*b490*/  LDCU UR4, c[0x0][0x39c] ;  /* 0x00007380ff0477ac */ /* 0x000f260008000800 */
[----:B0-----:R-:W3:Y:S01]  /*b4a0*/  LDL.LU.64 R200, [R1+0xd0] ;  /* 0x0000d00001c87983 */ /* 0x001ee20000300a00 */
[----:B------:R-:W-:Y:S01]  /*b4b0*/  ISETP.LT.AND P1, PT, R2, UR22, !P4 ;  /* 0x0000001602007c0c */ /* 0x000fe2000e721270 */
[----:B------:R-:W-:Y:S01]  /*b4c0*/  VIADD R68, R0, 0xb ;  /* 0x0000000b00447836 */ /* 0x000fe20000000000 */
[----:B------:R-:W-:-:S11]  /*b4d0*/  ISETP.LT.AND P4, PT, R3, UR28, !P4 ;  /* 0x0000001c03007c0c */ /* 0x000fd6000e781270 */
[----:B--2---:R0:W-:Y:S04]  /*b4e0*/  @P1 STG.E.U8 desc[UR24][R202.64], R69 ;  /* 0x00000045ca001986 */ /* 0x0041e8000c101118 */
[----:B0-----:R-:W2:Y:S04]  /*b4f0*/  LDL.LU.64 R202, [R1+0xc8] ;  /* 0x0000c80001ca7983 */ /* 0x001ea80000300a00 */
[----:B------:R-:W2:Y:S01]  /*b500*/  LDL.LU.64 R176, [R1+0xc0] ;  /* 0x0000c00001b07983 */ /* 0x000ea20000300a00 */
[----:B----4-:R-:W-:Y:S01]  /*b510*/  ISETP.GE.AND P1, PT, R68, UR4, PT ;  /* 0x0000000444007c0c */ /* 0x010fe2000bf26270 */
[----:B------:R-:W0:Y:S01]  /*b520*/  LDCU UR4, c[0x0][0x39c] ;  /* 0x00007380ff0477ac */ /* 0x000e220008000800 */
[----:B------:R-:W-:-:S04]  /*b530*/  PRMT R68, R178, 0x9910, RZ ;  /* 0x00009910b2447816 */ /* 0x000fc800000000ff */
[----:B------:R-:W-:-:S05]  /*b540*/  SHF.R.S32.HI R68, RZ, 0x8, R68 ;  /* 0x00000008ff447819 */ /* 0x000fca0000011444 */
[----:B-----5:R4:W-:Y:S01]  /*b550*/  @P4 STG.E.U8 desc[UR24][R208.64], R68 ;  /* 0x00000044d0004986 */ /* 0x0209e2000c101118 */
[----:B------:R-:W-:Y:S01]  /*b560*/  ISETP.LT.AND P4, PT, R2, UR32, !P5 ;  /* 0x0000002002007c0c */ /* 0x000fe2000ef81270 */
[----:B----4-:R-:W-:Y:S01]  /*b570*/  VIADD R68, R0, 0xc ;  /* 0x0000000c00447836 */ /* 0x010fe20000000000 */
[----:B------:R-:W-:Y:S01]  /*b580*/  PRMT R69, R194, 0x9910, RZ ;  /* 0x00009910c2457816 */ /* 0x000fe200000000ff */
[----:B------:R-:W4:Y:S10]  /*b590*/  LDL.LU.64 R208, [R1+0x200] ;  /* 0x0002000001d07983 */ /* 0x000f340000300a00 */
[----:B------:R5:W-:Y:S01]  /*b5a0*/  @P4 STG.E.U8 desc[UR24][R206.64], R194 ;  /* 0x000000c2ce004986 */ /* 0x000be2000c101118 */
[----:B0-----:R-:W-:Y:S01]  /*b5b0*/  ISETP.GE.AND P4, PT, R68, UR4, PT ;  /* 0x0000000444007c0c */ /* 0x001fe2000bf86270 */
[----:B------:R-:W0:Y:S01]  /*b5c0*/  LDCU UR4, c[0x0][0x398] ;  /* 0x00007300ff0477ac */ /* 0x000e220008000800 */
[----:B------:R-:W-:Y:S01]  /*b5d0*/  SHF.R.S32.HI R69, RZ, 0x8, R69 ;  /* 0x00000008ff457819 */ /* 0x000fe20000011445 */
[----:B-----5:R-:W5:Y:S01]  /*b5e0*/  LDL.LU.64 R206, [R1+0x1f8] ;  /* 0x0001f80001ce7983 */ /* 0x020f620000300a00 */
[----:B0-----:R-:W-:Y:S01]  /*b5f0*/  ISETP.LT.AND P5, PT, R3, UR4, !P5 ;  /* 0x0000000403007c0c */ /* 0x001fe2000efa1270 */
[----:B------:R-:W0:Y:S01]  /*b600*/  LDCU UR4, c[0x0][0x39c] ;  /* 0x00007380ff0477ac */ /* 0x000e220008000800 */
[----:B------:R-:W-:-:S11]  /*b610*/  VIADD R68, R0, 0xd ;  /* 0x0000000d00447836 */ /* 0x000fd60000000000 */
[----:B---3--:R3:W-:Y:S01]  /*b620*/  @P5 STG.E.U8 desc[UR24][R198.64], R179 ;  /* 0x000000b3c6005986 */ /* 0x0087e2000c101118 */
[----:B------:R-:W-:Y:S01]  /*b630*/  ISETP.LT.AND P5, PT, R2, UR6, !P6 ;  /* 0x0000000602007c0c */ /* 0x000fe2000f7a1270 */
[----:B------:R-:W1:Y:S02]  /*b640*/  LDCU UR6, c[0x0][0x398] ;  /* 0x00007300ff0677ac */ /* 0x000e640008000800 */
[----:B---3--:R-:W3:Y:S10]  /*b650*/  LDL.LU.64 R198, [R1+0xb0] ;  /* 0x0000b00001c67983 */ /* 0x008ef40000300a00 */
[----:B------:R1:W-:Y:S01]  /*b660*/  @P5 STG.E.U8 desc[UR24][R200.64], R69 ;  /* 0x00000045c8005986 */ /* 0x0003e2000c101118 */
[----:B0-----:R-:W-:Y:S01]  /*b670*/  ISETP.GE.AND P5, PT, R68, UR4, PT ;  /* 0x0000000444007c0c */ /* 0x001fe2000bfa6270 */
[----:B------:R-:W0:Y:S01]  /*b680*/  LDCU UR4, c[0x0][0x398] ;  /* 0x00007300ff0477ac */ /* 0x000e220008000800 */
[----:B------:R-:W-:-:S04]  /*b690*/  PRMT R68, R179, 0x9910, RZ ;  /* 0x00009910b3447816 */ /* 0x000fc800000000ff */
[----:B------:R-:W-:Y:S01]  /*b6a0*/  SHF.R.S32.HI R68, RZ, 0x8, R68 ;  /* 0x00000008ff447819 */ /* 0x000fe20000011444 */
[----:B-1----:R-:W3:Y:S04]  /*b6b0*/  LDL.LU.64 R200, [R1+0xa8] ;  /* 0x0000a80001c87983 */ /* 0x002ee80000300a00 */
[----:B------:R-:W3:Y:S01]  /*b6c0*/  LDL.LU.64 R178, [R1+0xa0] ;  /* 0x0000a00001b27983 */ /* 0x000ee20000300a00 */
[----:B0-----:R-:W-:Y:S01]  /*b6d0*/  ISETP.LT.AND P6, PT, R3, UR4, !P6 ;  /* 0x0000000403007c0c */ /* 0x001fe2000f7c1270 */
[----:B------:R-:W0:-:S12]  /*b6e0*/  LDCU UR4, c[0x0][0x39c] ;  /* 0x00007380ff0477ac */ /* 0x000e180008000800 */
[----:B--2---:R1:W-:Y:S01]  /*b6f0*/  @P6 STG.E.U8 desc[UR24][R202.64], R68 ;  /* 0x00000044ca006986 */ /* 0x0043e2000c101118 */
[----:B------:R-:W-:Y:S01]  /*b700*/  ISETP.LT.AND P6, PT, R2, UR6, !P2 ;  /* 0x0000000602007c0c */ /* 0x000fe2000d7c1270 */
[----:B------:R-:W2:Y:S01]  /*b710*/  LDCU UR6, c[0x0][0x398] ;  /* 0x00007300ff0677ac */ /* 0x000ea20008000800 */
[----:B-1----:R-:W-:Y:S01]  /*b720*/  VIADD R68, R0, 0xe ;  /* 0x0000000e00447836 */ /* 0x002fe20000000000 */
[----:B------:R-:W2:Y:S10]  /*b730*/  LDL.LU.64 R202, [R1+0x1f0] ;  /* 0x0001f00001ca7983 */ /* 0x000eb40000300a00 */
[----:B------:R1:W-:Y:S01]  /*b740*/  @P6 STG.E.U8 desc[UR24][R176.64], R195 ;  /* 0x000000c3b0006986 */ /* 0x0003e2000c101118 */
[----:B0-----:R-:W-:Y:S01]  /*b750*/  ISETP.GE.AND P6, PT, R68, UR4, PT ;  /* 0x0000000444007c0c */ /* 0x001fe2000bfc6270 */
[----:B------:R-:W0:Y:S02]  /*b760*/  LDCU UR4, c[0x0][0x398] ;  /* 0x00007300ff0477ac */ /* 0x000e240008000800 */
[----:B-1----:R-:W2:Y:S04]  /*b770*/  LDL.LU.64 R176, [R1+0x98] ;  /* 0x0000980001b07983 */ /* 0x002ea80000300a00 */
[----:B------:R-:W2:Y:S01]  /*b780*/  LDL.LU.64 R68, [R1+0xb8] ;  /* 0x0000b80001447983 */ /* 0x000ea20000300a00 */
[----:B0-----:R-:W-:Y:S01]  /*b790*/  ISETP.LT.AND P2, PT, R3, UR4, !P2 ;  /* 0x0000000403007c0c */ /* 0x001fe2000d741270 */
[----:B------:R-:W0:-:S12]  /*b7a0*/  LDCU UR4, c[0x0][0x39c] ;  /* 0x00007380ff0477ac */ /* 0x000e180008000800 */
[----:B--2---:R1:W-:Y:S02]  /*b7b0*/  @P2 STG.E.U8 desc[UR24][R68.64], R180 ;  /* 0x000000b444002986 */ /* 0x0043e4000c101118 */
[----:B-1----:R-:W-:Y:S02]  /*b7c0*/  PRMT R69, R195, 0x9910, RZ ;  /* 0x00009910c3457816 */ /* 0x002fe400000000ff */
[----:B------:R-:W2:Y:S01]  /*b7d0*/  LDL.LU.64 R194, [R1+0x90] ;  /* 0x0000900001c27983 */ /* 0x000ea20000300a00 */
[----:B------:R-:W-:Y:S01]  /*b7e0*/  ISETP.LT.AND P2, PT, R2, UR6, !P3 ;  /* 0x0000000602007c0c */ /* 0x000fe2000df41270 */
[----:B------:R-:W-:Y:S01]  /*b7f0*/  VIADD R68, R0, 0xf ;  /* 0x0000000f00447836 */ /* 0x000fe20000000000 */
[----:B------:R-:W-:Y:S01]  /*b800*/  SHF.R.S32.HI R69, RZ, 0x8, R69 ;  /* 0x00000008ff457819 */ /* 0x000fe20000011445 */
[----:B------:R-:W1:Y:S10]  /*b810*/  LDCU UR6, c[0x0][0x398] ;  /* 0x00007300ff0677ac */ /* 0x000e740008000800 */
[----:B---3--:R3:W-:Y:S01]  /*b820*/  @P2 STG.E.U8 desc[UR24][R198.64], R69 ;  /* 0x00000045c6002986 */ /* 0x0087e2000c101118 */
[----:B0-----:R-:W-:Y:S01]  /*b830*/  ISETP.GE.AND P2, PT, R68, UR4, PT ;  /* 0x0000000444007c0c */ /* 0x001fe2000bf46270 */
[----:B------:R-:W0:Y:S01]  /*b840*/  LDCU UR4, c[0x0][0x398] ;  /* 0x00007300ff0477ac */ /* 0x000e220008000800 */
[----:B------:R-:W-:-:S04]  /*b850*/  PRMT R68, R180, 0x9910, RZ ;  /* 0x00009910b4447816 */ /* 0x000fc800000000ff */
[----:B------:R-:W-:Y:S01]  /*b860*/  SHF.R.S32.HI R68, RZ, 0x8, R68 ;  /* 0x00000008ff447819 */ /* 0x000fe20000011444 */
[----:B---3--:R-:W3:Y:S01]  /*b870*/  LDL.LU.64 R198, [R1+0x88] ;  /* 0x0000880001c67983 */ /* 0x008ee20000300a00 */
[----:B0-----:R-:W-:Y:S01]  /*b880*/  ISETP.LT.AND P3, PT, R3, UR4, !P3 ;  /* 0x0000000403007c0c */ /* 0x001fe2000df61270 */
[----:B------:R-:W0:-:S12]  /*b890*/  LDCU UR4, c[0x0][0x39c] ;  /* 0x00007380ff0477ac */ /* 0x000e180008000800 */
[----:B------:R0:W-:Y:S01]  /*b8a0*/  @P3 STG.E.U8 desc[UR24][R200.64], R68 ;  /* 0x00000044c8003986 */ /* 0x0001e2000c101118 */
[----:B-1----:R-:W-:Y:S01]  /*b8b0*/  ISETP.LT.AND P3, PT, R2, UR6, !P0 ;  /* 0x0000000602007c0c */ /* 0x002fe2000c761270 */
[----:B------:R-:W1:Y:S01]  /*b8c0*/  LDCU UR6, c[0x0][0x398] ;  /* 0x00007300ff0677ac */ /* 0x000e620008000800 */
[----:B0-----:R-:W-:Y:S01]  /*b8d0*/  VIADD R68, R0, 0x10 ;  /* 0x0000001000447836 */ /* 0x001fe20000000000 */
[----:B------:R-:W-:-:S10]  /*b8e0*/  PRMT R69, R197, 0x9910, RZ ;  /* 0x00009910c5457816 */ /* 0x000fd400000000ff */
[----:B------:R0:W-:Y:S01]  /*b8f0*/  @P3 STG.E.U8 desc[UR24][R178.64], R197 ;  /* 0x000000c5b2003986 */ /* 0x0001e2000c101118 */
[----:B------:R-:W-:Y:S01]  /*b900*/  ISETP.GE.AND P3, PT, R68, UR4, PT ;  /* 0x0000000444007c0c */ /* 0x000fe2000bf66270 */
[----:B------:R-:W1:Y:S02]  /*b910*/  LDCU UR4, c[0x0][0x398] ;  /* 0x00007300ff0477ac */ /* 0x000e640008000800 */
[----:B------:R-:W4:Y:S01]  /*b920*/  LDL.LU.64 R200, [R1+0x1e8] ;  /* 0x0001e80001c87983 */ /* 0x000f220000300a00 */
[----:B------:R-:W-:Y:S01]  /*b930*/  SHF.R.S32.HI R69, RZ, 0x8, R69 ;  /* 0x00000008ff457819 */ /* 0x000fe20000011445 */
[----:B------:R-:W-:Y:S02]  /*b940*/  VIADD R68, R0, 0x11 ;  /* 0x0000001100447836 */ /* 0x000fe40000000000 */
[----:B0-----:R-:W4:Y:S01]  /*b950*/  LDL.LU.64 R178, [R1+0x78] ;  /* 0x0000780001b27983 */ /* 0x001f220000300a00 */
[----:B-1----:R-:W-:Y:S01]  /*b960*/  ISETP.LT.AND P0, PT, R3, UR4, !P0 ;  /* 0x0000000403007c0c */ /* 0x002fe2000c701270 */
[----:B------:R-:W0:-:S12]  /*b970*/  LDCU UR4, c[0x0][0x39c] ;  /* 0x00007380ff0477ac */ /* 0x000e180008000800 */
[----:B------:R1:W-:Y:S01]  /*b980*/  @P0 STG.E.U8 desc[UR24][R176.64], R181 ;  /* 0x000000b5b0000986 */ /* 0x0003e2000c101118 */
[----:B------:R-:W-:Y:S01]  /*b990*/  ISETP.LT.AND P0, PT, R2, UR6, !P1 ;  /* 0x0000000602007c0c */ /* 0x000fe2000cf01270 */
[----:B------:R-:W0:Y:S02]  /*b9a0*/  LDCU UR6, c[0x0][0x398] ;  /* 0x00007300ff0677ac */ /* 0x000e240008000800 */
[----:B-1----:R-:W4:Y:S04]  /*b9b0*/  LDL.LU.64 R176, [R1+0x70] ;  /* 0x0000700001b07983 */ /* 0x002f280000300a00 */
[----:B------:R-:W4:Y:S06]  /*b9c0*/  LDL.LU.64 R196, [R1+0x68] ;  /* 0x0000680001c47983 */ /* 0x000f2c0000300a00 */
[----:B--2---:R1:W-:Y:S01]  /*b9d0*/  @P0 STG.E.U8 desc[UR24][R194.64], R69 ;  /* 0x00000045c2000986 */ /* 0x0043e2000c101118 */
[----:B0-----:R-:W-:Y:S01]  /*b9e0*/  ISETP.GE.AND P0, PT, R68, UR4, PT ;  /* 0x0000000444007c0c */ /* 0x001fe2000bf06270 */
[----:B------:R-:W0:Y:S01]  /*b9f0*/  LDCU UR4, c[0x0][0x398] ;  /* 0x00007300ff0477ac */ /* 0x000e220008000800 */
[----:B------:R-:W-:Y:S01]  /*ba00*/  PRMT R68, R181, 0x9910, RZ ;  /* 0x00009910b5447816 */ /* 0x000fe200000000ff */
[----:B-1----:R-:W2:Y:S04]  /*ba10*/  LDL.LU.64 R194, [R1+0x60] ;  /* 0x0000600001c27983 */ /* 0x002ea80000300a00 */
[----:B------:R-:W2:Y:S01]  /*ba20*/  LDL.LU.64 R180, [R1+0x80] ;  /* 0x0000800001b47983 */ /* 0x000ea20000300a00 */
[----:B0-----:R-:W-:Y:S01]  /*ba30*/  ISETP.LT.AND P1, PT, R3, UR4, !P1 ;  /* 0x0000000403007c0c */ /* 0x001fe2000cf21270 */
[----:B------:R-:W0:Y:S01]  /*ba40*/  LDCU UR4, c[0x0][0x39c] ;  /* 0x00007380ff0477ac */ /* 0x000e220008000800 */
[----:B------:R-:W-:-:S11]  /*ba50*/  SHF.R.S32.HI R68, RZ, 0x8, R68 ;  /* 0x00000008ff447819 */ /* 0x000fd60000011444 */
[----:B---3--:R1:W-:Y:S01]  /*ba60*/  @P1 STG.E.U8 desc[UR24][R198.64], R68 ;  /* 0x00000044c6001986 */ /* 0x0083e2000c101118 */
[----:B------:R-:W-:Y:S01]  /*ba70*/  ISETP.LT.AND P1, PT, R2, UR6, !P4 ;  /* 0x0000000602007c0c */ /* 0x000fe2000e721270 */
[----:B------:R-:W3:Y:S01]  /*ba80*/  LDCU UR6, c[0x0][0x398] ;  /* 0x00007300ff0677ac */ /* 0x000ee20008000800 */
[----:B-1----:R-:W-:Y:S01]  /*ba90*/  VIADD R68, R0, 0x12 ;  /* 0x0000001200447836 */ /* 0x002fe20000000000 */
[----:B------:R-:W3:Y:S01]  /*baa0*/  LDL.LU.64 R198, [R1+0x1e0] ;  /* 0x0001e00001c67983 */ /* 0x000ee20000300a00 */
[----:B------:R-:W-:-:S04]  /*bab0*/  PRMT R69, R192, 0x9910, RZ ;  /* 0x00009910c0457816 */ /* 0x000fc800000000ff */
[----:B------:R-:W-:-:S05]  /*bac0*/  SHF.R.S32.HI R69, RZ, 0x8, R69 ;  /* 0x00000008ff457819 */ /* 0x000fca0000011445 */
[----:B--2---:R1:W-:Y:S01]  /*bad0*/  @P1 STG.E.U8 desc[UR24][R180.64], R192 ;  /* 0x000000c0b4001986 */ /* 0x0043e2000c101118 */
[----:B0-----:R-:W-:Y:S01]  /*bae0*/  ISETP.GE.AND P1, PT, R68, UR4, PT ;  /* 0x0000000444007c0c */ /* 0x001fe2000bf26270 */
[----:B------:R-:W0:Y:S02]  /*baf0*/  LDCU UR4, c[0x0][0x398] ;  /* 0x00007300ff0477ac */ /* 0x000e240008000800 */
[----:B-1----:R-:W2:Y:S01]  /*bb00*/  LDL.LU.64 R180, [R1+0x58] ;  /* 0x0000580001b47983 */ /* 0x002ea20000300a00 */
[----:B0-----:R-:W-:Y:S01]  /*bb10*/  ISETP.LT.AND P4, PT, R3, UR4, !P4 ;  /* 0x0000000403007c0c */ /* 0x001fe2000e781270 */
[----:B------:R-:W0:Y:S01]  /*bb20*/  LDCU UR4, c[0x0][0x39c] ;  /* 0x00007380ff0477ac */ /* 0x000e220008000800 */
[----:B------:R-:W-:-:S11]  /*bb30*/  VIADD R68, R0, 0x13 ;  /* 0x0000001300447836 */ /* 0x000fd60000000000 */
[----:B----4-:R1:W-:Y:S01]  /*bb40*/  @P4 STG.E.U8 desc[UR24][R178.64], R182 ;  /* 0x000000b6b2004986 */ /* 0x0103e2000c101118 */
[----:B---3--:R-:W-:Y:S01]  /*bb50*/  ISETP.LT.AND P4, PT, R2, UR6, !P5 ;  /* 0x0000000602007c0c */ /* 0x008fe2000ef81270 */
[----:B------:R-:W3:Y:S02]  /*bb60*/  LDCU UR6, c[0x0][0x398] ;  /* 0x00007300ff0677ac */ /* 0x000ee40008000800 */
[----:B-1----:R-:W4:Y:S10]  /*bb70*/  LDL.LU.64 R178, [R1+0x50] ;  /* 0x0000500001b27983 */ /* 0x002f340000300a00 */
[----:B------:R1:W-:Y:S01]  /*bb80*/  @P4 STG.E.U8 desc[UR24][R176.64], R69 ;  /* 0x00000045b0004986 */ /* 0x0003e2000c101118 */
[----:B0-----:R-:W-:Y:S01]  /*bb90*/  ISETP.GE.AND P4, PT, R68, UR4, PT ;  /* 0x0000000444007c0c */ /* 0x001fe2000bf86270 */
[----:B------:R-:W0:Y:S01]  /*bba0*/  LDCU UR4, c[0x0][0x398] ;  /* 0x00007300ff0477ac */ /* 0x000e220008000800 */
[----:B------:R-:W-:Y:S01]  /*bbb0*/  PRMT R68, R182, 0x9910, RZ ;  /* 0x00009910b6447816 */ /* 0x000fe200000000ff */
[----:B------:R-:W5:Y:S03]  /*bbc0*/  LDL.LU R192, [R1+0x1d8] ;  /* 0x0001d80001c07983 */ /* 0x000f660000300800 */
[----:B------:R-:W-:Y:S01]  /*bbd0*/  SHF.R.S32.HI R68, RZ, 0x8, R68 ;  /* 0x00000008ff447819 */ /* 0x000fe20000011444 */
[----:B-1----:R-:W5:Y:S01]  /*bbe0*/  LDL.LU.64 R176, [R1+0x48] ;  /* 0x0000480001b07983 */ /* 0x002f620000300a00 */
[----:B0-----:R-:W-:Y:S01]  /*bbf0*/  ISETP.LT.AND P5, PT, R3, UR4, !P5 ;  /* 0x0000000403007c0c */ /* 0x001fe2000efa1270 */
[----:B------:R-:W0:-:S12]  /*bc00*/  LDCU UR4, c[0x0][0x39c] ;  /* 0x00007380ff0477ac */ /* 0x000e180008000800 */
[----:B------:R1:W-:Y:S01]  /*bc10*/  @P5 STG.E.U8 desc[UR24][R196.64], R68 ;  /* 0x00000044c4005986 */ /* 0x0003e2000c101118 */
[----:B---3--:R-:W-:Y:S01]  /*bc20*/  ISETP.LT.AND P5, PT, R2, UR6, !P6 ;  /* 0x0000000602007c0c */ /* 0x008fe2000f7a1270 */
[----:B------:R-:W3:Y:S01]  /*bc30*/  LDCU UR6, c[0x0][0x398] ;  /* 0x00007300ff0677ac */ /* 0x000ee20008000800 */
[----:B------:R-:W-:Y:S01]  /*bc40*/  PRMT R69, R193, 0x9910, RZ ;  /* 0x00009910c1457816 */ /* 0x000fe200000000ff */
[----:B-1----:R-:W5:Y:S10]  /*bc50*/  LDL.LU.64 R196, [R1+0x1d0] ;  /* 0x0001d00001c47983 */ /* 0x002f740000300a00 */
[----:B------:R1:W-:Y:S04]  /*bc60*/  @P5 STG.E.U8 desc[UR24][R194.64], R193 ;  /* 0x000000c1c2005986 */ /* 0x0003e8000c101118 */
[----:B-1----:R-:W5:Y:S04]  /*bc70*/  LDL.LU.64 R194, [R1+0x1c8] ;  /* 0x0001c80001c27983 */ /* 0x002f680000300a00 */
[----:B------:R-:W5:Y:S01]  /*bc80*/  LDL.LU R193, [R1+0x1c0] ;  /* 0x0001c00001c17983 */ /* 0x000f620000300800 */
[----:B------:R-:W-:-:S05]  /*bc90*/  VIADD R68, R0, 0x14 ;  /* 0x0000001400447836 */ /* 0x000fca0000000000 */
[----:B0-----:R-:W-:Y:S01]  /*bca0*/  ISETP.GE.AND P5, PT, R68, UR4, PT ;  /* 0x0000000444007c0c */ /* 0x001fe2000bfa6270 */
[----:B------:R-:W0:Y:S02]  /*bcb0*/  LDCU UR4, c[0x0][0x398] ;  /* 0x00007300ff0477ac */ /* 0x000e240008000800 */
[----:B0-----:R-:W-:Y:S01]  /*bcc0*/  ISETP.LT.AND P6, PT, R3, UR4, !P6 ;  /* 0x0000000403007c0c */ /* 0x001fe2000f7c1270 */
[----:B------:R-:W0:Y:S01]  /*bcd0*/  LDCU UR4, c[0x0][0x39c] ;  /* 0x00007380ff0477ac */ /* 0x000e220008000800 */
[----:B------:R-:W-:Y:S01]  /*bce0*/  SHF.R.S32.HI R69, RZ, 0x8, R69 ;  /* 0x00000008ff457819 */ /* 0x000fe20000011445 */
[----:B------:R-:W-:-:S10]  /*bcf0*/  VIADD R68, R0, 0x15 ;  /* 0x0000001500447836 */ /* 0x000fd40000000000 */
[----:B--2---:R-:W-:Y:S01]  /*bd00*/  @P6 STG.E.U8 desc[UR24][R180.64], R183 ;  /* 0x000000b7b4006986 */ /* 0x004fe2000c101118 */
[----:B---3--:R-:W-:Y:S01]  /*bd10*/  ISETP.LT.AND P6, PT, R2, UR6, !P2 ;  /* 0x0000000602007c0c */ /* 0x008fe2000d7c1270 */
[----:B------:R-:W1:-:S12]  /*bd20*/  LDCU UR6, c[0x0][0x398] ;  /* 0x00007300ff0677ac */ /* 0x000e580008000800 */
[----:B----4-:R-:W-:Y:S01]  /*bd30*/  @P6 STG.E.U8 desc[UR24][R178.64], R69 ;  /* 0x00000045b2006986 */ /* 0x010fe2000c101118 */
[----:B0-----:R-:W-:Y:S01]  /*bd40*/  ISETP.GE.AND P6, PT, R68, UR4, PT ;  /* 0x0000000444007c0c */ /* 0x001fe2000bfc6270 */
[----:B------:R-:W0:Y:S01]  /*bd50*/  LDCU UR4, c[0x0][0x398] ;  /* 0x00007300ff0477ac */ /* 0x000e220008000800 */
[----:B------:R-:W-:-:S04]  /*bd60*/  PRMT R68, R183, 0x9910, RZ ;  /* 0x00009910b7447816 */ /* 0x000fc800000000ff */
[----:B------:R-:W-:Y:S02]  /*bd70*/  SHF.R.S32.HI R68, RZ, 0x8, R68 ;  /* 0x00000008ff447819 */ /* 0x000fe40000011444 */
[----:B0-----:R-:W-:Y:S01]  /*bd80*/  ISETP.LT.AND P2, PT, R3, UR4, !P2 ;  /* 0x0000000403007c0c */ /* 0x001fe2000d741270 */
[----:B------:R-:W0:-:S12]  /*bd90*/  LDCU UR4, c[0x0][0x39c] ;  /* 0x00007380ff0477ac */ /* 0x000e180008000800 */
[----:B-----5:R2:W-:Y:S01]  /*bda0*/  @P2 STG.E.U8 desc[UR24][R176.64], R68 ;  /* 0x00000044b0002986 */ /* 0x0205e2000c101118 */
[----:B-1----:R-:W-:Y:S01]  /*bdb0*/  ISETP.LT.AND P2, PT, R2, UR6, !P3 ;  /* 0x0000000602007c0c */ /* 0x002fe2000df41270 */
[----:B------:R-:W1:Y:S01]  /*bdc0*/  LDCU UR6, c[0x0][0x398] ;  /* 0x00007300ff0677ac */ /* 0x000e620008000800 */
[----:B--2---:R-:W-:-:S11]  /*bdd0*/  VIADD R68, R0, 0x16 ;  /* 0x0000001600447836 */ /* 0x004fd60000000000 */
[----:B------:R2:W-:Y:S01]  /*bde0*/  @P2 STG.E.U8 desc[UR24][R192.64], R204 ;  /* 0x000000ccc0002986 */ /* 0x0005e2000c101118 */
[----:B0-----:R-:W-:Y:S01]  /*bdf0*/  ISETP.GE.AND P2, PT, R68, UR4, PT ;  /* 0x0000000444007c0c */ /* 0x001fe2000bf46270 */
[----:B------:R-:W0:Y:S01]  /*be00*/  LDCU UR4, c[0x0][0x398] ;  /* 0x00007300ff0477ac */ /* 0x000e220008000800 */
[----:B------:R-:W-:Y:S01]  /*be10*/  PRMT R69, R204, 0x9910, RZ ;  /* 0x00009910cc457816 */ /* 0x000fe200000000ff */
[----:B--2---:R-:W2:Y:S01]  /*be20*/  LDL.LU.64 R192, [R1+0x1b8] ;  /* 0x0001b80001c07983 */ /* 0x004ea20000300a00 */
[----:B0-----:R-:W-:Y:S01]  /*be30*/  ISETP.LT.AND P3, PT, R3, UR4, !P3 ;  /* 0x0000000403007c0c */ /* 0x001fe2000df61270 */
[----:B------:R-:W0:Y:S01]  /*be40*/  LDCU UR4, c[0x0][0x39c] ;  /* 0x00007380ff0477ac */ /* 0x000e220008000800 */
[----:B------:R-:W-:Y:S01]  /*be50*/  SHF.R.S32.HI R69, RZ, 0x8, R69 ;  /* 0x00000008ff457819 */ /* 0x000fe20000011445 */
[----:B------:R-:W-:-:S10]  /*be60*/  VIADD R68, R0, 0x17 ;  /* 0x0000001700447836 */ /* 0x000fd40000000000 */
[----:B------:R3:W-:Y:S01]  /*be70*/  @P3 STG.E.U8 desc[UR24][R194.64], R184 ;  /* 0x000000b8c2003986 */ /* 0x0007e2000c101118 */
[----:B-1----:R-:W-:Y:S01]  /*be80*/  ISETP.LT.AND P3, PT, R2, UR6, !P0 ;  /* 0x0000000602007c0c */ /* 0x002fe2000c761270 */
[----:B------:R-:W1:Y:S02]  /*be90*/  LDCU UR6, c[0x0][0x398] ;  /* 0x00007300ff0677ac */ /* 0x000e640008000800 */
[----:B---3--:R-:W3:Y:S10]  /*bea0*/  LDL.LU.64 R194, [R1+0x1b0] ;  /* 0x0001b00001c27983 */ /* 0x008ef40000300a00 */
[----:B------:R4:W-:Y:S01]  /*beb0*/  @P3 STG.E.U8 desc[UR24][R196.64], R69 ;  /* 0x00000045c4003986 */ /* 0x0009e2000c101118 */
[----:B0-----:R-:W-:Y:S01]  /*bec0*/  ISETP.GE.AND P3, PT, R68, UR4, PT ;  /* 0x0000000444007c0c */ /* 0x001fe2000bf66270 */
[----:B------:R-:W0:Y:S01]  /*bed0*/  LDCU UR4, c[0x0][0x398] ;  /* 0x00007300ff0477ac */ /* 0x000e220008000800 */
[----:B------:R-:W-:Y:S01]  /*bee0*/  PRMT R68, R184, 0x9910, RZ ;  /* 0x00009910b8447816 */ /* 0x000fe200000000ff */
[----:B------:R-:W5:Y:S03]  /*bef0*/  LDL.LU R204, [R1+0x1a8] ;  /* 0x0001a80001cc7983 */ /* 0x000f660000300800 */
[----:B------:R-:W-:-:S02]  /*bf00*/  SHF.R.S32.HI R68, RZ, 0x8, R68 ;  /* 0x00000008ff447819 */ /* 0x000fc40000011444 */
[----:B----4-:R-:W-:Y:S01]  /*bf10*/  PRMT R69, R205, 0x9910, RZ ;  /* 0x00009910cd457816 */ /* 0x010fe200000000ff */
[----:B------:R-:W4:Y:S01]  /*bf20*/  LDL.LU.64 R196, [R1+0x1a0] ;  /* 0x0001a00001c47983 */ /* 0x000f220000300a00 */
[----:B0-----:R-:W-:Y:S01]  /*bf30*/  ISETP.LT.AND P0, PT, R3, UR4, !P0 ;  /* 0x0000000403007c0c */ /* 0x001fe2000c701270 */
[----:B------:R-:W0:-:S12]  /*bf40*/  LDCU UR4, c[0x0][0x39c] ;  /* 0x00007380ff0477ac */ /* 0x000e180008000800 */
[----:B------:R0:W-:Y:S01]  /*bf50*/  @P0 STG.E.U8 desc[UR24][R198.64], R68 ;  /* 0x00000044c6000986 */ /* 0x0001e2000c101118 */
[----:B-1----:R-:W-:Y:S01]  /*bf60*/  ISETP.LT.AND P0, PT, R2, UR6, !P1 ;  /* 0x0000000602007c0c */ /* 0x002fe2000cf01270 */
[----:B------:R-:W1:Y:S01]  /*bf70*/  LDCU UR6, c[0x0][0x398] ;  /* 0x00007300ff0677ac */ /* 0x000e620008000800 */
[----:B0-----:R-:W-:Y:S01]  /*bf80*/  VIADD R68, R0, 0x18 ;  /* 0x0000001800447836 */ /* 0x001fe20000000000 */
[----:B------:R-:W-:-:S10]  /*bf90*/  SHF.R.S32.HI R69, RZ, 0x8, R69 ;  /* 0x00000008ff457819 */ /* 0x000fd40000011445 */
[----:B------:R0:W-:Y:S01]  /*bfa0*/  @P0 STG.E.U8 desc[UR24][R200.64], R205 ;  /* 0x000000cdc8000986 */ /* 0x0001e2000c101118 */
[----:B------:R-:W-:Y:S01]  /*bfb0*/  ISETP.GE.AND P0, PT, R68, UR4, PT ;  /* 0x0000000444007c0c */ /* 0x000fe2000bf06270 */
[----:B------:R-:W1:Y:S02]  /*bfc0*/  LDCU UR4, c[0x0][0x398] ;  /* 0x00007300ff0477ac */ /* 0x000e640008000800 */
[----:B------:R-:W5:Y:S01]  /*bfd0*/  LDL.LU.64 R198, [R1+0x198] ;  /* 0x0001980001c67983 */ /* 0x000f620000300a00 */
[----:B------:R-:W-:-:S03]  /*bfe0*/  VIADD R68, R0, 0x19 ;  /* 0x0000001900447836 */ /* 0x000fc60000000000 */
[----:B0-----:R-:W5:Y:S01]  /*bff0*/  LDL.LU.64 R200, [R1+0x190] ;  /* 0x0001900001c87983 */ /* 0x001f620000300a00 */
[----:B-1----:R-:W-:Y:S01]  /*c000*/  ISETP.LT.AND P1, PT, R3, UR4, !P1 ;  /* 0x0000000403007c0c */ /* 0x002fe2000cf21270 */
[----:B------:R-:W0:-:S12]  /*c010*/  LDCU UR4, c[0x0][0x39c] ;  /* 0x00007380ff0477ac */ /* 0x000e180008000800 */
[----:B------:R1:W-:Y:S01]  /*c020*/  @P1 STG.E.U8 desc[UR24][R202.64], R187 ;  /* 0x000000bbca001986 */ /* 0x0003e2000c101118 */
[----:B------:R-:W-:Y:S01]  /*c030*/  ISETP.LT.AND P1, PT, R2, UR6, !P4 ;  /* 0x0000000602007c0c */ /* 0x000fe2000e721270 */
[----:B------:R-:W0:Y:S02]  /*c040*/  LDCU UR6, c[0x0][0x398] ;  /* 0x00007300ff0677ac */ /* 0x000e240008000800 */
[----:B-1----:R-:W5:Y:S10]  /*c050*/  LDL.LU.64 R202, [R1+0x188] ;  /* 0x0001880001ca7983 */ /* 0x002f740000300a00 */
[----:B------:R1:W-:Y:S01]  /*c060*/  @P1 STG.E.U8 desc[UR24][R206.64], R69 ;  /* 0x00000045ce001986 */ /* 0x0003e2000c101118 */
[----:B0-----:R-:W-:Y:S01]  /*c070*/  ISETP.GE.AND P1, PT, R68, UR4, PT ;  /* 0x0000000444007c0c */ /* 0x001fe2000bf26270 */
[----:B------:R-:W0:Y:S01]  /*c080*/  LDCU UR4, c[0x0][0x398] ;  /* 0x00007300ff0477ac */ /* 0x000e220008000800 */
[----:B------:R-:W-:Y:S01]  /*c090*/  PRMT R68, R187, 0x9910, RZ ;  /* 0x00009910bb447816 */ /* 0x000fe200000000ff */
[----:B------:R-:W5:Y:S03]  /*c0a0*/  LDL.LU R205, [R1+0x180] ;  /* 0x0001800001cd7983 */ /* 0x000f660000300800 */
[----:B------:R-:W-:Y:S01]  /*c0b0*/  SHF.R.S32.HI R68, RZ, 0x8, R68 ;  /* 0x00000008ff447819 */ /* 0x000fe20000011444 */
[----:B-1----:R-:W-:Y:S01]  /*c0c0*/  VIADD R69, R0, 0x1b ;  /* 0x0000001b00457836 */ /* 0x002fe20000000000 */
[----:B------:R-:W5:Y:S01]  /*c0d0*/  LDL.LU.64 R206, [R1+0x178] ;  /* 0x0001780001ce7983 */ /* 0x000f620000300a00 */
[----:B0-----:R-:W-:Y:S01]  /*c0e0*/  ISETP.LT.AND P4, PT, R3, UR4, !P4 ;  /* 0x0000000403007c0c */ /* 0x001fe2000e781270 */
[----:B------:R-:W0:-:S12]  /*c0f0*/  LDCU UR4, c[0x0][0x39c] ;  /* 0x00007380ff0477ac */ /* 0x000e180008000800 */
[----:B------:R1:W-:Y:S01]  /*c100*/  @P4 STG.E.U8 desc[UR24][R208.64], R68 ;  /* 0x00000044d0004986 */ /* 0x0003e2000c101118 */
[----:B------:R-:W-:Y:S01]  /*c110*/  ISETP.LT.AND P4, PT, R2, UR6, !P5 ;  /* 0x0000000602007c0c */ /* 0x000fe2000ef81270 */
[----:B------:R-:W0:Y:S01]  /*c120*/  LDCU UR6, c[0x0][0x398] ;  /* 0x00007300ff0677ac */ /* 0x000e220008000800 */
[----:B-1----:R-:W-:Y:S01]  /*c130*/  VIADD R68, R0, 0x1a ;  /* 0x0000001a00447836 */ /* 0x002fe20000000000 */
[----:B------:R-:W5:Y:S10]  /*c140*/  LDL.LU.64 R208, [R1+0x170] ;  /* 0x0001700001d07983 */ /* 0x000f740000300a00 */
[----:B------:R1:W-:Y:S01]  /*c150*/  @P4 STG.E.U8 desc[UR24][R210.64], R222 ;  /* 0x000000ded2004986 */ /* 0x0003e2000c101118 */
[----:B0-----:R-:W-:Y:S01]  /*c160*/  ISETP.GE.AND P4, PT, R68, UR4, PT ;  /* 0x0000000444007c0c */ /* 0x001fe2000bf86270 */
[----:B------:R-:W0:Y:S01]  /*c170*/  LDCU UR4, c[0x0][0x398] ;  /* 0x00007300ff0477ac */ /* 0x000e220008000800 */
[----:B------:R-:W-:-:S02]  /*c180*/  PRMT R177, R185, 0x9910, RZ ;  /* 0x00009910b9b17816 */ /* 0x000fc400000000ff */
[----:B------:R-:W-:Y:S01]  /*c190*/  F2FP.SATFINITE.E4M3.F32.PACK_AB_MERGE_C R179, R73, R72, RZ ;  /* 0x0000004849b3723e */ /* 0x000fe200048070ff */
[----:B-1----:R-:W5:Y:S01]  /*c1a0*/  LDL.LU.64 R210, [R1+0x168] ;  /* 0x0001680001d27983 */ /* 0x002f620000300a00 */
[----:B0-----:R-:W-:Y:S01]  /*c1b0*/  ISETP.LT.AND P5, PT, R3, UR4, !P5 ;  /* 0x0000000403007c0c */ /* 0x001fe2000efa1270 */
[----:B------:R-:W0:Y:S01]  /*c1c0*/  LDCU UR4, c[0x0][0x39c] ;  /* 0x00007380ff0477ac */ /* 0x000e220008000800 */
[----:B------:R-:W-:-:S11]  /*c1d0*/  PRMT R68, R222, 0x9910, RZ ;  /* 0x00009910de447816 */ /* 0x000fd600000000ff */
[----:B------:R1:W-:Y:S01]  /*c1e0*/  @P5 STG.E.U8 desc[UR24][R212.64], R188 ;  /* 0x000000bcd4005986 */ /* 0x0003e2000c101118 */
[----:B------:R-:W-:Y:S01]  /*c1f0*/  ISETP.LT.AND P5, PT, R2, UR6, !P6 ;  /* 0x0000000602007c0c */ /* 0x000fe2000f7a1270 */
[----:B------:R-:W0:Y:S01]  /*c200*/  LDCU UR6, c[0x0][0x398] ;  /* 0x00007300ff0677ac */ /* 0x000e220008000800 */
[----:B------:R-:W-:Y:S02]  /*c210*/  SHF.R.S32.HI R68, RZ, 0x8, R68 ;  /* 0x00000008ff447819 */ /* 0x000fe40000011444 */
[----:B------:R-:W-:Y:S01]  /*c220*/  SHF.R.S32.HI R177, RZ, 0x8, R177 ;  /* 0x00000008ffb17819 */ /* 0x000fe200000114b1 */
[----:B------:R-:W-:Y:S01]  /*c230*/  VIADD R176, R0, 0x20 ;  /* 0x0000002000b07836 */ /* 0x000fe20000000000 */
[----:B-1----:R-:W5:Y:S07]  /*c240*/  LDL.LU.64 R212, [R1+0x160] ;  /* 0x0001600001d47983 */ /* 0x002f6e0000300a00 */
        /* <DEDUP_REMOVED lines=12> */
[----:B------:R-:W2:Y:S01]  /*c310*/  LDCU UR6, c[0x0][0x398] ;  /* 0x00007300ff0677ac */ /* 0x000ea20008000800 */
[----:B-1----:R-:W-:Y:S01]  /*c320*/  VIADD R69, R0, 0x1d ;  /* 0x0000001d00457836 */ /* 0x002fe20000000000 */
[----:B------:R-:W-:-:S10]  /*c330*/  F2FP.SATFINITE.E4M3.F32.PACK_AB_MERGE_C R77, R77, R76, RZ ;  /* 0x0000004c4d4d723e */ /* 0x000fd400048070ff */
[----:B------:R1:W-:Y:S01]  /*c340*/  @P6 STG.E.U8 desc[UR24][R218.64], R223 ;  /* 0x000000dfda006986 */ /* 0x0003e2000c101118 */
[----:B0-----:R-:W-:Y:S01]  /*c350*/  ISETP.GE.AND P6, PT, R68, UR4, PT ;  /* 0x0000000444007c0c */ /* 0x001fe2000bfc6270 */
[----:B------:R-:W0:Y:S02]  /*c360*/  LDCU UR4, c[0x0][0x398] ;  /* 0x00007300ff0477ac */ /* 0x000e240008000800 */
[----:B------:R-:W5:Y:S01]  /*c370*/  LDL.LU.64 R216, [R1+0x148] ;  /* 0x0001480001d87983 */ /* 0x000f620000300a00 */
[----:B------:R-:W-:Y:S02]  /*c380*/  PRMT R68, R223, 0x9910, RZ ;  /* 0x00009910df447816 */ /* 0x000fe400000000ff */
[----:B0-----:R-:W-:Y:S01]  /*c390*/  ISETP.LT.AND P2, PT, R3, UR4, !P2 ;  /* 0x0000000403007c0c */ /* 0x001fe2000d741270 */
[----:B------:R-:W0:Y:S01]  /*c3a0*/  LDCU UR4, c[0x0][0x39c] ;  /* 0x00007380ff0477ac */ /* 0x000e220008000800 */
[----:B------:R-:W-:Y:S02]  /*c3b0*/  SHF.R.S32.HI R68, RZ, 0x8, R68 ;  /* 0x00000008ff447819 */ /* 0x000fe40000011444 */
[----:B--2---:R-:W-:-:S02]  /*c3c0*/  F2FP.SATFINITE.E4M3.F32.PACK_AB_MERGE_C R193, R193, R192, RZ ;  /* 0x000000c0c1c1723e */ /* 0x004fc400048070ff */
[----:B---3--:R-:W-:-:S07]  /*c3d0*/  F2FP.SATFINITE.E4M3.F32.PACK_AB_MERGE_C R195, R195, R194, RZ ;  /* 0x000000c2c3c3723e */ /* 0x008fce00048070ff */
[----:B------:R2:W-:Y:S01]  /*c3e0*/  @P2 STG.E.U8 desc[UR24][R220.64], R186 ;  /* 0x000000badc002986 */ /* 0x0005e2000c101118 */
[----:B------:R-:W-:Y:S01]  /*c3f0*/  ISETP.LT.AND P2, PT, R2, UR6, !P3 ;  /* 0x0000000602007c0c */ /* 0x000fe2000df41270 */
[----:B------:R-:W3:Y:S01]  /*c400*/  LDCU UR6, c[0x0][0x398] ;  /* 0x00007300ff0677ac */ /* 0x000ee20008000800 */
[----:B----4-:R-:W-:-:S11]  /*c410*/  F2FP.SATFINITE.E4M3.F32.PACK_AB_MERGE_C R197, R197, R196, RZ ;  /* 0x000000c4c5c5723e */ /* 0x010fd600048070ff */
[----:B------:R4:W-:Y:S01]  /*c420*/  @P2 STG.E.U8 desc[UR24][R224.64], R68 ;  /* 0x00000044e0002986 */ /* 0x0009e2000c101118 */
[----:B0-----:R-:W-:Y:S01]  /*c430*/  ISETP.GE.AND P2, PT, R69, UR4, PT ;  /* 0x0000000445007c0c */ /* 0x001fe2000bf46270 */
[----:B------:R-:W0:Y:S01]  /*c440*/  LDCU UR4, c[0x0][0x398] ;  /* 0x00007300ff0477ac */ /* 0x000e220008000800 */
[----:B------:R-:W-:Y:S01]  /*c450*/  PRMT R69, R186, 0x9910, RZ ;  /* 0x00009910ba457816 */ /* 0x000fe200000000ff */
[C---:B------:R-:W-:Y:S01]  /*c460*/  VIADD R76, R0.reuse, 0x26 ;  /* 0x00000026004c7836 */ /* 0x040fe20000000000 */
[----:B------:R-:W-:Y:S01]  /*c470*/  F2FP.SATFINITE.E4M3.F32.PACK_AB_MERGE_C R79, R79, R78, RZ ;  /* 0x0000004e4f4f723e */ /* 0x000fe200048070ff */
[----:B-1----:R-:W5:Y:S01]  /*c480*/  LDL.LU.64 R218, [R1+0x140] ;  /* 0x0001400001da7983 */ /* 0x002f620000300a00 */
[----:B------:R-:W-:Y:S02]  /*c490*/  SHF.R.S32.HI R69, RZ, 0x8, R69 ;  /* 0x00000008ff457819 */ /* 0x000fe40000011445 */
[----:B------:R-:W-:Y:S01]  /*c4a0*/  F2FP.SATFINITE.E4M3.F32.PACK_AB_MERGE_C R81, R81, R80, RZ ;  /* 0x000000505151723e */ /* 0x000fe200048070ff */
[----:B--2---:R-:W2:Y:S01]  /*c4b0*/  LDL.LU.64 R220, [R1+0x138] ;  /* 0x0001380001dc7983 */ /* 0x004ea20000300a00 */
[----:B----4-:R-:W-:Y:S01]  /*c4c0*/  VIADD R68, R0, 0x1e ;  /* 0x0000001e00447836 */ /* 0x010fe20000000000 */
[----:B------:R-:W-:-:S02]  /*c4d0*/  F2FP.SATFINITE.E4M3.F32.PACK_AB_MERGE_C R83, R83, R82, RZ ;  /* 0x000000525353723e */ /* 0x000fc400048070ff */
[----:B------:R-:W4:Y:S01]  /*c4e0*/  LDL.LU R223, [R1+0x130] ;  /* 0x0001300001df7983 */ /* 0x000f220000300800 */
[----:B------:R-:W-:-:S03]  /*c4f0*/  F2FP.SATFINITE.E4M3.F32.PACK_AB_MERGE_C R85, R85, R84, RZ ;  /* 0x000000545555723e */ /* 0x000fc600048070ff */
[----:B------:R-:W2:Y:S01]  /*c500*/  LDL.LU.64 R224, [R1+0x128] ;  /* 0x0001280001e07983 */ /* 0x000ea20000300a00 */
[----:B0-----:R-:W-:Y:S01]  /*c510*/  ISETP.LT.AND P3, PT, R3, UR4, !P3 ;  /* 0x0000000403007c0c */ /* 0x001fe2000df61270 */
[----:B------:R-:W0:-:S12]  /*c520*/  LDCU UR4, c[0x0][0x39c] ;  /* 0x00007380ff0477ac */ /* 0x000e180008000800 */
[----:B------:R1:W-:Y:S01]  /*c530*/  @P3 STG.E.U8 desc[UR24][R226.64], R69 ;  /* 0x00000045e2003986 */ /* 0x0003e2000c101118 */
[----:B---3--:R-:W-:Y:S01]  /*c540*/  ISETP.LT.AND P3, PT, R2, UR6, !P0 ;  /* 0x0000000602007c0c */ /* 0x008fe2000c761270 */
[----:B------:R-:W3:Y:S01]  /*c550*/  LDCU UR6, c[0x0][0x398] ;  /* 0x00007300ff0677ac */ /* 0x000ee20008000800 */
[----:B-1----:R-:W-:Y:S01]  /*c560*/  PRMT R69, R189, 0x9910, RZ ;  /* 0x00009910bd457816 */ /* 0x002fe200000000ff */
[----:B------:R-:W2:Y:S10]  /*c570*/  LDL.LU.64 R226, [R1+0x120] ;  /* 0x0001200001e27983 */ /* 0x000eb40000300a00 */
[----:B------:R-:W-:Y:S01]  /*c580*/  @P3 STG.E.U8 desc[UR24][R250.64], R189 ;  /* 0x000000bdfa003986 */ /* 0x000fe2000c101118 */
[----:B0-----:R-:W-:Y:S01]  /*c590*/  ISETP.GE.AND P3, PT, R68, UR4, PT ;  /* 0x0000000444007c0c */ /* 0x001fe2000bf66270 */
[----:B------:R-:W0:Y:S02]  /*c5a0*/  LDCU UR4, c[0x0][0x398] ;  /* 0x00007300ff0477ac */ /* 0x000e240008000800 */
[----:B0-----:R-:W-:Y:S01]  /*c5b0*/  ISETP.LT.AND P0, PT, R3, UR4, !P0 ;  /* 0x0000000403007c0c */ /* 0x001fe2000c701270 */
[----:B------:R-:W0:Y:S01]  /*c5c0*/  LDCU UR4, c[0x0][0x39c] ;  /* 0x00007380ff0477ac */ /* 0x000e220008000800 */
[----:B------:R-:W-:Y:S01]  /*c5d0*/  SHF.R.S32.HI R69, RZ, 0x8, R69 ;  /* 0x00000008ff457819 */ /* 0x000fe20000011445 */
[----:B------:R-:W-:-:S10]  /*c5e0*/  VIADD R68, R0, 0x1f ;  /* 0x0000001f00447836 */ /* 0x000fd40000000000 */
[----:B------:R-:W-:Y:S01]  /*c5f0*/  @P0 STG.E.U8 desc[UR24][R248.64], R185 ;  /* 0x000000b9f8000986 */ /* 0x000fe2000c101118 */
[----:B---3--:R-:W-:Y:S01]  /*c600*/  ISETP.LT.AND P0, PT, R2, UR6, !P1 ;  /* 0x0000000602007c0c */ /* 0x008fe2000cf01270 */
[----:B------:R-:W1:-:S12]  /*c610*/  LDCU UR6, c[0x0][0x398] ;  /* 0x00007300ff0677ac */ /* 0x000e580008000800 */
[----:B------:R-:W-:Y:S01]  /*c620*/  @P0 STG.E.U8 desc[UR24][R246.64], R69 ;  /* 0x00000045f6000986 */ /* 0x000fe2000c101118 */
[----:B0-----:R-:W-:Y:S01]  /*c630*/  ISETP.GE.AND P0, PT, R68, UR4, PT ;  /* 0x0000000444007c0c */ /* 0x001fe2000bf06270 */
[----:B------:R-:W0:Y:S02]  /*c640*/  LDCU UR4, c[0x0][0x398] ;  /* 0x00007300ff0477ac */ /* 0x000e240008000800 */
[----:B0-----:R-:W-:Y:S01]  /*c650*/  ISETP.LT.AND P1, PT, R3, UR4, !P1 ;  /* 0x0000000403007c0c */ /* 0x001fe2000cf21270 */
[----:B------:R-:W0:-:S12]  /*c660*/  LDCU UR4, c[0x0][0x398] ;  /* 0x00007300ff0477ac */ /* 0x000e180008000800 */
[----:B------:R3:W-:Y:S01]  /*c670*/  @P1 STG.E.U8 desc[UR24][R244.64], R177 ;  /* 0x000000b1f4001986 */ /* 0x0007e2000c101118 */
[----:B-1----:R-:W-:Y:S01]  /*c680*/  ISETP.LT.AND P1, PT, R2, UR6, !P4 ;  /* 0x0000000602007c0c */ /* 0x002fe2000e721270 */
[----:B------:R-:W1:Y:S01]  /*c690*/  LDCU UR6, c[0x0][0x39c] ;  /* 0x00007380ff0677ac */ /* 0x000e620008000800 */
[----:B------:R-:W-:Y:S02]  /*c6a0*/  PRMT R68, R190, 0x9910, RZ ;  /* 0x00009910be447816 */ /* 0x000fe400000000ff */
[----:B0-----:R-:W-:Y:S01]  /*c6b0*/  ISETP.LT.AND P4, PT, R3, UR4, !P4 ;  /* 0x0000000403007c0c */ /* 0x001fe2000e781270 */
[----:B------:R-:W0:Y:S02]  /*c6c0*/  LDCU UR4, c[0x0][0x39c] ;  /* 0x00007380ff0477ac */ /* 0x000e240008000800 */
[----:B------:R-:W-:-:S06]  /*c6d0*/  IMAD.MOV.U32 R73, RZ, RZ, R68 ;  /* 0x000000ffff497224 */ /* 0x000fcc00078e0044 */
[----:B------:R-:W-:Y:S01]  /*c6e0*/  @P1 STG.E.U8 desc[UR24][R242.64], R190 ;  /* 0x000000bef2001986 */ /* 0x000fe2000c101118 */
[----:B------:R-:W-:Y:S01]  /*c6f0*/  ISETP.LT.AND P1, PT, R2, UR8, !P5 ;  /* 0x0000000802007c0c */ /* 0x000fe2000ef21270 */
[----:B------:R-:W0:Y:S01]  /*c700*/  LDCU UR8, c[0x0][0x398] ;  /* 0x00007300ff0877ac */ /* 0x000e220008000800 */
[----:B---3--:R-:W-:Y:S02]  /*c710*/  F2FP.SATFINITE.E4M3.F32.PACK_AB_MERGE_C R177, R71, R70, RZ ;  /* 0x0000004647b1723e */ /* 0x008fe400048070ff */
[----:B------:R-:W-:Y:S02]  /*c720*/  SHF.R.S32.HI R73, RZ, 0x8, R73 ;  /* 0x00000008ff497819 */ /* 0x000fe40000011449 */
[----:B------:R-:W-:Y:S01]  /*c730*/  SHF.R.S32.HI R71, RZ, 0x1f, R252 ;  /* 0x0000001fff477819 */ /* 0x000fe200000114fc */
[----:B------:R-:W-:Y:S01]  /*c740*/  @P4 STG.E.U8 desc[UR24][R240.64], R177 ;  /* 0x000000b1f0004986 */ /* 0x000fe2000c101118 */
[----:B------:R-:W-:-:S05]  /*c750*/  IADD3 R68, P4, PT, R252, R229, RZ ;  /* 0x000000e5fc447210 */ /* 0x000fca0007f9e0ff */
[----:B------:R3:W-:Y:S01]  /*c760*/  @P1 STG.E.U8 desc[UR24][R238.64], R73 ;  /* 0x00000049ee001986 */ /* 0x0007e2000c101118 */
[----:B------:R-:W-:Y:S01]  /*c770*/  IADD3 R70, P1, PT, R252, R230, RZ ;  /* 0x000000e6fc467210 */ /* 0x000fe20007f3e0ff */
[----:B------:R-:W-:Y:S01]  /*c780*/  IMAD.X R69, R71, 0x1, R228, P4 ;  /* 0x0000000147457824 */ /* 0x000fe200020e06e4 */
[----:B------:R-:W-:Y:S01]  /*c790*/  ISETP.LT.AND P4, PT, R3, UR11, !P5 ;  /* 0x0000000b03007c0c */ /* 0x000fe2000ef81270 */
[----:B------:R-:W1:Y:S02]  /*c7a0*/  LDCU UR11, c[0x0][0x398] ;  /* 0x00007300ff0b77ac */ /* 0x000e640008000800 */
[----:B------:R-:W-:Y:S01]  /*c7b0*/  IMAD.X R71, R71, 0x1, R231, P1 ;  /* 0x0000000147477824 */ /* 0x000fe200008e06e7 */
[----:B------:R-:W-:Y:S01]  /*c7c0*/  ISETP.LT.AND P1, PT, R2, UR12, !P6 ;  /* 0x0000000c02007c0c */ /* 0x000fe2000f721270 */
[----:B------:R-:W1:Y:S01]  /*c7d0*/  LDCU UR12, c[0x0][0x398] ;  /* 0x00007300ff0c77ac */ /* 0x000e620008000800 */
[----:B------:R-:W-:Y:S02]  /*c7e0*/  PRMT R72, R177, 0x9910, RZ ;  /* 0x00009910b1487816 */ /* 0x000fe400000000ff */
[----:B------:R-:W-:Y:S01]  /*c7f0*/  ISETP.LT.AND P6, PT, R3, UR14, !P6 ;  /* 0x0000000e03007c0c */ /* 0x000fe2000f7c1270 */
[----:B------:R-:W1:Y:S01]  /*c800*/  LDCU UR14, c[0x0][0x398] ;  /* 0x00007300ff0e77ac */ /* 0x000e620008000800 */
[----:B---3--:R-:W-:-:S02]  /*c810*/  SHF.R.S32.HI R73, RZ, 0x8, R72 ;  /* 0x00000008ff497819 */ /* 0x008fc40000011448 */
[----:B0-----:R-:W-:Y:S01]  /*c820*/  ISETP.GE.AND P5, PT, R176, UR4, PT ;  /* 0x00000004b0007c0c */ /* 0x001fe2000bfa6270 */
[----:B------:R-:W0:Y:S01]  /*c830*/  LDCU UR4, c[0x0][0x39c] ;  /* 0x00007380ff0477ac */ /* 0x000e220008000800 */
[----:B------:R-:W-:Y:S01]  /*c840*/  VIADD R72, R0, 0x21 ;  /* 0x0000002100487836 */ /* 0x000fe20000000000 */
[----:B------:R3:W-:Y:S04]  /*c850*/  @P4 STG.E.U8 desc[UR24][R236.64], R73 ;  /* 0x00000049ec004986 */ /* 0x0007e8000c101118 */
[----:B------:R-:W-:Y:S01]  /*c860*/  @P1 STG.E.U8 desc[UR24][R234.64], R193 ;  /* 0x000000c1ea001986 */ /* 0x000fe2000c101118 */
[----:B------:R-:W-:Y:S01]  /*c870*/  ISETP.LT.AND P1, PT, R2, UR16, !P2 ;  /* 0x0000001002007c0c */ /* 0x000fe2000d721270 */
[----:B------:R-:W-:Y:S01]  /*c880*/  VIADD R252, R252, UR30 ;  /* 0x0000001efcfc7c36 */ /* 0x000fe20008000000 */
[----:B-1----:R-:W-:Y:S01]  /*c890*/  ISETP.GE.AND P4, PT, R72, UR6, PT ;  /* 0x0000000648007c0c */ /* 0x002fe2000bf86270 */
[----:B------:R1:W-:Y:S01]  /*c8a0*/  @P6 STG.E.U8 desc[UR24][R232.64], R179 ;  /* 0x000000b3e8006986 */ /* 0x0003e2000c101118 */
[----:B------:R-:W-:Y:S01]  /*c8b0*/  PRMT R72, R193, 0x9910, RZ ;  /* 0x00009910c1487816 */ /* 0x000fe200000000ff */
[----:B------:R-:W1:Y:S01]  /*c8c0*/  LDCU UR6, c[0x0][0x39c] ;  /* 0x00007380ff0677ac */ /* 0x000e620008000800 */
[----:B------:R-:W-:-:S02]  /*c8d0*/  ISETP.LT.AND P2, PT, R3, UR8, !P2 ;  /* 0x0000000803007c0c */ /* 0x000fc4000d741270 */
[----:B------:R-:W-:Y:S01]  /*c8e0*/  ISETP.LT.AND P6, PT, R2, UR11, !P3 ;  /* 0x0000000b02007c0c */ /* 0x000fe2000dfc1270 */
[----:B------:R-:W1:Y:S01]  /*c8f0*/  LDCU UR16, c[0x0][0x398] ;  /* 0x00007300ff1077ac */ /* 0x000e620008000800 */
[----:B---3--:R-:W-:Y:S01]  /*c900*/  SHF.R.S32.HI R73, RZ, 0x8, R72 ;  /* 0x00000008ff497819 */ /* 0x008fe20000011448 */
[----:B------:R-:W-:Y:S01]  /*c910*/  VIADD R72, R0, 0x22 ;  /* 0x0000002200487836 */ /* 0x000fe20000000000 */
[----:B------:R-:W-:Y:S01]  /*c920*/  ISETP.LT.AND P3, PT, R3, UR12, !P3 ;  /* 0x0000000c03007c0c */ /* 0x000fe2000df61270 */
[----:B------:R-:W3:Y:S01]  /*c930*/  LDCU UR8, c[0x0][0x398] ;  /* 0x00007300ff0877ac */ /* 0x000ee20008000800 */
[----:B------:R-:W-:Y:S01]  /*c940*/  PRMT R177, R179, 0x9910, RZ ;  /* 0x00009910b3b17816 */ /* 0x000fe200000000ff */
[----:B------:R1:W-:Y:S01]  /*c950*/  @P1 STG.E.U8 desc[UR24][R174.64], R73 ;  /* 0x00000049ae001986 */ /* 0x0003e2000c101118 */
[----:B0-----:R-:W-:Y:S01]  /*c960*/  ISETP.GE.AND P1, PT, R72, UR4, PT ;  /* 0x0000000448007c0c */ /* 0x001fe2000bf26270 */
[----:B------:R-:W0:Y:S01]  /*c970*/  LDCU UR4, c[0x0][0x39c] ;  /* 0x00007380ff0477ac */ /* 0x000e220008000800 */
[----:B------:R-:W-:-:S02]  /*c980*/  SHF.R.S32.HI R177, RZ, 0x8, R177 ;  /* 0x00000008ffb17819 */ /* 0x000fc400000114b1 */
[----:B-1----:R-:W-:Y:S01]  /*c990*/  F2FP.SATFINITE.E4M3.F32.PACK_AB_MERGE_C R179, R75, R74, RZ ;  /* 0x0000004a4bb3723e */ /* 0x002fe200048070ff */
[----:B------:R-:W1:Y:S02]  /*c9a0*/  LDCU UR11, c[0x0][0x398] ;  /* 0x00007300ff0b77ac */ /* 0x000e640008000800 */
[----:B------:R0:W-:Y:S01]  /*c9b0*/  @P2 STG.E.U8 desc[UR24][R172.64], R177 ;  /* 0x000000b1ac002986 */ /* 0x0001e2000c101118 */
[----:B------:R-:W-:Y:S01]  /*c9c0*/  SHF.R.S32.HI R74, RZ, 0x1f, R252 ;  /* 0x0000001fff4a7819 */ /* 0x000fe200000114fc */
[----:B------:R-:W1:Y:S02]  /*c9d0*/  LDCU UR12, c[0x0][0x398] ;  /* 0x00007300ff0c77ac */ /* 0x000e640008000800 */
[----:B------:R3:W-:Y:S01]  /*c9e0*/  @P6 STG.E.U8 desc[UR24][R68.64], R195 ;  /* 0x000000c344006986 */ /* 0x0007e2000c101118 */
[----:B------:R-:W-:-:S03]  /*c9f0*/  IADD3 R72, P6, PT, R252, R229, RZ ;  /* 0x000000e5fc487210 */ /* 0x000fc60007fde0ff */
[----:B------:R1:W-:Y:S01]  /*ca00*/  @P3 STG.E.U8 desc[UR24][R70.64], R179 ;  /* 0x000000b346003986 */ /* 0x0003e2000c101118 */
[----:B------:R-:W-:Y:S02]  /*ca10*/  ISETP.LT.AND P3, PT, R2, UR14, !P0 ;  /* 0x0000000e02007c0c */ /* 0x000fe4000c761270 */
[----:B------:R-:W-:Y:S01]  /*ca20*/  ISETP.LT.AND P2, PT, R3, UR18, !P0 ;  /* 0x0000001203007c0c */ /* 0x000fe2000c741270 */
[----:B------:R-:W-:Y:S01]  /*ca30*/  IMAD.X R73, R74, 0x1, R228, P6 ;  /* 0x000000014a497824 */ /* 0x000fe200030e06e4 */
[----:B------:R-:W-:Y:S01]  /*ca40*/  PRMT R75, R195, 0x9910, RZ ;  /* 0x00009910c34b7816 */ /* 0x000fe200000000ff */
[----:B------:R-:W-:Y:S01]  /*ca50*/  VIADD R174, R0, 0x23 ;  /* 0x0000002300ae7836 */ /* 0x000fe20000000000 */
[----:B0-----:R-:W-:Y:S01]  /*ca60*/  PRMT R173, R179, 0x9910, RZ ;  /* 0x00009910b3ad7816 */ /* 0x001fe200000000ff */
[----:B------:R-:W0:Y:S01]  /*ca70*/  LDCU UR14, c[0x0][0x398] ;  /* 0x00007300ff0e77ac */ /* 0x000e220008000800 */
[----:B---3--:R-:W-:Y:S02]  /*ca80*/  IADD3 R68, P6, PT, R252, R230, RZ ;  /* 0x000000e6fc447210 */ /* 0x008fe40007fde0ff */
[----:B------:R-:W-:Y:S01]  /*ca90*/  SHF.R.S32.HI R75, RZ, 0x8, R75 ;  /* 0x00000008ff4b7819 */ /* 0x000fe2000001144b */
[----:B-1----:R-:W-:Y:S01]  /*caa0*/  VIADD R71, R0, 0x24 ;  /* 0x0000002400477836 */ /* 0x002fe20000000000 */
[----:B------:R-:W-:Y:S01]  /*cab0*/  SHF.R.S32.HI R173, RZ, 0x8, R173 ;  /* 0x00000008ffad7819 */ /* 0x000fe200000114ad */
[----:B------:R-:W-:Y:S01]  /*cac0*/  IMAD.X R69, R74, 0x1, R231, P6 ;  /* 0x000000014a457824 */ /* 0x000fe200030e06e7 */
[----:B------:R-:W-:Y:S01]  /*cad0*/  ISETP.GE.AND P0, PT, R174, UR4, PT ;  /* 0x00000004ae007c0c */ /* 0x000fe2000bf06270 */
[----:B------:R-:W-:Y:S01]  /*cae0*/  VIADD R252, R252, UR30 ;  /* 0x0000001efcfc7c36 */ /* 0x000fe20008000000 */
[----:B------:R-:W1:Y:S01]  /*caf0*/  LDCU UR4, c[0x0][0x39c] ;  /* 0x00007380ff0477ac */ /* 0x000e620008000800 */
[----:B------:R-:W-:Y:S01]  /*cb00*/  @P3 STG.E.U8 desc[UR24][R72.64], R75 ;  /* 0x0000004b48003986 */ /* 0x000fe2000c101118 */
[----:B------:R-:W-:-:S02]  /*cb10*/  ISETP.GE.AND P3, PT, R71, UR6, PT ;  /* 0x0000000647007c0c */ /* 0x000fc4000bf66270 */
[----:B------:R-:W-:Y:S01]  /*cb20*/  SHF.R.S32.HI R74, RZ, 0x1f, R252 ;  /* 0x0000001fff4a7819 */ /* 0x000fe200000114fc */
[----:B------:R3:W-:Y:S01]  /*cb30*/  @P2 STG.E.U8 desc[UR24][R68.64], R173 ;  /* 0x000000ad44002986 */ /* 0x0007e2000c101118 */
[----:B------:R-:W-:Y:S01]  /*cb40*/  ISETP.LT.AND P2, PT, R2, UR16, !P5 ;  /* 0x0000001002007c0c */ /* 0x000fe2000ef41270 */
[----:B------:R-:W0:Y:S01]  /*cb50*/  LDCU UR6, c[0x0][0x398] ;  /* 0x00007300ff0677ac */ /* 0x000e220008000800 */
[----:B------:R-:W-:Y:S02]  /*cb60*/  IADD3 R70, P6, PT, R252, R229, RZ ;  /* 0x000000e5fc467210 */ /* 0x000fe40007fde0ff */
[----:B------:R-:W-:Y:S01]  /*cb70*/  ISETP.LT.AND P5, PT, R3, UR8, !P5 ;  /* 0x0000000803007c0c */ /* 0x000fe2000efa1270 */
[----:B------:R-:W0:Y:S02]  /*cb80*/  LDCU UR8, c[0x0][0x398] ;  /* 0x00007300ff0877ac */ /* 0x000e240008000800 */
[----:B------:R-:W-:Y:S01]  /*cb90*/  IMAD.X R71, R74, 0x1, R228, P6 ;  /* 0x000000014a477824 */ /* 0x000fe200030e06e4 */
[----:B---3--:R-:W-:Y:S01]  /*cba0*/  IADD3 R68, P6, PT, R252, R230, RZ ;  /* 0x000000e6fc447210 */ /* 0x008fe20007fde0ff */
[----:B------:R-:W-:-:S02]  /*cbb0*/  VIADD R72, R0, 0x25 ;  /* 0x0000002500487836 */ /* 0x000fc40000000000 */
[----:B------:R-:W-:Y:S02]  /*cbc0*/  VIADD R252, R252, UR30 ;  /* 0x0000001efcfc7c36 */ /* 0x000fe40008000000 */
[----:B------:R-:W-:Y:S01]  /*cbd0*/  IMAD.X R69, R74, 0x1, R231, P6 ;  /* 0x000000014a457824 */ /* 0x000fe200030e06e7 */
[----:B------:R3:W-:Y:S01]  /*cbe0*/  @P2 STG.E.U8 desc[UR24][R70.64], R197 ;  /* 0x000000c546002986 */ /* 0x0007e2000c101118 */
[----:B-1----:R-:W-:Y:S01]  /*cbf0*/  ISETP.GE.AND P2, PT, R72, UR4, PT ;  /* 0x0000000448007c0c */ /* 0x002fe2000bf46270 */
[----:B------:R-:W1:Y:S01]  /*cc00*/  LDCU UR4, c[0x0][0x39c] ;  /* 0x00007380ff0477ac */ /* 0x000e620008000800 */
[----:B------:R-:W-:Y:S01]  /*cc10*/  SHF.R.S32.HI R74, RZ, 0x1f, R252 ;  /* 0x0000001fff4a7819 */ /* 0x000fe200000114fc */
[----:B------:R1:W-:Y:S01]  /*cc20*/  @P5 STG.E.U8 desc[UR24][R68.64], R77 ;  /* 0x0000004d44005986 */ /* 0x0003e2000c101118 */
[----:B------:R-:W-:Y:S02]  /*cc30*/  IADD3 R72, P6, PT, R252, R229, RZ ;  /* 0x000000e5fc487210 */ /* 0x000fe40007fde0ff */
[----:B------:R-:W-:Y:S01]  /*cc40*/  ISETP.LT.AND P5, PT, R2, UR11, !P4 ;  /* 0x0000000b02007c0c */ /* 0x000fe2000e7a1270 */
[----:B------:R-:W5:Y:S01]  /*cc50*/  LDCU UR11, c[0x0][0x398] ;  /* 0x00007300ff0b77ac */ /* 0x000f620008000800 */
[----:B0-----:R-:W-:-:S02]  /*cc60*/  ISETP.LT.AND P4, PT, R3, UR6, !P4 ;  /* 0x0000000603007c0c */ /* 0x001fc4000e781270 */
[----:B---3--:R-:W-:Y:S01]  /*cc70*/  PRMT R70, R77, 0x9910, RZ ;  /* 0x000099104d467816 */ /* 0x008fe200000000ff */
[----:B------:R-:W-:Y:S01]  /*cc80*/  IMAD.X R73, R74, 0x1, R228, P6 ;  /* 0x000000014a497824 */ /* 0x000fe200030e06e4 */
[----:B------:R-:W-:Y:S01]  /*cc90*/  PRMT R75, R197, 0x9910, RZ ;  /* 0x00009910c54b7816 */ /* 0x000fe200000000ff */
[----:B------:R-:W0:Y:S01]  /*cca0*/  LDCU UR6, c[0x0][0x39c] ;  /* 0x00007380ff0677ac */ /* 0x000e220008000800 */
[C---:B-1----:R-:W-:Y:S01]  /*ccb0*/  IADD3 R68, P6, PT, R252.reuse, R230, RZ ;  /* 0x000000e6fc447210 */ /* 0x042fe20007fde0ff */
[----:B------:R-:W-:Y:S01]  /*ccc0*/  IMAD.MOV.U32 R77, RZ, RZ, R70 ;  /* 0x000000ffff4d7224 */ /* 0x000fe200078e0046 */
[----:B------:R-:W-:Y:S01]  /*ccd0*/  SHF.R.S32.HI R75, RZ, 0x8, R75 ;  /* 0x00000008ff4b7819 */ /* 0x000fe2000001144b */
[----:B------:R-:W-:Y:S02]  /*cce0*/  VIADD R252, R252, UR30 ;  /* 0x0000001efcfc7c36 */ /* 0x000fe40008000000 */
[----:B------:R-:W-:Y:S01]  /*ccf0*/  IMAD.X R69, R74, 0x1, R231, P6 ;  /* 0x000000014a457824 */ /* 0x000fe200030e06e7 */
[----:B------:R-:W-:Y:S01]  /*cd00*/  SHF.R.S32.HI R77, RZ, 0x8, R77 ;  /* 0x00000008ff4d7819 */ /* 0x000fe2000001144d */
[----:B------:R1:W-:Y:S01]  /*cd10*/  @P5 STG.E.U8 desc[UR24][R72.64], R75 ;  /* 0x0000004b48005986 */ /* 0x0003e2000c101118 */
[----:B------:R-:W-:Y:S01]  /*cd20*/  ISETP.LT.AND P5, PT, R2, UR8, !P1 ;  /* 0x0000000802007c0c */ /* 0x000fe2000cfa1270 */
[----:B------:R-:W3:Y:S02]  /*cd30*/  LDCU UR8, c[0x0][0x398] ;  /* 0x00007300ff0877ac */ /* 0x000ee40008000800 */
[----:B------:R0:W-:Y:S01]  /*cd40*/  @P4 STG.E.U8 desc[UR24][R68.64], R77 ;  /* 0x0000004d44004986 */ /* 0x0001e2000c101118 */
[----:B------:R-:W-:Y:S01]  /*cd50*/  ISETP.LT.AND P4, PT, R3, UR12, !P1 ;  /* 0x0000000c03007c0c */ /* 0x000fe2000cf81270 */
[----:B------:R-:W0:Y:S01]  /*cd60*/  LDCU UR12, c[0x0][0x398] ;  /* 0x00007300ff0c77ac */ /* 0x000e220008000800 */
[----:B------:R-:W-:-:S02]  /*cd70*/  SHF.R.S32.HI R74, RZ, 0x1f, R252 ;  /* 0x0000001fff4a7819 */ /* 0x000fc400000114fc */
[C---:B------:R-:W-:Y:S02]  /*cd80*/  IADD3 R70, P1, PT, R252.reuse, R229, RZ ;  /* 0x000000e5fc467210 */ /* 0x040fe40007f3e0ff */
[----:B-1----:R-:W-:-:S03]  /*cd90*/  IADD3 R72, P6, PT, R252, R230, RZ ;  /* 0x000000e6fc487210 */ /* 0x002fc60007fde0ff */
[----:B------:R-:W-:Y:S01]  /*cda0*/  IMAD.X R71, R74, 0x1, R228, P1 ;  /* 0x000000014a477824 */ /* 0x000fe200008e06e4 */
[----:B------:R-:W-:Y:S01]  /*cdb0*/  ISETP.GE.AND P1, PT, R76, UR4, PT ;  /* 0x000000044c007c0c */ /* 0x000fe2000bf26270 */
[----:B------:R-:W1:Y:S01]  /*cdc0*/  LDCU UR4, c[0x0][0x39c] ;  /* 0x00007380ff0477ac */ /* 0x000e620008000800 */
[----:B-----5:R-:W-:Y:S01]  /*cdd0*/  F2FP.SATFINITE.E4M3.F32.PACK_AB_MERGE_C R199, R199, R198, RZ ;  /* 0x000000c6c7c7723e */ /* 0x020fe200048070ff */
[----:B------:R-:W-:Y:S02]  /*cde0*/  IMAD.X R73, R74, 0x1, R231, P6 ;  /* 0x000000014a497824 */ /* 0x000fe400030e06e7 */
[----:B------:R-:W-:Y:S02]  /*cdf0*/  VIADD R252, R252, UR30 ;  /* 0x0000001efcfc7c36 */ /* 0x000fe40008000000 */
[----:B------:R5:W-:Y:S01]  /*ce00*/  @P5 STG.E.U8 desc[UR24][R70.64], R199 ;  /* 0x000000c746005986 */ /* 0x000be2000c101118 */
[----:B------:R-:W-:Y:S01]  /*ce10*/  ISETP.LT.AND P5, PT, R2, UR11, !P0 ;  /* 0x0000000b02007c0c */ /* 0x000fe2000c7a1270 */
[----:B------:R-:W-:Y:S01]  /*ce20*/  VIADD R76, R0, 0x27 ;  /* 0x00000027004c7836 */ /* 0x000fe20000000000 */
[----:B------:R-:W-:Y:S01]  /*ce30*/  SHF.R.S32.HI R74, RZ, 0x1f, R252 ;  /* 0x0000001fff4a7819 */ /* 0x000fe200000114fc */
[----:B------:R1:W-:Y:S01]  /*ce40*/  @P4 STG.E.U8 desc[UR24][R72.64], R79 ;  /* 0x0000004f48004986 */ /* 0x0003e2000c101118 */
[----:B------:R-:W-:Y:S01]  /*ce50*/  ISETP.LT.AND P4, PT, R3, UR14, !P0 ;  /* 0x0000000e03007c0c */ /* 0x000fe2000c781270 */
[----:B------:R-:W2:Y:S01]  /*ce60*/  LDCU UR11, c[0x0][0x398] ;  /* 0x00007300ff0b77ac */ /* 0x000ea20008000800 */
[----:B0-----:R-:W-:-:S02]  /*ce70*/  IADD3 R68, P0, PT, R252, R229, RZ ;  /* 0x000000e5fc447210 */ /* 0x001fc40007f1e0ff */
[----:B------:R-:W-:Y:S01]  /*ce80*/  PRMT R75, R199, 0x9910, RZ ;  /* 0x00009910c74b7816 */ /* 0x000fe200000000ff */
[----:B------:R-:W0:Y:S01]  /*ce90*/  LDCU UR14, c[0x0][0x398] ;  /* 0x00007300ff0e77ac */ /* 0x000e220008000800 */
[----:B------:R-:W-:Y:S02]  /*cea0*/  PRMT R77, R79, 0x9910, RZ ;  /* 0x000099104f4d7816 */ /* 0x000fe400000000ff */
[----:B-----5:R-:W-:Y:S01]  /*ceb0*/  IADD3 R70, P6, PT, R252, R230, RZ ;  /* 0x000000e6fc467210 */ /* 0x020fe20007fde0ff */
[----:B------:R-:W-:Y:S01]  /*cec0*/  IMAD.X R69, R74, 0x1, R228, P0 ;  /* 0x000000014a457824 */ /* 0x000fe200000e06e4 */
[----:B------:R-:W-:Y:S01]  /*ced0*/  SHF.R.S32.HI R75, RZ, 0x8, R75 ;  /* 0x00000008ff4b7819 */ /* 0x000fe2000001144b */
[----:B-1----:R-:W-:Y:S01]  /*cee0*/  VIADD R73, R0, 0x28 ;  /* 0x0000002800497836 */ /* 0x002fe20000000000 */
[----:B------:R-:W-:Y:S01]  /*cef0*/  SHF.R.S32.HI R77, RZ, 0x8, R77 ;  /* 0x00000008ff4d7819 */ /* 0x000fe2000001144d */
[----:B------:R-:W-:Y:S01]  /*cf00*/  IMAD.X R71, R74, 0x1, R231, P6 ;  /* 0x000000014a477824 */ /* 0x000fe200030e06e7 */
[----:B------:R-:W-:Y:S01]  /*cf10*/  ISETP.GE.AND P0, PT, R76, UR4, PT ;  /* 0x000000044c007c0c */ /* 0x000fe2000bf06270 */
[----:B------:R-:W-:Y:S01]  /*cf20*/  VIADD R252, R252, UR30 ;  /* 0x0000001efcfc7c36 */ /* 0x000fe20008000000 */
[----:B------:R-:W1:Y:S01]  /*cf30*/  LDCU UR4, c[0x0][0x39c] ;  /* 0x00007380ff0477ac */ /* 0x000e620008000800 */
[----:B------:R5:W-:Y:S01]  /*cf40*/  @P5 STG.E.U8 desc[UR24][R68.64], R75 ;  /* 0x0000004b44005986 */ /* 0x000be2000c101118 */
[----:B------:R-:W-:-:S02]  /*cf50*/  ISETP.GE.AND P5, PT, R73, UR6, PT ;  /* 0x0000000649007c0c */ /* 0x000fc4000bfa6270 */
[----:B------:R-:W-:Y:S01]  /*cf60*/  SHF.R.S32.HI R74, RZ, 0x1f, R252 ;  /* 0x0000001fff4a7819 */ /* 0x000fe200000114fc */
[----:B------:R0:W-:Y:S01]  /*cf70*/  @P4 STG.E.U8 desc[UR24][R70.64], R77 ;  /* 0x0000004d46004986 */ /* 0x0001e2000c101118 */
[----:B---3--:R-:W-:Y:S01]  /*cf80*/  ISETP.LT.AND P4, PT, R2, UR8, !P3 ;  /* 0x0000000802007c0c */ /* 0x008fe2000df81270 */
[----:B------:R-:W3:Y:S01]  /*cf90*/  LDCU UR6, c[0x0][0x398] ;  /* 0x00007300ff0677ac */ /* 0x000ee20008000800 */
[----:B------:R-:W-:Y:S02]  /*cfa0*/  IADD3 R72, P6, PT, R252, R229, RZ ;  /* 0x000000e5fc487210 */ /* 0x000fe40007fde0ff */
[----:B------:R-:W-:Y:S01]  /*cfb0*/  ISETP.LT.AND P3, PT, R3, UR12, !P3 ;  /* 0x0000000c03007c0c */ /* 0x000fe2000df61270 */
[----:B------:R-:W2:Y:S02]  /*cfc0*/  LDCU UR8, c[0x0][0x398] ;  /* 0x00007300ff0877ac */ /* 0x000ea40008000800 */
[----:B------:R-:W-:Y:S01]  /*cfd0*/  IMAD.X R73, R74, 0x1, R228, P6 ;  /* 0x000000014a497824 */ /* 0x000fe200030e06e4 */
[----:B-----5:R-:W-:-:S02]  /*cfe0*/  IADD3 R68, P6, PT, R252, R230, RZ ;  /* 0x000000e6fc447210 */ /* 0x020fc40007fde0ff */
[----:B------:R-:W-:Y:S01]  /*cff0*/  F2FP.SATFINITE.E4M3.F32.PACK_AB_MERGE_C R201, R201, R200, RZ ;  /* 0x000000c8c9c9723e */ /* 0x000fe200048070ff */
[----:B0-----:R-:W-:Y:S01]  /*d000*/  VIADD R70, R0, 0x29 ;  /* 0x0000002900467836 */ /* 0x001fe20000000000 */
[----:B------:R-:W0:Y:S01]  /*d010*/  LDCU UR12, c[0x0][0x398] ;  /* 0x00007300ff0c77ac */ /* 0x000e220008000800 */
[----:B------:R-:W-:Y:S02]  /*d020*/  VIADD R252, R252, UR30 ;  /* 0x0000001efcfc7c36 */ /* 0x000fe40008000000 */
[----:B------:R-:W-:Y:S01]  /*d030*/  IMAD.X R69, R74, 0x1, R231, P6 ;  /* 0x000000014a457824 */ /* 0x000fe200030e06e7 */
[----:B------:R-:W-:Y:S01]  /*d040*/  @P4 STG.E.U8 desc[UR24][R72.64], R201 ;  /* 0x000000c948004986 */ /* 0x000fe2000c101118 */
[----:B-1----:R-:W-:Y:S01]  /*d050*/  ISETP.GE.AND P4, PT, R70, UR4, PT ;  /* 0x0000000446007c0c */ /* 0x002fe2000bf86270 */
[----:B------:R-:W1:Y:S01]  /*d060*/  LDCU UR4, c[0x0][0x39c] ;  /* 0x00007380ff0477ac */ /* 0x000e620008000800 */
[----:B------:R-:W-:Y:S01]  /*d070*/  SHF.R.S32.HI R74, RZ, 0x1f, R252 ;  /* 0x0000001fff4a7819 */ /* 0x000fe200000114fc */
[----:B------:R5:W-:Y:S01]  /*d080*/  @P3 STG.E.U8 desc[UR24][R68.64], R81 ;  /* 0x0000005144003986 */ /* 0x000be2000c101118 */
[----:B------:R-:W-:-:S02]  /*d090*/  IADD3 R70, P6, PT, R252, R229, RZ ;  /* 0x000000e5fc467210 */ /* 0x000fc40007fde0ff */
[----:B--2---:R-:W-:Y:S01]  /*d0a0*/  ISETP.LT.AND P3, PT, R2, UR11, !P2 ;  /* 0x0000000b02007c0c */ /* 0x004fe2000d761270 */
[----:B------:R-:W2:Y:S01]  /*d0b0*/  LDCU UR11, c[0x0][0x398] ;  /* 0x00007300ff0b77ac */ /* 0x000ea20008000800 */
[----:B---3--:R-:W-:Y:S01]  /*d0c0*/  ISETP.LT.AND P2, PT, R3, UR6, !P2 ;  /* 0x0000000603007c0c */ /* 0x008fe2000d741270 */
[----:B------:R-:W-:Y:S01]  /*d0d0*/  IMAD.X R71, R74, 0x1, R228, P6 ;  /* 0x000000014a477824 */ /* 0x000fe200030e06e4 */
[----:B------:R-:W-:Y:S01]  /*d0e0*/  PRMT R75, R201, 0x9910, RZ ;  /* 0x00009910c94b7816 */ /* 0x000fe200000000ff */
[----:B------:R-:W-:Y:S01]  /*d0f0*/  VIADD R76, R0, 0x2a ;  /* 0x0000002a004c7836 */ /* 0x000fe20000000000 */
[----:B------:R-:W-:Y:S01]  /*d100*/  PRMT R77, R81, 0x9910, RZ ;  /* 0x00009910514d7816 */ /* 0x000fe200000000ff */
[----:B------:R-:W3:Y:S01]  /*d110*/  LDCU UR6, c[0x0][0x39c] ;  /* 0x00007380ff0677ac */ /* 0x000ee20008000800 */
[----:B-----5:R-:W-:Y:S02]  /*d120*/  IADD3 R68, P6, PT, R252, R230, RZ ;  /* 0x000000e6fc447210 */ /* 0x020fe40007fde0ff */
[----:B------:R-:W-:-:S02]  /*d130*/  SHF.R.S32.HI R75, RZ, 0x8, R75 ;  /* 0x00000008ff4b7819 */ /* 0x000fc4000001144b */
[----:B------:R-:W-:Y:S01]  /*d140*/  SHF.R.S32.HI R77, RZ, 0x8, R77 ;  /* 0x00000008ff4d7819 */ /* 0x000fe2000001144d */
[----:B------:R-:W-:Y:S02]  /*d150*/  IMAD.X R69, R74, 0x1, R231, P6 ;  /* 0x000000014a457824 */ /* 0x000fe400030e06e7 */
[----:B------:R-:W-:Y:S01]  /*d160*/  VIADD R252, R252, UR30 ;  /* 0x0000001efcfc7c36 */ /* 0x000fe20008000000 */
[----:B------:R5:W-:Y:S01]  /*d170*/  @P3 STG.E.U8 desc[UR24][R70.64], R75 ;  /* 0x0000004b46003986 */ /* 0x000be2000c101118 */
[----:B------:R-:W-:Y:S01]  /*d180*/  ISETP.LT.AND P3, PT, R2, UR8, !P1 ;  /* 0x0000000802007c0c */ /* 0x000fe2000cf61270 */
[----:B------:R-:W2:Y:S02]  /*d190*/  LDCU UR8, c[0x0][0x398] ;  /* 0x00007300ff0877ac */ /* 0x000ea40008000800 */
[----:B------:R2:W-:Y:S01]  /*d1a0*/  @P2 STG.E.U8 desc[UR24][R68.64], R77 ;  /* 0x0000004d44002986 */ /* 0x0005e2000c101118 */
[----:B0-----:R-:W-:Y:S01]  /*d1b0*/  ISETP.LT.AND P2, PT, R3, UR12, !P1 ;  /* 0x0000000c03007c0c */ /* 0x001fe2000cf41270 */
[----:B------:R-:W0:Y:S01]  /*d1c0*/  LDCU UR12, c[0x0][0x398] ;  /* 0x00007300ff0c77ac */ /* 0x000e220008000800 */
[----:B------:R-:W-:-:S02]  /*d1d0*/  SHF.R.S32.HI R74, RZ, 0x1f, R252 ;  /* 0x0000001fff4a7819 */ /* 0x000fc400000114fc */
[C---:B------:R-:W-:Y:S02]  /*d1e0*/  IADD3 R72, P1, PT, R252.reuse, R229, RZ ;  /* 0x000000e5fc487210 */ /* 0x040fe40007f3e0ff */
[----:B-----5:R-:W-:-:S03]  /*d1f0*/  IADD3 R70, P6, PT, R252, R230, RZ ;  /* 0x000000e6fc467210 */ /* 0x020fc60007fde0ff */
[----:B------:R-:W-:Y:S01]  /*d200*/  IMAD.X R73, R74, 0x1, R228, P1 ;  /* 0x000000014a497824 */ /* 0x000fe200008e06e4 */
[----:B-1----:R-:W-:Y:S01]  /*d210*/  ISETP.GE.AND P1, PT, R76, UR4, PT ;  /* 0x000000044c007c0c */ /* 0x002fe2000bf26270 */
[----:B------:R-:W1:Y:S01]  /*d220*/  LDCU UR4, c[0x0][0x39c] ;  /* 0x00007380ff0477ac */ /* 0x000e620008000800 */
[----:B------:R-:W-:Y:S01]  /*d230*/  F2FP.SATFINITE.E4M3.F32.PACK_AB_MERGE_C R203, R203, R202, RZ ;  /* 0x000000cacbcb723e */ /* 0x000fe200048070ff */
[----:B------:R-:W-:Y:S02]  /*d240*/  IMAD.X R71, R74, 0x1, R231, P6 ;  /* 0x000000014a477824 */ /* 0x000fe400030e06e7 */
[----:B------:R-:W-:Y:S02]  /*d250*/  VIADD R252, R252, UR30 ;  /* 0x0000001efcfc7c36 */ /* 0x000fe40008000000 */
[----:B------:R-:W-:Y:S01]  /*d260*/  @P3 STG.E.U8 desc[UR24][R72.64], R203 ;  /* 0x000000cb48003986 */ /* 0x000fe2000c101118 */
[----:B--2---:R-:W-:Y:S01]  /*d270*/  ISETP.LT.AND P3, PT, R2, UR11, !P0 ;  /* 0x0000000b02007c0c */ /* 0x004fe2000c761270 */
[----:B------:R-:W-:Y:S01]  /*d280*/  VIADD R76, R0, 0x2b ;  /* 0x0000002b004c7836 */ /* 0x000fe20000000000 */
[----:B------:R-:W-:Y:S01]  /*d290*/  SHF.R.S32.HI R74, RZ, 0x1f, R252 ;  /* 0x0000001fff4a7819 */ /* 0x000fe200000114fc */
[----:B------:R2:W-:Y:S01]  /*d2a0*/  @P2 STG.E.U8 desc[UR24][R70.64], R83 ;  /* 0x0000005346002986 */ /* 0x0005e2000c101118 */
[----:B------:R-:W-:Y:S01]  /*d2b0*/  ISETP.LT.AND P2, PT, R3, UR14, !P0 ;  /* 0x0000000e03007c0c */ /* 0x000fe2000c741270 */
[----:B------:R-:W5:Y:S01]  /*d2c0*/  LDCU UR11, c[0x0][0x398] ;  /* 0x00007300ff0b77ac */ /* 0x000f620008000800 */
[----:B------:R-:W-:-:S02]  /*d2d0*/  IADD3 R68, P0, PT, R252, R229, RZ ;  /* 0x000000e5fc447210 */ /* 0x000fc40007f1e0ff */
[----:B------:R-:W-:Y:S01]  /*d2e0*/  PRMT R75, R203, 0x9910, RZ ;  /* 0x00009910cb4b7816 */ /* 0x000fe200000000ff */
[----:B------:R-:W0:Y:S01]  /*d2f0*/  LDCU UR14, c[0x0][0x398] ;  /* 0x00007300ff0e77ac */ /* 0x000e220008000800 */
[----:B------:R-:W-:Y:S01]  /*d300*/  PRMT R77, R83, 0x9910, RZ ;  /* 0x00009910534d7816 */ /* 0x000fe200000000ff */
[----:B------:R-:W-:Y:S01]  /*d310*/  IMAD.X R69, R74, 0x1, R228, P0 ;  /* 0x000000014a457824 */ /* 0x000fe200000e06e4 */
[----:B--2---:R-:W-:Y:S01]  /*d320*/  IADD3 R70, P6, PT, R252, R230, RZ ;  /* 0x000000e6fc467210 */ /* 0x004fe20007fde0ff */
[----:B------:R-:W-:Y:S01]  /*d330*/  VIADD R73, R0, 0x2c ;  /* 0x0000002c00497836 */ /* 0x000fe20000000000 */
[----:B------:R-:W-:Y:S01]  /*d340*/  SHF.R.S32.HI R75, RZ, 0x8, R75 ;  /* 0x00000008ff4b7819 */ /* 0x000fe2000001144b */
[----:B------:R-:W-:Y:S01]  /*d350*/  VIADD R252, R252, UR30 ;  /* 0x0000001efcfc7c36 */ /* 0x000fe20008000000 */
[----:B------:R-:W-:Y:S01]  /*d360*/  SHF.R.S32.HI R77, RZ, 0x8, R77 ;  /* 0x00000008ff4d7819 */ /* 0x000fe2000001144d */
[----:B------:R-:W-:Y:S01]  /*d370*/  IMAD.X R71, R74, 0x1, R231, P6 ;  /* 0x000000014a477824 */ /* 0x000fe200030e06e7 */
[----:B-1----:R-:W-:Y:S01]  /*d380*/  ISETP.GE.AND P0, PT, R76, UR4, PT ;  /* 0x000000044c007c0c */ /* 0x002fe2000bf06270 */
[----:B------:R-:W1:Y:S01]  /*d390*/  LDCU UR4, c[0x0][0x39c] ;  /* 0x00007380ff0477ac */ /* 0x000e620008000800 */
[----:B------:R2:W-:Y:S01]  /*d3a0*/  @P3 STG.E.U8 desc[UR24][R68.64], R75 ;  /* 0x0000004b44003986 */ /* 0x0005e2000c101118 */
[----:B---3--:R-:W-:-:S02]  /*d3b0*/  ISETP.GE.AND P3, PT, R73, UR6, PT ;  /* 0x0000000649007c0c */ /* 0x008fc4000bf66270 */
[----:B------:R-:W-:Y:S01]  /*d3c0*/  SHF.R.S32.HI R74, RZ, 0x1f, R252 ;  /* 0x0000001fff4a7819 */ /* 0x000fe200000114fc */
[----:B------:R3:W-:Y:S01]  /*d3d0*/  @P2 STG.E.U8 desc[UR24][R70.64], R77 ;  /* 0x0000004d46002986 */ /* 0x0007e2000c101118 */
[----:B------:R-:W-:Y:S01]  /*d3e0*/  ISETP.LT.AND P2, PT, R2, UR8, !P5 ;  /* 0x0000000802007c0c */ /* 0x000fe2000ef41270 */
[----:B------:R-:W4:Y:S01]  /*d3f0*/  LDCU UR6, c[0x0][0x398] ;  /* 0x00007300ff0677ac */ /* 0x000f220008000800 */
[----:B------:R-:W-:Y:S02]  /*d400*/  IADD3 R72, P6, PT, R252, R229, RZ ;  /* 0x000000e5fc487210 */ /* 0x000fe40007fde0ff */
[----:B0-----:R-:W-:Y:S01]  /*d410*/  ISETP.LT.AND P5, PT, R3, UR12, !P5 ;  /* 0x0000000c03007c0c */ /* 0x001fe2000efa1270 */
[----:B------:R-:W0:Y:S02]  /*d420*/  LDCU UR8, c[0x0][0x398] ;  /* 0x00007300ff0877ac */ /* 0x000e240008000800 */
[----:B------:R-:W-:Y:S01]  /*d430*/  IMAD.X R73, R74, 0x1, R228, P6 ;  /* 0x000000014a497824 */ /* 0x000fe200030e06e4 */
[----:B--2---:R-:W-:-:S02]  /*d440*/  IADD3 R68, P6, PT, R252, R230, RZ ;  /* 0x000000e6fc447210 */ /* 0x004fc40007fde0ff */
[----:B------:R-:W-:Y:S01]  /*d450*/  F2FP.SATFINITE.E4M3.F32.PACK_AB_MERGE_C R205, R205, R204, RZ ;  /* 0x000000cccdcd723e */ /* 0x000fe200048070ff */
[----:B---3--:R-:W-:Y:S01]  /*d460*/  VIADD R70, R0, 0x2d ;  /* 0x0000002d00467836 */ /* 0x008fe20000000000 */
[----:B------:R-:W2:Y:S01]  /*d470*/  LDCU UR12, c[0x0][0x398] ;  /* 0x00007300ff0c77ac */ /* 0x000ea20008000800 */
        /* <DEDUP_REMOVED lines=8> */
[----:B-----5:R-:W-:Y:S01]  /*d500*/  ISETP.LT.AND P5, PT, R2, UR11, !P4 ;  /* 0x0000000b02007c0c */ /* 0x020fe2000e7a1270 */
[----:B------:R-:W5:Y:S01]  /*d510*/  LDCU UR11, c[0x0][0x398] ;  /* 0x00007300ff0b77ac */ /* 0x000f620008000800 */
[----:B----4-:R-:W-:Y:S01]  /*d520*/  ISETP.LT.AND P4, PT, R3, UR6, !P4 ;  /* 0x0000000603007c0c */ /* 0x010fe2000e781270 */
[----:B------:R-:W-:Y:S01]  /*d530*/  IMAD.X R71, R74, 0x1, R228, P6 ;  /* 0x000000014a477824 */ /* 0x000fe200030e06e4 */
[----:B------:R-:W-:Y:S01]  /*d540*/  PRMT R75, R205, 0x9910, RZ ;  /* 0x00009910cd4b7816 */ /* 0x000fe200000000ff */
[----:B------:R-:W-:Y:S01]  /*d550*/  VIADD R76, R0, 0x2e ;  /* 0x0000002e004c7836 */ /* 0x000fe20000000000 */
[----:B------:R-:W-:Y:S01]  /*d560*/  PRMT R77, R85, 0x9910, RZ ;  /* 0x00009910554d7816 */ /* 0x000fe200000000ff */
[----:B------:R-:W4:Y:S01]  /*d570*/  LDCU UR6, c[0x0][0x39c] ;  /* 0x00007380ff0677ac */ /* 0x000f220008000800 */
[----:B---3--:R-:W-:Y:S02]  /*d580*/  IADD3 R68, P6, PT, R252, R230, RZ ;  /* 0x000000e6fc447210 */ /* 0x008fe40007fde0ff */
[----:B------:R-:W-:-:S02]  /*d590*/  SHF.R.S32.HI R75, RZ, 0x8, R75 ;  /* 0x00000008ff4b7819 */ /* 0x000fc4000001144b */
[----:B------:R-:W-:Y:S01]  /*d5a0*/  SHF.R.S32.HI R77, RZ, 0x8, R77 ;  /* 0x00000008ff4d7819 */ /* 0x000fe2000001144d */
[----:B------:R-:W-:Y:S02]  /*d5b0*/  IMAD.X R69, R74, 0x1, R231, P6 ;  /* 0x000000014a457824 */ /* 0x000fe400030e06e7 */
[----:B------:R-:W-:Y:S01]  /*d5c0*/  VIADD R252, R252, UR30 ;  /* 0x0000001efcfc7c36 */ /* 0x000fe20008000000 */
[----:B------:R3:W-:Y:S01]  /*d5d0*/  @P5 STG.E.U8 desc[UR24][R70.64], R75 ;  /* 0x0000004b46005986 */ /* 0x0007e2000c101118 */
[----:B0-----:R-:W-:Y:S01]  /*d5e0*/  ISETP.LT.AND P5, PT, R2, UR8, !P1 ;  /* 0x0000000802007c0c */ /* 0x001fe2000cfa1270 */
[----:B------:R-:W0:Y:S02]  /*d5f0*/  LDCU UR8, c[0x0][0x398] ;  /* 0x00007300ff0877ac */ /* 0x000e240008000800 */
[----:B------:R0:W-:Y:S01]  /*d600*/  @P4 STG.E.U8 desc[UR24][R68.64], R77 ;  /* 0x0000004d44004986 */ /* 0x0001e2000c101118 */
[----:B--2---:R-:W-:Y:S01]  /*d610*/  ISETP.LT.AND P4, PT, R3, UR12, !P1 ;  /* 0x0000000c03007c0c */ /* 0x004fe2000cf81270 */
[----:B------:R-:W2:Y:S01]  /*d620*/  LDCU UR12, c[0x0][0x398] ;  /* 0x00007300ff0c77ac */ /* 0x000ea20008000800 */
[----:B------:R-:W-:-:S02]  /*d630*/  SHF.R.S32.HI R74, RZ, 0x1f, R252 ;  /* 0x0000001fff4a7819 */ /* 0x000fc400000114fc */
[C---:B------:R-:W-:Y:S02]  /*d640*/  IADD3 R72, P1, PT, R252.reuse, R229, RZ ;  /* 0x000000e5fc487210 */ /* 0x040fe40007f3e0ff */
[----:B---3--:R-:W-:-:S03]  /*d650*/  IADD3 R70, P6, PT, R252, R230, RZ ;  /* 0x000000e6fc467210 */ /* 0x008fc60007fde0ff */
[----:B------:R-:W-:Y:S01]  /*d660*/  IMAD.X R73, R74, 0x1, R228, P1 ;  /* 0x000000014a497824 */ /* 0x000fe200008e06e4 */
[----:B-1----:R-:W-:Y:S01]  /*d670*/  ISETP.GE.AND P1, PT, R76, UR4, PT ;  /* 0x000000044c007c0c */ /* 0x002fe2000bf26270 */
[----:B------:R-:W1:Y:S01]  /*d680*/  LDCU UR4, c[0x0][0x39c] ;  /* 0x00007380ff0477ac */ /* 0x000e620008000800 */
[----:B------:R-:W-:Y:S01]  /*d690*/  F2FP.SATFINITE.E4M3.F32.PACK_AB_MERGE_C R207, R207, R206, RZ ;  /* 0x000000cecfcf723e */ /* 0x000fe200048070ff */
[----:B------:R-:W-:Y:S01]  /*d6a0*/  IMAD.X R71, R74, 0x1, R231, P6 ;  /* 0x000000014a477824 */ /* 0x000fe200030e06e7 */
[----:B------:R-:W-:Y:S01]  /*d6b0*/  F2FP.SATFINITE.E4M3.F32.PACK_AB_MERGE_C R87, R87, R86, RZ ;  /* 0x000000565757723e */ /* 0x000fe200048070ff */
[----:B------:R-:W-:Y:S02]  /*d6c0*/  VIADD R252, R252, UR30 ;  /* 0x0000001efcfc7c36 */ /* 0x000fe40008000000 */
[----:B------:R-:W-:Y:S01]  /*d6d0*/  @P5 STG.E.U8 desc[UR24][R72.64], R207 ;  /* 0x000000cf48005986 */ /* 0x000fe2000c101118 */
[----:B-----5:R-:W-:Y:S01]  /*d6e0*/  ISETP.LT.AND P5, PT, R2, UR11, !P0 ;  /* 0x0000000b02007c0c */ /* 0x020fe2000c7a1270 */
[----:B------:R-:W-:Y:S01]  /*d6f0*/  VIADD R76, R0, 0x2f ;  /* 0x0000002f004c7836 */ /* 0x000fe20000000000 */
[----:B------:R-:W-:Y:S01]  /*d700*/  SHF.R.S32.HI R74, RZ, 0x1f, R252 ;  /* 0x0000001fff4a7819 */ /* 0x000fe200000114fc */
[----:B------:R3:W-:Y:S01]  /*d710*/  @P4 STG.E.U8 desc[UR24][R70.64], R87 ;  /* 0x0000005746004986 */ /* 0x0007e2000c101118 */
[----:B------:R-:W-:Y:S01]  /*d720*/  ISETP.LT.AND P4, PT, R3, UR14, !P0 ;  /* 0x0000000e03007c0c */ /* 0x000fe2000c781270 */
[----:B------:R-:W5:Y:S01]  /*d730*/  LDCU UR11, c[0x0][0x398] ;  /* 0x00007300ff0b77ac */ /* 0x000f620008000800 */
[----:B0-----:R-:W-:-:S02]  /*d740*/  IADD3 R68, P0, PT, R252, R229, RZ ;  /* 0x000000e5fc447210 */ /* 0x001fc40007f1e0ff */
[----:B------:R-:W-:Y:S01]  /*d750*/  PRMT R75, R207, 0x9910, RZ ;  /* 0x00009910cf4b7816 */ /* 0x000fe200000000ff */
[----:B------:R-:W0:Y:S01]  /*d760*/  LDCU UR14, c[0x0][0x398] ;  /* 0x00007300ff0e77ac */ /* 0x000e220008000800 */
[----:B------:R-:W-:Y:S01]  /*d770*/  PRMT R77, R87, 0x9910, RZ ;  /* 0x00009910574d7816 */ /* 0x000fe200000000ff */
[----:B------:R-:W-:Y:S01]  /*d780*/  IMAD.X R69, R74, 0x1, R228, P0 ;  /* 0x000000014a457824 */ /* 0x000fe200000e06e4 */
[----:B---3--:R-:W-:Y:S01]  /*d790*/  IADD3 R70, P6, PT, R252, R230, RZ ;  /* 0x000000e6fc467210 */ /* 0x008fe20007fde0ff */
        /* <DEDUP_REMOVED lines=8> */
[----:B----4-:R-:W-:-:S02]  /*d820*/  ISETP.GE.AND P5, PT, R73, UR6, PT ;  /* 0x0000000649007c0c */ /* 0x010fc4000bfa6270 */
[----:B------:R-:W-:Y:S01]  /*d830*/  SHF.R.S32.HI R74, RZ, 0x1f, R252 ;  /* 0x0000001fff4a7819 */ /* 0x000fe200000114fc */
[----:B------:R4:W-:Y:S01]  /*d840*/  @P4 STG.E.U8 desc[UR24][R70.64], R77 ;  /* 0x0000004d46004986 */ /* 0x0009e2000c101118 */
[----:B------:R-:W-:Y:S01]  /*d850*/  ISETP.LT.AND P4, PT, R2, UR8, !P3 ;  /* 0x0000000802007c0c */ /* 0x000fe2000df81270 */
[----:B------:R-:W0:Y:S01]  /*d860*/  LDCU UR6, c[0x0][0x398] ;  /* 0x00007300ff0677ac */ /* 0x000e220008000800 */
[----:B------:R-:W-:Y:S02]  /*d870*/  IADD3 R72, P6, PT, R252, R229, RZ ;  /* 0x000000e5fc487210 */ /* 0x000fe40007fde0ff */
[----:B--2---:R-:W-:Y:S01]  /*d880*/  ISETP.LT.AND P3, PT, R3, UR12, !P3 ;  /* 0x0000000c03007c0c */ /* 0x004fe2000df61270 */
[----:B------:R-:W2:Y:S02]  /*d890*/  LDCU UR8, c[0x0][0x398] ;  /* 0x00007300ff0877ac */ /* 0x000ea40008000800 */
[----:B------:R-:W-:Y:S01]  /*d8a0*/  IMAD.X R73, R74, 0x1, R228, P6 ;  /* 0x000000014a497824 */ /* 0x000fe200030e06e4 */
[----:B---3--:R-:W-:-:S02]  /*d8b0*/  IADD3 R68, P6, PT, R252, R230, RZ ;  /* 0x000000e6fc447210 */ /* 0x008fc40007fde0ff */
[----:B------:R-:W-:Y:S01]  /*d8c0*/  F2FP.SATFINITE.E4M3.F32.PACK_AB_MERGE_C R209, R209, R208, RZ ;  /* 0x000000d0d1d1723e */ /* 0x000fe200048070ff */
[----:B----4-:R-:W-:Y:S01]  /*d8d0*/  VIADD R70, R0, 0x31 ;  /* 0x0000003100467836 */ /* 0x010fe20000000000 */
[----:B------:R-:W-:Y:S01]  /*d8e0*/  F2FP.SATFINITE.E4M3.F32.PACK_AB_MERGE_C R89, R89, R88, RZ ;  /* 0x000000585959723e */ /* 0x000fe200048070ff */
[----:B------:R-:W-:Y:S01]  /*d8f0*/  VIADD R252, R252, UR30 ;  /* 0x0000001efcfc7c36 */ /* 0x000fe20008000000 */
[----:B------:R-:W3:Y:S01]  /*d900*/  LDCU UR12, c[0x0][0x398] ;  /* 0x00007300ff0c77ac */ /* 0x000ee20008000800 */
        /* <DEDUP_REMOVED lines=9> */
[----:B0-----:R-:W-:Y:S01]  /*d9a0*/  ISETP.LT.AND P2, PT, R3, UR6, !P2 ;  /* 0x0000000603007c0c */ /* 0x001fe2000d741270 */
[----:B------:R-:W-:Y:S01]  /*d9b0*/  IMAD.X R71, R74, 0x1, R228, P6 ;  /* 0x000000014a477824 */ /* 0x000fe200030e06e4 */
[----:B------:R-:W-:Y:S01]  /*d9c0*/  PRMT R75, R209, 0x9910, RZ ;  /* 0x00009910d14b7816 */ /* 0x000fe200000000ff */
[----:B------:R-:W-:Y:S01]  /*d9d0*/  VIADD R76, R0, 0x32 ;  /* 0x00000032004c7836 */ /* 0x000fe20000000000 */
[----:B------:R-:W-:Y:S01]  /*d9e0*/  PRMT R77, R89, 0x9910, RZ ;  /* 0x00009910594d7816 */ /* 0x000fe200000000ff */
[----:B------:R-:W0:Y:S01]  /*d9f0*/  LDCU UR6, c[0x0][0x39c] ;  /* 0x00007380ff0677ac */ /* 0x000e220008000800 */
[----:B----4-:R-:W-:Y:S02]  /*da00*/  IADD3 R68, P6, PT, R252, R230, RZ ;  /* 0x000000e6fc447210 */ /* 0x010fe40007fde0ff */
[----:B------:R-:W-:-:S02]  /*da10*/  SHF.R.S32.HI R75, RZ, 0x8, R75 ;  /* 0x00000008ff4b7819 */ /* 0x000fc4000001144b */
[----:B------:R-:W-:Y:S01]  /*da20*/  SHF.R.S32.HI R77, RZ, 0x8, R77 ;  /* 0x00000008ff4d7819 */ /* 0x000fe2000001144d */
[----:B------:R-:W-:Y:S02]  /*da30*/  IMAD.X R69, R74, 0x1, R231, P6 ;  /* 0x000000014a457824 */ /* 0x000fe400030e06e7 */
[----:B------:R-:W-:Y:S01]  /*da40*/  VIADD R252, R252, UR30 ;  /* 0x0000001efcfc7c36 */ /* 0x000fe20008000000 */
[----:B------:R4:W-:Y:S01]  /*da50*/  @P3 STG.E.U8 desc[UR24][R70.64], R75 ;  /* 0x0000004b46003986 */ /* 0x0009e2000c101118 */
[----:B--2---:R-:W-:Y:S01]  /*da60*/  ISETP.LT.AND P3, PT, R2, UR8, !P1 ;  /* 0x0000000802007c0c */ /* 0x004fe2000cf61270 */
[----:B------:R-:W2:Y:S02]  /*da70*/  LDCU UR8, c[0x0][0x398] ;  /* 0x00007300ff0877ac */ /* 0x000ea40008000800 */
[----:B------:R0:W-:Y:S01]  /*da80*/  @P2 STG.E.U8 desc[UR24][R68.64], R77 ;  /* 0x0000004d44002986 */ /* 0x0001e2000c101118 */
[----:B---3--:R-:W-:Y:S01]  /*da90*/  ISETP.LT.AND P2, PT, R3, UR12, !P1 ;  /* 0x0000000c03007c0c */ /* 0x008fe2000cf41270 */
[----:B------:R-:W3:Y:S01]  /*daa0*/  LDCU UR12, c[0x0][0x398] ;  /* 0x00007300ff0c77ac */ /* 0x000ee20008000800 */
[----:B------:R-:W-:-:S02]  /*dab0*/  SHF.R.S32.HI R74, RZ, 0x1f, R252 ;  /* 0x0000001fff4a7819 */ /* 0x000fc400000114fc */
[C---:B------:R-:W-:Y:S02]  /*dac0*/  IADD3 R72, P1, PT, R252.reuse, R229, RZ ;  /* 0x000000e5fc487210 */ /* 0x040fe40007f3e0ff */
[----:B----4-:R-:W-:-:S03]  /*dad0*/  IADD3 R70, P6, PT, R252, R230, RZ ;  /* 0x000000e6fc467210 */ /* 0x010fc60007fde0ff */
        /* <DEDUP_REMOVED lines=19> */
[----:B----4-:R-:W-:Y:S01]  /*dc10*/  IADD3 R70, P6, PT, R252, R230, RZ ;  /* 0x000000e6fc467210 */ /* 0x010fe20007fde0ff */
        /* <DEDUP_REMOVED lines=8> */
[----:B------:R-:W-:-:S02]  /*dca0*/  ISETP.GE.AND P3, PT, R73, UR6, PT ;  /* 0x0000000649007c0c */ /* 0x000fc4000bf66270 */
[----:B------:R-:W-:Y:S01]  /*dcb0*/  SHF.R.S32.HI R74, RZ, 0x1f, R252 ;  /* 0x0000001fff4a7819 */ /* 0x000fe200000114fc */
[----:B------:R0:W-:Y:S01]  /*dcc0*/  @P2 STG.E.U8 desc[UR24][R70.64], R77 ;  /* 0x0000004d46002986 */ /* 0x0001e2000c101118 */
[----:B--2---:R-:W-:Y:S01]  /*dcd0*/  ISETP.LT.AND P2, PT, R2, UR8, !P5 ;  /* 0x0000000802007c0c */ /* 0x004fe2000ef41270 */
[----:B------:R-:W2:Y:S01]  /*dce0*/  LDCU UR6, c[0x0][0x398] ;  /* 0x00007300ff0677ac */ /* 0x000ea20008000800 */
[----:B------:R-:W-:Y:S02]  /*dcf0*/  IADD3 R72, P6, PT, R252, R229, RZ ;  /* 0x000000e5fc487210 */ /* 0x000fe40007fde0ff */
[----:B---3--:R-:W-:Y:S01]  /*dd00*/  ISETP.LT.AND P5, PT, R3, UR12, !P5 ;  /* 0x0000000c03007c0c */ /* 0x008fe2000efa1270 */
[----:B------:R-:W3:Y:S02]  /*dd10*/  LDCU UR8, c[0x0][0x398] ;  /* 0x00007300ff0877ac */ /* 0x000ee40008000800 */
[----:B------:R-:W-:Y:S01]  /*dd20*/  IMAD.X R73, R74, 0x1, R228, P6 ;  /* 0x000000014a497824 */ /* 0x000fe200030e06e4 */
[----:B----4-:R-:W-:-:S02]  /*dd30*/  IADD3 R68, P6, PT, R252, R230, RZ ;  /* 0x000000e6fc447210 */ /* 0x010fc40007fde0ff */
[----:B------:R-:W-:Y:S01]  /*dd40*/  F2FP.SATFINITE.E4M3.F32.PACK_AB_MERGE_C R213, R213, R212, RZ ;  /* 0x000000d4d5d5723e */ /* 0x000fe200048070ff */
[----:B0-----:R-:W-:Y:S01]  /*dd50*/  VIADD R70, R0, 0x35 ;  /* 0x0000003500467836 */ /* 0x001fe20000000000 */
[----:B------:R-:W-:Y:S01]  /*dd60*/  F2FP.SATFINITE.E4M3.F32.PACK_AB_MERGE_C R93, R93, R92, RZ ;  /* 0x0000005c5d5d723e */ /* 0x000fe200048070ff */
[----:B------:R-:W-:Y:S01]  /*dd70*/  VIADD R252, R252, UR30 ;  /* 0x0000001efcfc7c36 */ /* 0x000fe20008000000 */
[----:B------:R-:W0:Y:S01]  /*dd80*/  LDCU UR12, c[0x0][0x398] ;  /* 0x00007300ff0c77ac */ /* 0x000e220008000800 */
        /* <DEDUP_REMOVED lines=9> */
[----:B--2---:R-:W-:Y:S01]  /*de20*/  ISETP.LT.AND P4, PT, R3, UR6, !P4 ;  /* 0x0000000603007c0c */ /* 0x004fe2000e781270 */
[----:B------:R-:W-:Y:S01]  /*de30*/  IMAD.X R71, R74, 0x1, R228, P6 ;  /* 0x000000014a477824 */ /* 0x000fe200030e06e4 */
[----:B------:R-:W-:Y:S01]  /*de40*/  PRMT R75, R213, 0x9910, RZ ;  /* 0x00009910d54b7816 */ /* 0x000fe200000000ff */
[----:B------:R-:W-:Y:S01]  /*de50*/  VIADD R76, R0, 0x36 ;  /* 0x00000036004c7836 */ /* 0x000fe20000000000 */
[----:B------:R-:W-:Y:S01]  /*de60*/  PRMT R77, R93, 0x9910, RZ ;  /* 0x000099105d4d7816 */ /* 0x000fe200000000ff */
[----:B------:R-:W2:Y:S01]  /*de70*/  LDCU UR6, c[0x0][0x39c] ;  /* 0x00007380ff0677ac */ /* 0x000ea20008000800 */
[----:B----4-:R-:W-:Y:S02]  /*de80*/  IADD3 R68, P6, PT, R252, R230, RZ ;  /* 0x000000e6fc447210 */ /* 0x010fe40007fde0ff */
[----:B------:R-:W-:-:S02]  /*de90*/  SHF.R.S32.HI R75, RZ, 0x8, R75 ;  /* 0x00000008ff4b7819 */ /* 0x000fc4000001144b */
[----:B------:R-:W-:Y:S01]  /*dea0*/  SHF.R.S32.HI R77, RZ, 0x8, R77 ;  /* 0x00000008ff4d7819 */ /* 0x000fe2000001144d */
[----:B------:R-:W-:Y:S02]  /*deb0*/  IMAD.X R69, R74, 0x1, R231, P6 ;  /* 0x000000014a457824 */ /* 0x000fe400030e06e7 */
[----:B------:R-:W-:Y:S01]  /*dec0*/  VIADD R252, R252, UR30 ;  /* 0x0000001efcfc7c36 */ /* 0x000fe20008000000 */
[----:B------:R4:W-:Y:S01]  /*ded0*/  @P5 STG.E.U8 desc[UR24][R70.64], R75 ;  /* 0x0000004b46005986 */ /* 0x0009e2000c101118 */
[----:B---3--:R-:W-:Y:S01]  /*dee0*/  ISETP.LT.AND P5, PT, R2, UR8, !P1 ;  /* 0x0000000802007c0c */ /* 0x008fe2000cfa1270 */
[----:B------:R-:W3:Y:S02]  /*def0*/  LDCU UR8, c[0x0][0x398] ;  /* 0x00007300ff0877ac */ /* 0x000ee40008000800 */
[----:B------:R2:W-:Y:S01]  /*df00*/  @P4 STG.E.U8 desc[UR24][R68.64], R77 ;  /* 0x0000004d44004986 */ /* 0x0005e2000c101118 */
[----:B0-----:R-:W-:Y:S01]  /*df10*/  ISETP.LT.AND P4, PT, R3, UR12, !P1 ;  /* 0x0000000c03007c0c */ /* 0x001fe2000cf81270 */
[----:B------:R-:W0:Y:S01]  /*df20*/  LDCU UR12, c[0x0][0x398] ;  /* 0x00007300ff0c77ac */ /* 0x000e220008000800 */
        /* <DEDUP_REMOVED lines=17> */
[----:B--2---:R-:W-:-:S02]  /*e040*/  IADD3 R68, P0, PT, R252, R229, RZ ;  /* 0x000000e5fc447210 */ /* 0x004fc40007f1e0ff */
[----:B------:R-:W-:Y:S01]  /*e050*/  PRMT R75, R215, 0x9910, RZ ;  /* 0x00009910d74b7816 */ /* 0x000fe200000000ff */
[----:B------:R-:W2:Y:S01]  /*e060*/  LDCU UR14, c[0x0][0x398] ;  /* 0x00007300ff0e77ac */ /* 0x000ea20008000800 */
        /* <DEDUP_REMOVED lines=17> */
[----:B0-----:R-:W-:Y:S01]  /*e180*/  ISETP.LT.AND P3, PT, R3, UR12, !P3 ;  /* 0x0000000c03007c0c */ /* 0x001fe2000df61270 */
[----:B------:R-:W0:Y:S02]  /*e190*/  LDCU UR8, c[0x0][0x398] ;  /* 0x00007300ff0877ac */ /* 0x000e240008000800 */
[----:B------:R-:W-:Y:S01]  /*e1a0*/  IMAD.X R73, R74, 0x1, R228, P6 ;  /* 0x000000014a497824 */ /* 0x000fe200030e06e4 */
[----:B----4-:R-:W-:-:S02]  /*e1b0*/  IADD3 R68, P6, PT, R252, R230, RZ ;  /* 0x000000e6fc447210 */ /* 0x010fc40007fde0ff */
[----:B------:R-:W-:Y:S01]  /*e1c0*/  F2FP.SATFINITE.E4M3.F32.PACK_AB_MERGE_C R217, R217, R216, RZ ;  /* 0x000000d8d9d9723e */ /* 0x000fe200048070ff */
[----:B--2---:R-:W-:Y:S01]  /*e1d0*/  VIADD R70, R0, 0x39 ;  /* 0x0000003900467836 */ /* 0x004fe20000000000 */
[----:B------:R-:W-:Y:S01]  /*e1e0*/  F2FP.SATFINITE.E4M3.F32.PACK_AB_MERGE_C R97, R97, R96, RZ ;  /* 0x000000606161723e */ /* 0x000fe200048070ff */
[----:B------:R-:W-:Y:S01]  /*e1f0*/  VIADD R252, R252, UR30 ;  /* 0x0000001efcfc7c36 */ /* 0x000fe20008000000 */
[----:B------:R-:W2:Y:S01]  /*e200*/  LDCU UR12, c[0x0][0x398] ;  /* 0x00007300ff0c77ac */ /* 0x000ea20008000800 */
        /* <DEDUP_REMOVED lines=9> */
[----:B---3--:R-:W-:Y:S01]  /*e2a0*/  ISETP.LT.AND P2, PT, R3, UR6, !P2 ;  /* 0x0000000603007c0c */ /* 0x008fe2000d741270 */
[----:B------:R-:W-:Y:S01]  /*e2b0*/  IMAD.X R71, R74, 0x1, R228, P6 ;  /* 0x000000014a477824 */ /* 0x000fe200030e06e4 */
[----:B------:R-:W-:Y:S01]  /*e2c0*/  PRMT R75, R217, 0x9910, RZ ;  /* 0x00009910d94b7816 */ /* 0x000fe200000000ff */
[----:B------:R-:W-:Y:S01]  /*e2d0*/  VIADD R76, R0, 0x3a ;  /* 0x0000003a004c7836 */ /* 0x000fe20000000000 */
[----:B------:R-:W-:Y:S01]  /*e2e0*/  PRMT R77, R97, 0x9910, RZ ;  /* 0x00009910614d7816 */ /* 0x000fe200000000ff */
[----:B------:R-:W3:Y:S01]  /*e2f0*/  LDCU UR6, c[0x0][0x39c] ;  /* 0x00007380ff0677ac */ /* 0x000ee20008000800 */
[----:B----4-:R-:W-:Y:S02]  /*e300*/  IADD3 R68, P6, PT, R252, R230, RZ ;  /* 0x000000e6fc447210 */ /* 0x010fe40007fde0ff */
        /* <DEDUP_REMOVED lines=50> */
[----:B----4-:R-:W-:-:S02]  /*e630*/  IADD3 R68, P6, PT, R252, R230, RZ ;  /* 0x000000e6fc447210 */ /* 0x010fc40007fde0ff */
[----:B------:R-:W-:Y:S01]  /*e640*/  F2FP.SATFINITE.E4M3.F32.PACK_AB_MERGE_C R221, R221, R220, RZ ;  /* 0x000000dcdddd723e */ /* 0x000fe200048070ff */
[----:B---3--:R-:W-:Y:S01]  /*e650*/  VIADD R70, R0, 0x3d ;  /* 0x0000003d00467836 */ /* 0x008fe20000000000 */
        /* <DEDUP_REMOVED lines=51> */
[----:B----4-:R-:W-:Y:S02]  /*e990*/  IADD3 R70, P6, PT, R252, R230, RZ ;  /* 0x000000e6fc467210 */ /* 0x010fe40007fde0ff */
[----:B------:R-:W-:Y:S01]  /*e9a0*/  SHF.R.S32.HI R75, RZ, 0x8, R75 ;  /* 0x00000008ff4b7819 */ /* 0x000fe2000001144b */
[----:B------:R-:W-:Y:S01]  /*e9b0*/  VIADD R73, R0, 0x40 ;  /* 0x0000004000497836 */ /* 0x000fe20000000000 */
[----:B------:R-:W-:Y:S01]  /*e9c0*/  SHF.R.S32.HI R77, RZ, 0x8, R77 ;  /* 0x00000008ff4d7819 */ /* 0x000fe2000001144d */
[----:B------:R-:W-:Y:S01]  /*e9d0*/  IMAD.X R71, R74, 0x1, R231, P6 ;  /* 0x000000014a477824 */ /* 0x000fe200030e06e7 */
[----:B-1----:R-:W-:Y:S01]  /*e9e0*/  ISETP.GE.AND P0, PT, R76, UR4, PT ;  /* 0x000000044c007c0c */ /* 0x002fe2000bf06270 */
[----:B------:R-:W-:Y:S01]  /*e9f0*/  VIADD R252, R252, UR30 ;  /* 0x0000001efcfc7c36 */ /* 0x000fe20008000000 */
[----:B------:R-:W1:Y:S01]  /*ea00*/  LDCU UR4, c[0x0][0x39c] ;  /* 0x00007380ff0477ac */ /* 0x000e620008000800 */
[----:B------:R4:W-:Y:S01]  /*ea10*/  @P5 STG.E.U8 desc[UR24][R68.64], R75 ;  /* 0x0000004b44005986 */ /* 0x0009e2000c101118 */
[----:B--2---:R-:W-:-:S03]  /*ea20*/  ISETP.LT.AND P5, PT, R2, UR8, !P3 ;  /* 0x0000000802007c0c */ /* 0x004fc6000dfa1270 */
[----:B------:R2:W-:Y:S01]  /*ea30*/  @P4 STG.E.U8 desc[UR24][R70.64], R77 ;  /* 0x0000004d46004986 */ /* 0x0005e2000c101118 */
[----:B------:R-:W-:Y:S01]  /*ea40*/  ISETP.GE.AND P4, PT, R73, UR6, PT ;  /* 0x0000000649007c0c */ /* 0x000fe2000bf86270 */
[----:B------:R-:W0:Y:S01]  /*ea50*/  LDCU UR6, c[0x0][0x398] ;  /* 0x00007300ff0677ac */ /* 0x000e220008000800 */
[----:B------:R-:W-:Y:S02]  /*ea60*/  SHF.R.S32.HI R74, RZ, 0x1f, R252 ;  /* 0x0000001fff4a7819 */ /* 0x000fe400000114fc */
[----:B------:R-:W-:Y:S01]  /*ea70*/  IADD3 R72, P6, PT, R252, R229, RZ ;  /* 0x000000e5fc487210 */ /* 0x000fe20007fde0ff */
[----:B------:R-:W0:Y:S01]  /*ea80*/  LDCU UR8, c[0x0][0x398] ;  /* 0x00007300ff0877ac */ /* 0x000e220008000800 */
[----:B---3--:R-:W-:-:S03]  /*ea90*/  ISETP.LT.AND P3, PT, R3, UR12, !P3 ;  /* 0x0000000c03007c0c */ /* 0x008fc6000df61270 */
[----:B------:R-:W-:Y:S01]  /*eaa0*/  IMAD.X R73, R74, 0x1, R228, P6 ;  /* 0x000000014a497824 */ /* 0x000fe200030e06e4 */
[----:B----4-:R-:W-:Y:S01]  /*eab0*/  IADD3 R68, P6, PT, R252, R230, RZ ;  /* 0x000000e6fc447210 */ /* 0x010fe20007fde0ff */
[----:B--2---:R-:W-:Y:S01]  /*eac0*/  VIADD R70, R0, 0x41 ;  /* 0x0000004100467836 */ /* 0x004fe20000000000 */
[----:B------:R-:W-:Y:S01]  /*ead0*/  F2FP.SATFINITE.E4M3.F32.PACK_AB_MERGE_C R225, R225, R224, RZ ;  /* 0x000000e0e1e1723e */ /* 0x000fe200048070ff */
[----:B------:R-:W-:Y:S01]  /*eae0*/  VIADD R252, R252, UR30 ;  /* 0x0000001efcfc7c36 */ /* 0x000fe20008000000 */
[----:B------:R-:W-:Y:S01]  /*eaf0*/  F2FP.SATFINITE.E4M3.F32.PACK_AB_MERGE_C R105, R105, R104, RZ ;  /* 0x000000686969723e */ /* 0x000fe200048070ff */
[----:B------:R-:W-:Y:S01]  /*eb00*/  IMAD.X R69, R74, 0x1, R231, P6 ;  /* 0x000000014a457824 */ /* 0x000fe200030e06e7 */
[----:B------:R-:W2:Y:S01]  /*eb10*/  LDCU UR12, c[0x0][0x398] ;  /* 0x00007300ff0c77ac */ /* 0x000ea20008000800 */
[----:B------:R-:W-:Y:S01]  /*eb20*/  @P5 STG.E.U8 desc[UR24][R72.64], R225 ;  /* 0x000000e148005986 */ /* 0x000fe2000c101118 */
[----:B-1----:R-:W-:Y:S02]  /*eb30*/  ISETP.GE.AND P5, PT, R70, UR4, PT ;  /* 0x0000000446007c0c */ /* 0x002fe4000bfa6270 */
[----:B------:R-:W-:Y:S01]  /*eb40*/  SHF.R.S32.HI R74, RZ, 0x1f, R252 ;  /* 0x0000001fff4a7819 */ /* 0x000fe200000114fc */
[----:B------:R1:W-:Y:S01]  /*eb50*/  @P3 STG.E.U8 desc[UR24][R68.64], R105 ;  /* 0x0000006944003986 */ /* 0x0003e2000c101118 */
[----:B------:R-:W-:Y:S01]  /*eb60*/  IADD3 R70, P6, PT, R252, R229, RZ ;  /* 0x000000e5fc467210 */ /* 0x000fe20007fde0ff */
[----:B------:R-:W3:Y:S01]  /*eb70*/  LDCU UR4, c[0x0][0x39c] ;  /* 0x00007380ff0477ac */ /* 0x000ee20008000800 */
[----:B-----5:R-:W-:-:S02]  /*eb80*/  ISETP.LT.AND P3, PT, R2, UR11, !P2 ;  /* 0x0000000b02007c0c */ /* 0x020fc4000d761270 */
[----:B0-----:R-:W-:Y:S01]  /*eb90*/  ISETP.LT.AND P2, PT, R3, UR6, !P2 ;  /* 0x0000000603007c0c */ /* 0x001fe2000d741270 */
[----:B------:R-:W-:Y:S01]  /*eba0*/  IMAD.X R71, R74, 0x1, R228, P6 ;  /* 0x000000014a477824 */ /* 0x000fe200030e06e4 */
[----:B------:R-:W-:Y:S01]  /*ebb0*/  PRMT R75, R225, 0x9910, RZ ;  /* 0x00009910e14b7816 */ /* 0x000fe200000000ff */
[----:B------:R-:W0:Y:S01]  /*ebc0*/  LDCU UR11, c[0x0][0x398] ;  /* 0x00007300ff0b77ac */ /* 0x000e220008000800 */
[----:B------:R-:W-:Y:S02]  /*ebd0*/  PRMT R77, R105, 0x9910, RZ ;  /* 0x00009910694d7816 */ /* 0x000fe400000000ff */
[----:B-1----:R-:W-:Y:S01]  /*ebe0*/  IADD3 R68, P6, PT, R252, R230, RZ ;  /* 0x000000e6fc447210 */ /* 0x002fe20007fde0ff */
[----:B------:R-:W-:Y:S01]  /*ebf0*/  VIADD R76, R0, 0x42 ;  /* 0x00000042004c7836 */ /* 0x000fe20000000000 */
[----:B------:R-:W-:Y:S01]  /*ec00*/  SHF.R.S32.HI R75, RZ, 0x8, R75 ;  /* 0x00000008ff4b7819 */ /* 0x000fe2000001144b */
[----:B------:R-:W1:Y:S01]  /*ec10*/  LDCU UR6, c[0x0][0x39c] ;  /* 0x00007380ff0677ac */ /* 0x000e620008000800 */
[----:B------:R-:W-:Y:S01]  /*ec20*/  SHF.R.S32.HI R77, RZ, 0x8, R77 ;  /* 0x00000008ff4d7819 */ /* 0x000fe2000001144d */
[----:B------:R-:W-:-:S02]  /*ec30*/  IMAD.X R69, R74, 0x1, R231, P6 ;  /* 0x000000014a457824 */ /* 0x000fc400030e06e7 */
[----:B------:R-:W-:Y:S01]  /*ec40*/  VIADD R252, R252, UR30 ;  /* 0x0000001efcfc7c36 */ /* 0x000fe20008000000 */
[----:B------:R4:W-:Y:S01]  /*ec50*/  @P3 STG.E.U8 desc[UR24][R70.64], R75 ;  /* 0x0000004b46003986 */ /* 0x0009e2000c101118 */
[----:B------:R-:W-:Y:S01]  /*ec60*/  ISETP.LT.AND P3, PT, R2, UR8, !P1 ;  /* 0x0000000802007c0c */ /* 0x000fe2000cf61270 */
[----:B------:R-:W5:Y:S02]  /*ec70*/  LDCU UR8, c[0x0][0x398] ;  /* 0x00007300ff0877ac */ /* 0x000f640008000800 */
[----:B------:R0:W-:Y:S01]  /*ec80*/  @P2 STG.E.U8 desc[UR24][R68.64], R77 ;  /* 0x0000004d44002986 */ /* 0x0001e2000c101118 */
[----:B--2---:R-:W-:Y:S01]  /*ec90*/  ISETP.LT.AND P2, PT, R3, UR12, !P1 ;  /* 0x0000000c03007c0c */ /* 0x004fe2000cf41270 */
[----:B------:R-:W2:Y:S01]  /*eca0*/  LDCU UR12, c[0x0][0x398] ;  /* 0x00007300ff0c77ac */ /* 0x000ea20008000800 */
[----:B------:R-:W-:Y:S02]  /*ecb0*/  SHF.R.S32.HI R74, RZ, 0x1f, R252 ;  /* 0x0000001fff4a7819 */ /* 0x000fe400000114fc */
[----:B------:R-:W-:-:S02]  /*ecc0*/  IADD3 R72, P1, PT, R252, R229, RZ ;  /* 0x000000e5fc487210 */ /* 0x000fc40007f3e0ff */
[----:B----4-:R-:W-:-:S03]  /*ecd0*/  IADD3 R70, P6, PT, R252, R230, RZ ;  /* 0x000000e6fc467210 */ /* 0x010fc60007fde0ff */
[----:B------:R-:W-:Y:S01]  /*ece0*/  IMAD.X R73, R74, 0x1, R228, P1 ;  /* 0x000000014a497824 */ /* 0x000fe200008e06e4 */
[----:B---3--:R-:W-:Y:S01]  /*ecf0*/  ISETP.GE.AND P1, PT, R76, UR4, PT ;  /* 0x000000044c007c0c */ /* 0x008fe2000bf26270 */
[----:B------:R-:W3:Y:S01]  /*ed00*/  LDCU UR4, c[0x0][0x39c] ;  /* 0x00007380ff0477ac */ /* 0x000ee20008000800 */
[----:B------:R-:W-:Y:S01]  /*ed10*/  F2FP.SATFINITE.E4M3.F32.PACK_AB_MERGE_C R227, R227, R226, RZ ;  /* 0x000000e2e3e3723e */ /* 0x000fe200048070ff */
[----:B------:R-:W-:Y:S01]  /*ed20*/  IMAD.X R71, R74, 0x1, R231, P6 ;  /* 0x000000014a477824 */ /* 0x000fe200030e06e7 */
[----:B------:R-:W-:Y:S01]  /*ed30*/  F2FP.SATFINITE.E4M3.F32.PACK_AB_MERGE_C R107, R107, R106, RZ ;  /* 0x0000006a6b6b723e */ /* 0x000fe200048070ff */
[----:B------:R-:W-:Y:S02]  /*ed40*/  VIADD R252, R252, UR30 ;  /* 0x0000001efcfc7c36 */ /* 0x000fe40008000000 */
[----:B------:R-:W-:Y:S01]  /*ed50*/  @P3 STG.E.U8 desc[UR24][R72.64], R227 ;  /* 0x000000e348003986 */ /* 0x000fe2000c101118 */
[----:B0-----:R-:W-:Y:S01]  /*ed60*/  ISETP.LT.AND P3, PT, R2, UR11, !P0 ;  /* 0x0000000b02007c0c */ /* 0x001fe2000c761270 */
[----:B------:R-:W-:Y:S01]  /*ed70*/  VIADD R76, R0, 0x43 ;  /* 0x00000043004c7836 */ /* 0x000fe20000000000 */
[----:B------:R-:W-:Y:S01]  /*ed80*/  SHF.R.S32.HI R74, RZ, 0x1f, R252 ;  /* 0x0000001fff4a7819 */ /* 0x000fe200000114fc */
[----:B------:R0:W-:Y:S01]  /*ed90*/  @P2 STG.E.U8 desc[UR24][R70.64], R107 ;  /* 0x0000006b46002986 */ /* 0x0001e2000c101118 */
[----:B------:R-:W-:Y:S01]  /*eda0*/  ISETP.LT.AND P2, PT, R3, UR14, !P0 ;  /* 0x0000000e03007c0c */ /* 0x000fe2000c741270 */
[----:B------:R-:W4:Y:S01]  /*edb0*/  LDCU UR11, c[0x0][0x398] ;  /* 0x00007300ff0b77ac */ /* 0x000f220008000800 */
[----:B------:R-:W-:-:S02]  /*edc0*/  IADD3 R68, P0, PT, R252, R229, RZ ;  /* 0x000000e5fc447210 */ /* 0x000fc40007f1e0ff */
[----:B------:R-:W-:Y:S01]  /*edd0*/  PRMT R75, R227, 0x9910, RZ ;  /* 0x00009910e34b7816 */ /* 0x000fe200000000ff */
[----:B------:R-:W1:Y:S01]  /*ede0*/  LDCU UR14, c[0x0][0x398] ;  /* 0x00007300ff0e77ac */ /* 0x000e620008000800 */
[----:B------:R-:W-:Y:S01]  /*edf0*/  PRMT R77, R107, 0x9910, RZ ;  /* 0x000099106b4d7816 */ /* 0x000fe200000000ff */
[----:B------:R-:W-:Y:S01]  /*ee00*/  IMAD.X R69, R74, 0x1, R228, P0 ;  /* 0x000000014a457824 */ /* 0x000fe200000e06e4 */
[----:B0-----:R-:W-:Y:S02]  /*ee10*/  IADD3 R70, P6, PT, R252, R230, RZ ;  /* 0x000000e6fc467210 */ /* 0x001fe40007fde0ff */
[----:B------:R-:W-:Y:S01]  /*ee20*/  SHF.R.S32.HI R75, RZ, 0x8, R75 ;  /* 0x00000008ff4b7819 */ /* 0x000fe2000001144b */
[----:B------:R-:W-:Y:S01]  /*ee30*/  VIADD R73, R0, 0x44 ;  /* 0x0000004400497836 */ /* 0x000fe20000000000 */
[----:B------:R-:W-:Y:S01]  /*ee40*/  SHF.R.S32.HI R77, RZ, 0x8, R77 ;  /* 0x00000008ff4d7819 */ /* 0x000fe2000001144d */
[----:B------:R-:W-:Y:S01]  /*ee50*/  IMAD.X R71, R74, 0x1, R231, P6 ;  /* 0x000000014a477824 */ /* 0x000fe200030e06e7 */
[----:B---3--:R-:W-:Y:S01]  /*ee60*/  ISETP.GE.AND P0, PT, R76, UR4, PT ;  /* 0x000000044c007c0c */ /* 0x008fe2000bf06270 */
[----:B------:R-:W-:Y:S01]  /*ee70*/  VIADD R252, R252, UR30 ;  /* 0x0000001efcfc7c36 */ /* 0x000fe20008000000 */
[----:B------:R-:W0:Y:S01]  /*ee80*/  LDCU UR4, c[0x0][0x39c] ;  /* 0x00007380ff0477ac */ /* 0x000e220008000800 */
[----:B------:R3:W-:Y:S01]  /*ee90*/  @P3 STG.E.U8 desc[UR24][R68.64], R75 ;  /* 0x0000004b44003986 */ /* 0x0007e2000c101118 */
[----:B-----5:R-:W-:-:S03]  /*eea0*/  ISETP.LT.AND P6, PT, R2, UR8, !P4 ;  /* 0x0000000802007c0c */ /* 0x020fc6000e7c1270 */
[----:B------:R5:W-:Y:S01]  /*eeb0*/  @P2 STG.E.U8 desc[UR24][R70.64], R77 ;  /* 0x0000004d46002986 */ /* 0x000be2000c101118 */
[----:B-1----:R-:W-:Y:S01]  /*eec0*/  ISETP.GE.AND P2, PT, R73, UR6, PT ;  /* 0x0000000649007c0c */ /* 0x002fe2000bf46270 */
[----:B------:R-:W1:Y:S01]  /*eed0*/  LDCU UR6, c[0x0][0x398] ;  /* 0x00007300ff0677ac */ /* 0x000e620008000800 */
[----:B------:R-:W-:Y:S02]  /*eee0*/  SHF.R.S32.HI R74, RZ, 0x1f, R252 ;  /* 0x0000001fff4a7819 */ /* 0x000fe400000114fc */
[----:B------:R-:W-:Y:S01]  /*eef0*/  IADD3 R72, P3, PT, R252, R229, RZ ;  /* 0x000000e5fc487210 */ /* 0x000fe20007f7e0ff */
[----:B------:R-:W1:Y:S01]  /*ef00*/  LDCU UR8, c[0x0][0x398] ;  /* 0x00007300ff0877ac */ /* 0x000e620008000800 */
[----:B--2---:R-:W-:-:S03]  /*ef10*/  ISETP.LT.AND P4, PT, R3, UR12, !P4 ;  /* 0x0000000c03007c0c */ /* 0x004fc6000e781270 */
[----:B------:R-:W-:Y:S01]  /*ef20*/  IMAD.X R73, R74, 0x1, R228, P3 ;  /* 0x000000014a497824 */ /* 0x000fe200018e06e4 */
[----:B---3--:R-:W-:Y:S02]  /*ef30*/  IADD3 R68, P3, PT, R252, R230, RZ ;  /* 0x000000e6fc447210 */ /* 0x008fe40007f7e0ff */
[----:B-----5:R-:W-:Y:S01]  /*ef40*/  F2FP.SATFINITE.E4M3.F32.PACK_AB_MERGE_C R71, R5, R4, RZ ;  /* 0x000000040547723e */ /* 0x020fe200048070ff */
[----:B------:R-:W-:Y:S01]  /*ef50*/  VIADD R4, R0, 0x45 ;  /* 0x0000004500047836 */ /* 0x000fe20000000000 */
[----:B------:R-:W-:Y:S01]  /*ef60*/  F2FP.SATFINITE.E4M3.F32.PACK_AB_MERGE_C R109, R109, R108, RZ ;  /* 0x0000006c6d6d723e */ /* 0x000fe200048070ff */
[----:B------:R-:W-:Y:S01]  /*ef70*/  VIADD R252, R252, UR30 ;  /* 0x0000001efcfc7c36 */ /* 0x000fe20008000000 */
[----:B------:R-:W2:Y:S01]  /*ef80*/  LDCU UR12, c[0x0][0x398] ;  /* 0x00007300ff0c77ac */ /* 0x000ea20008000800 */
[----:B------:R-:W-:Y:S01]  /*ef90*/  IMAD.X R69, R74, 0x1, R231, P3 ;  /* 0x000000014a457824 */ /* 0x000fe200018e06e7 */
[----:B0-----:R-:W-:Y:S01]  /*efa0*/  ISETP.GE.AND P3, PT, R4, UR4, PT ;  /* 0x0000000404007c0c */ /* 0x001fe2000bf66270 */
[----:B------:R0:W-:Y:S01]  /*efb0*/  @P6 STG.E.U8 desc[UR24][R72.64], R109 ;  /* 0x0000006d48006986 */ /* 0x0001e2000c101118 */
[----:B------:R-:W-:Y:S01]  /*efc0*/  PRMT R5, R109, 0x9910, RZ ;  /* 0x000099106d057816 */ /* 0x000fe200000000ff */
[----:B------:R-:W3:Y:S01]  /*efd0*/  LDCU UR4, c[0x0][0x39c] ;  /* 0x00007380ff0477ac */ /* 0x000ee20008000800 */
[----:B------:R-:W-:Y:S01]  /*efe0*/  SHF.R.S32.HI R70, RZ, 0x1f, R252 ;  /* 0x0000001fff467819 */ /* 0x000fe200000114fc */
[----:B------:R5:W-:Y:S01]  /*eff0*/  @P4 STG.E.U8 desc[UR24][R68.64], R71 ;  /* 0x0000004744004986 */ /* 0x000be2000c101118 */
[----:B------:R-:W-:-:S02]  /*f000*/  IADD3 R4, P6, PT, R252, R229, RZ ;  /* 0x000000e5fc047210 */ /* 0x000fc40007fde0ff */
[----:B----4-:R-:W-:Y:S01]  /*f010*/  ISETP.LT.AND P4, PT, R2, UR11, !P5 ;  /* 0x0000000b02007c0c */ /* 0x010fe2000ef81270 */
[----:B------:R-:W4:Y:S01]  /*f020*/  LDCU UR11, c[0x0][0x398] ;  /* 0x00007300ff0b77ac */ /* 0x000f220008000800 */
[----:B-1----:R-:W-:Y:S01]  /*f030*/  ISETP.LT.AND P5, PT, R3, UR6, !P5 ;  /* 0x0000000603007c0c */ /* 0x002fe2000efa1270 */
[----:B0-----:R-:W-:Y:S01]  /*f040*/  IMAD.MOV.U32 R73, RZ, RZ, R5 ;  /* 0x000000ffff497224 */ /* 0x001fe200078e0005 */
[----:B------:R-:W-:Y:S01]  /*f050*/  PRMT R75, R71, 0x9910, RZ ;  /* 0x00009910474b7816 */ /* 0x000fe200000000ff */
[----:B------:R-:W-:Y:S01]  /*f060*/  IMAD.X R5, R70, 0x1, R228, P6 ;  /* 0x0000000146057824 */ /* 0x000fe200030e06e4 */
[----:B------:R-:W-:Y:S01]  /*f070*/  F2FP.SATFINITE.E4M3.F32.PACK_AB_MERGE_C R111, R111, R110, RZ ;  /* 0x0000006e6f6f723e */ /* 0x000fe200048070ff */
[----:B------:R-:W-:Y:S01]  /*f080*/  VIADD R74, R0, 0x46 ;  /* 0x00000046004a7836 */ /* 0x000fe20000000000 */
[----:B-----5:R-:W-:Y:S01]  /*f090*/  IADD3 R68, P6, PT, R252, R230, RZ ;  /* 0x000000e6fc447210 */ /* 0x020fe20007fde0ff */
[----:B------:R-:W0:Y:S01]  /*f0a0*/  LDCU UR6, c[0x0][0x39c] ;  /* 0x00007380ff0677ac */ /* 0x000e220008000800 */
        /* <DEDUP_REMOVED lines=8> */
[----:B------:R-:W-:Y:S01]  /*f130*/  ISETP.LT.AND P5, PT, R2, UR8, !P1 ;  /* 0x0000000802007c0c */ /* 0x000fe2000cfa1270 */
[----:B------:R-:W0:Y:S01]  /*f140*/  LDCU UR8, c[0x0][0x398] ;  /* 0x00007300ff0877ac */ /* 0x000e220008000800 */
[----:B------:R-:W-:-:S02]  /*f150*/  SHF.R.S32.HI R72, RZ, 0x1f, R252 ;  /* 0x0000001fff487819 */ /* 0x000fc400000114fc */
[C---:B------:R-:W-:Y:S02]  /*f160*/  IADD3 R70, P1, PT, R252.reuse, R229, RZ ;  /* 0x000000e5fc467210 */ /* 0x040fe40007f3e0ff */
[----:B-1----:R-:W-:-:S03]  /*f170*/  IADD3 R4, P6, PT, R252, R230, RZ ;  /* 0x000000e6fc047210 */ /* 0x002fc60007fde0ff */
[----:B------:R-:W-:Y:S01]  /*f180*/  IMAD.X R71, R72, 0x1, R228, P1 ;  /* 0x0000000148477824 */ /* 0x000fe200008e06e4 */
[----:B---3--:R-:W-:Y:S01]  /*f190*/  ISETP.GE.AND P1, PT, R74, UR4, PT ;  /* 0x000000044a007c0c */ /* 0x008fe2000bf26270 */
[----:B------:R-:W1:Y:S01]  /*f1a0*/  LDCU UR4, c[0x0][0x39c] ;  /* 0x00007380ff0477ac */ /* 0x000e620008000800 */
[----:B------:R-:W-:Y:S01]  /*f1b0*/  IMAD.X R5, R72, 0x1, R231, P6 ;  /* 0x0000000148057824 */ /* 0x000fe200030e06e7 */
[----:B-----5:R-:W-:Y:S01]  /*f1c0*/  F2FP.SATFINITE.E4M3.F32.PACK_AB_MERGE_C R69, R7, R6, RZ ;  /* 0x000000060745723e */ /* 0x020fe200048070ff */
[----:B------:R-:W-:Y:S01]  /*f1d0*/  VIADD R252, R252, UR30 ;  /* 0x0000001efcfc7c36 */ /* 0x000fe20008000000 */
[----:B------:R-:W-:Y:S01]  /*f1e0*/  PRMT R7, R111, 0x9910, RZ ;  /* 0x000099106f077816 */ /* 0x000fe200000000ff */
[----:B------:R3:W-:Y:S01]  /*f1f0*/  @P5 STG.E.U8 desc[UR24][R70.64], R111 ;  /* 0x0000006f46005986 */ /* 0x0007e2000c101118 */
[----:B----4-:R-:W-:Y:S01]  /*f200*/  ISETP.LT.AND P5, PT, R2, UR11, !P0 ;  /* 0x0000000b02007c0c */ /* 0x010fe2000c7a1270 */
[----:B------:R-:W-:Y:S01]  /*f210*/  VIADD R72, R0, 0x47 ;  /* 0x0000004700487836 */ /* 0x000fe20000000000 */
[----:B------:R-:W-:Y:S01]  /*f220*/  SHF.R.S32.HI R68, RZ, 0x1f, R252 ;  /* 0x0000001fff447819 */ /* 0x000fe200000114fc */
[----:B------:R4:W-:Y:S01]  /*f230*/  @P4 STG.E.U8 desc[UR24][R4.64], R69 ;  /* 0x0000004504004986 */ /* 0x0009e2000c101118 */
[----:B------:R-:W-:Y:S01]  /*f240*/  ISETP.LT.AND P4, PT, R3, UR14, !P0 ;  /* 0x0000000e03007c0c */ /* 0x000fe2000c781270 */
[----:B------:R-:W5:Y:S01]  /*f250*/  LDCU UR11, c[0x0][0x398] ;  /* 0x00007300ff0b77ac */ /* 0x000f620008000800 */
[----:B------:R-:W-:-:S02]  /*f260*/  IADD3 R6, P0, PT, R252, R229, RZ ;  /* 0x000000e5fc067210 */ /* 0x000fc40007f1e0ff */
[----:B------:R-:W-:Y:S01]  /*f270*/  PRMT R73, R69, 0x9910, RZ ;  /* 0x0000991045497816 */ /* 0x000fe200000000ff */
[----:B------:R-:W2:Y:S01]  /*f280*/  LDCU UR14, c[0x0][0x398] ;  /* 0x00007300ff0e77ac */ /* 0x000ea20008000800 */
[----:B---3--:R-:W-:Y:S01]  /*f290*/  IMAD.MOV.U32 R71, RZ, RZ, R7 ;  /* 0x000000ffff477224 */ /* 0x008fe200078e0007 */
[----:B----4-:R-:W-:Y:S01]  /*f2a0*/  IADD3 R4, P6, PT, R252, R230, RZ ;  /* 0x000000e6fc047210 */ /* 0x010fe20007fde0ff */
[----:B------:R-:W-:-:S03]  /*f2b0*/  IMAD.X R7, R68, 0x1, R228, P0 ;  /* 0x0000000144077824 */ /* 0x000fc600000e06e4 */
[----:B------:R-:W-:Y:S01]  /*f2c0*/  SHF.R.S32.HI R71, RZ, 0x8, R71 ;  /* 0x00000008ff477819 */ /* 0x000fe20000011447 */
[----:B------:R-:W-:Y:S01]  /*f2d0*/  VIADD R252, R252, UR30 ;  /* 0x0000001efcfc7c36 */ /* 0x000fe20008000000 */
[----:B------:R-:W-:Y:S01]  /*f2e0*/  SHF.R.S32.HI R73, RZ, 0x8, R73 ;  /* 0x00000008ff497819 */ /* 0x000fe20000011449 */
[----:B------:R-:W-:Y:S01]  /*f2f0*/  IMAD.X R5, R68, 0x1, R231, P6 ;  /* 0x0000000144057824 */ /* 0x000fe200030e06e7 */
[----:B-1----:R-:W-:Y:S01]  /*f300*/  ISETP.GE.AND P0, PT, R72, UR4, PT ;  /* 0x0000000448007c0c */ /* 0x002fe2000bf06270 */
[----:B------:R-:W-:Y:S01]  /*f310*/  VIADD R69, R0, 0x48 ;  /* 0x0000004800457836 */ /* 0x000fe20000000000 */
[----:B------:R-:W-:Y:S01]  /*f320*/  @P5 STG.E.U8 desc[UR24][R6.64], R71 ;  /* 0x0000004706005986 */ /* 0x000fe2000c101118 */
[----:B------:R-:W1:Y:S01]  /*f330*/  LDCU UR4, c[0x0][0x39c] ;  /* 0x00007380ff0477ac */ /* 0x000e620008000800 */
[----:B0-----:R-:W-:Y:S02]  /*f340*/  ISETP.LT.AND P5, PT, R2, UR8, !P2 ;  /* 0x0000000802007c0c */ /* 0x001fe4000d7a1270 */
[----:B------:R0:W-:Y:S01]  /*f350*/  @P4 STG.E.U8 desc[UR24][R4.64], R73 ;  /* 0x0000004904004986 */ /* 0x0001e2000c101118 */
[----:B------:R-:W-:Y:S01]  /*f360*/  SHF.R.S32.HI R70, RZ, 0x1f, R252 ;  /* 0x0000001fff467819 */ /* 0x000fe200000114fc */
[----:B------:R-:W3:Y:S01]  /*f370*/  LDCU UR8, c[0x0][0x398] ;  /* 0x00007300ff0877ac */ /* 0x000ee20008000800 */
[----:B------:R-:W-:-:S02]  /*f380*/  IADD3 R68, P4, PT, R252, R229, RZ ;  /* 0x000000e5fc447210 */ /* 0x000fc40007f9e0ff */
[----:B--2---:R-:W-:Y:S01]  /*f390*/  ISETP.LT.AND P6, PT, R3, UR12, !P2 ;  /* 0x0000000c03007c0c */ /* 0x004fe2000d7c1270 */
[----:B------:R-:W2:Y:S01]  /*f3a0*/  LDCU UR12, c[0x0][0x398] ;  /* 0x00007300ff0c77ac */ /* 0x000ea20008000800 */
[----:B------:R-:W-:Y:S01]  /*f3b0*/  ISETP.GE.AND P2, PT, R69, UR6, PT ;  /* 0x0000000645007c0c */ /* 0x000fe2000bf46270 */
[----:B------:R-:W4:Y:S01]  /*f3c0*/  LDCU UR6, c[0x0][0x398] ;  /* 0x00007300ff0677ac */ /* 0x000f220008000800 */
[----:B------:R-:W-:Y:S01]  /*f3d0*/  IMAD.X R69, R70, 0x1, R228, P4 ;  /* 0x0000000146457824 */ /* 0x000fe200020e06e4 */
[----:B0-----:R-:W-:Y:S01]  /*f3e0*/  IADD3 R4, P4, PT, R252, R230, RZ ;  /* 0x000000e6fc047210 */ /* 0x001fe20007f9e0ff */
[----:B------:R-:W-:Y:S01]  /*f3f0*/  VIADD R6, R0, 0x49 ;  /* 0x0000004900067836 */ /* 0x000fe20000000000 */
[----:B------:R-:W-:Y:S01]  /*f400*/  F2FP.SATFINITE.E4M3.F32.PACK_AB_MERGE_C R113, R113, R112, RZ ;  /* 0x000000707171723e */ /* 0x000fe200048070ff */
[----:B------:R-:W-:Y:S01]  /*f410*/  VIADD R252, R252, UR30 ;  /* 0x0000001efcfc7c36 */ /* 0x000fe20008000000 */
[----:B------:R-:W-:Y:S01]  /*f420*/  F2FP.SATFINITE.E4M3.F32.PACK_AB_MERGE_C R9, R9, R8, RZ ;  /* 0x000000080909723e */ /* 0x000fe200048070ff */
[----:B------:R-:W-:Y:S01]  /*f430*/  IMAD.X R5, R70, 0x1, R231, P4 ;  /* 0x0000000146057824 */ /* 0x000fe200020e06e7 */
[----:B-1----:R-:W-:Y:S01]  /*f440*/  ISETP.GE.AND P4, PT, R6, UR4, PT ;  /* 0x0000000406007c0c */ /* 0x002fe2000bf86270 */
[----:B------:R0:W-:Y:S01]  /*f450*/  @P5 STG.E.U8 desc[UR24][R68.64], R113 ;  /* 0x0000007144005986 */ /* 0x0001e2000c101118 */
[----:B------:R-:W-:Y:S01]  /*f460*/  PRMT R7, R113, 0x9910, RZ ;  /* 0x0000991071077816 */ /* 0x000fe200000000ff */
[----:B------:R-:W1:Y:S01]  /*f470*/  LDCU UR4, c[0x0][0x39c] ;  /* 0x00007380ff0477ac */ /* 0x000e620008000800 */
[----:B------:R-:W-:Y:S01]  /*f480*/  SHF.R.S32.HI R8, RZ, 0x1f, R252 ;  /* 0x0000001fff087819 */ /* 0x000fe200000114fc */
[----:B------:R2:W-:Y:S01]  /*f490*/  @P6 STG.E.U8 desc[UR24][R4.64], R9 ;  /* 0x0000000904006986 */ /* 0x0005e2000c101118 */
[----:B------:R-:W-:-:S02]  /*f4a0*/  IADD3 R6, P6, PT, R252, R229, RZ ;  /* 0x000000e5fc067210 */ /* 0x000fc40007fde0ff */
[----:B-----5:R-:W-:Y:S01]  /*f4b0*/  ISETP.LT.AND P5, PT, R2, UR11, !P3 ;  /* 0x0000000b02007c0c */ /* 0x020fe2000dfa1270 */
[----:B------:R-:W5:Y:S01]  /*f4c0*/  LDCU UR11, c[0x0][0x398] ;  /* 0x00007300ff0b77ac */ /* 0x000f620008000800 */
[----:B----4-:R-:W-:Y:S01]  /*f4d0*/  ISETP.LT.AND P3, PT, R3, UR6, !P3 ;  /* 0x0000000603007c0c */ /* 0x010fe2000df61270 */
[----:B0-----:R-:W-:Y:S01]  /*f4e0*/  IMAD.MOV.U32 R69, RZ, RZ, R7 ;  /* 0x000000ffff457224 */ /* 0x001fe200078e0007 */
[----:B------:R-:W-:Y:S01]  /*f4f0*/  PRMT R71, R9, 0x9910, RZ ;  /* 0x0000991009477816 */ /* 0x000fe200000000ff */
[----:B------:R-:W-:Y:S01]  /*f500*/  IMAD.X R7, R8, 0x1, R228, P6 ;  /* 0x0000000108077824 */ /* 0x000fe200030e06e4 */
[----:B------:R-:W-:Y:S01]  /*f510*/  F2FP.SATFINITE.E4M3.F32.PACK_AB_MERGE_C R115, R115, R114, RZ ;  /* 0x000000727373723e */ /* 0x000fe200048070ff */
[----:B------:R-:W-:Y:S01]  /*f520*/  VIADD R70, R0, 0x4a ;  /* 0x0000004a00467836 */ /* 0x000fe20000000000 */
[----:B--2---:R-:W-:Y:S01]  /*f530*/  IADD3 R4, P6, PT, R252, R230, RZ ;  /* 0x000000e6fc047210 */ /* 0x004fe20007fde0ff */
[----:B------:R-:W0:Y:S01]  /*f540*/  LDCU UR6, c[0x0][0x39c] ;  /* 0x00007380ff0677ac */ /* 0x000e220008000800 */
        /* <DEDUP_REMOVED lines=8> */
[----:B------:R-:W-:Y:S01]  /*f5d0*/  ISETP.LT.AND P3, PT, R3, UR12, !P1 ;  /* 0x0000000c03007c0c */ /* 0x000fe2000cf61270 */
[----:B------:R-:W0:Y:S01]  /*f5e0*/  LDCU UR12, c[0x0][0x398] ;  /* 0x00007300ff0c77ac */ /* 0x000e220008000800 */
[----:B------:R-:W-:-:S02]  /*f5f0*/  SHF.R.S32.HI R68, RZ, 0x1f, R252 ;  /* 0x0000001fff447819 */ /* 0x000fc400000114fc */
[C---:B------:R-:W-:Y:S02]  /*f600*/  IADD3 R8, P1, PT, R252.reuse, R229, RZ ;  /* 0x000000e5fc087210 */ /* 0x040fe40007f3e0ff */
[----:B--2---:R-:W-:-:S03]  /*f610*/  IADD3 R6, P6, PT, R252, R230, RZ ;  /* 0x000000e6fc067210 */ /* 0x004fc60007fde0ff */
[----:B------:R-:W-:Y:S01]  /*f620*/  IMAD.X R9, R68, 0x1, R228, P1 ;  /* 0x0000000144097824 */ /* 0x000fe200008e06e4 */
[----:B-1----:R-:W-:Y:S01]  /*f630*/  ISETP.GE.AND P1, PT, R70, UR4, PT ;  /* 0x0000000446007c0c */ /* 0x002fe2000bf26270 */
[----:B------:R-:W1:Y:S01]  /*f640*/  LDCU UR4, c[0x0][0x39c] ;  /* 0x00007380ff0477ac */ /* 0x000e620008000800 */
[----:B------:R-:W-:Y:S01]  /*f650*/  IMAD.X R7, R68, 0x1, R231, P6 ;  /* 0x0000000144077824 */ /* 0x000fe200030e06e7 */
[----:B------:R-:W-:Y:S01]  /*f660*/  F2FP.SATFINITE.E4M3.F32.PACK_AB_MERGE_C R69, R11, R10, RZ ;  /* 0x0000000a0b45723e */ /* 0x000fe200048070ff */
[----:B------:R-:W-:Y:S01]  /*f670*/  VIADD R252, R252, UR30 ;  /* 0x0000001efcfc7c36 */ /* 0x000fe20008000000 */
[----:B------:R-:W-:Y:S01]  /*f680*/  @P5 STG.E.U8 desc[UR24][R8.64], R115 ;  /* 0x0000007308005986 */ /* 0x000fe2000c101118 */
[----:B-----5:R-:W-:Y:S01]  /*f690*/  ISETP.LT.AND P5, PT, R2, UR11, !P0 ;  /* 0x0000000b02007c0c */ /* 0x020fe2000c7a1270 */
[----:B------:R-:W-:Y:S01]  /*f6a0*/  VIADD R68, R0, 0x4b ;  /* 0x0000004b00447836 */ /* 0x000fe20000000000 */
[----:B----4-:R-:W-:Y:S01]  /*f6b0*/  PRMT R5, R69, 0x9910, RZ ;  /* 0x0000991045057816 */ /* 0x010fe200000000ff */
[----:B------:R2:W-:Y:S01]  /*f6c0*/  @P3 STG.E.U8 desc[UR24][R6.64], R69 ;  /* 0x0000004506003986 */ /* 0x0005e2000c101118 */
[----:B------:R-:W-:Y:S01]  /*f6d0*/  ISETP.LT.AND P3, PT, R3, UR14, !P0 ;  /* 0x0000000e03007c0c */ /* 0x000fe2000c761270 */
[----:B------:R-:W4:Y:S01]  /*f6e0*/  LDCU UR11, c[0x0][0x398] ;  /* 0x00007300ff0b77ac */ /* 0x000f220008000800 */
[----:B------:R-:W-:-:S02]  /*f6f0*/  SHF.R.S32.HI R10, RZ, 0x1f, R252 ;  /* 0x0000001fff0a7819 */ /* 0x000fc400000114fc */
[C---:B------:R-:W-:Y:S01]  /*f700*/  IADD3 R4, P0, PT, R252.reuse, R229, RZ ;  /* 0x000000e5fc047210 */ /* 0x040fe20007f1e0ff */
[----:B------:R-:W5:Y:S01]  /*f710*/  LDCU UR14, c[0x0][0x398] ;  /* 0x00007300ff0e77ac */ /* 0x000f620008000800 */
[----:B------:R-:W-:Y:S01]  /*f720*/  PRMT R11, R115, 0x9910, RZ ;  /* 0x00009910730b7816 */ /* 0x000fe200000000ff */
[----:B--2---:R-:W-:Y:S01]  /*f730*/  IMAD.MOV.U32 R69, RZ, RZ, R5 ;  /* 0x000000ffff457224 */ /* 0x004fe200078e0005 */
[----:B------:R-:W-:Y:S01]  /*f740*/  IADD3 R6, P6, PT, R252, R230, RZ ;  /* 0x000000e6fc067210 */ /* 0x000fe20007fde0ff */
[----:B------:R-:W-:Y:S01]  /*f750*/  IMAD.X R5, R10, 0x1, R228, P0 ;  /* 0x000000010a057824 */ /* 0x000fe200000e06e4 */
[----:B------:R-:W-:Y:S01]  /*f760*/  SHF.R.S32.HI R11, RZ, 0x8, R11 ;  /* 0x00000008ff0b7819 */ /* 0x000fe2000001140b */
[----:B------:R-:W-:Y:S01]  /*f770*/  VIADD R252, R252, UR30 ;  /* 0x0000001efcfc7c36 */ /* 0x000fe20008000000 */
[----:B------:R-:W-:Y:S01]  /*f780*/  SHF.R.S32.HI R69, RZ, 0x8, R69 ;  /* 0x00000008ff457819 */ /* 0x000fe20000011445 */
[----:B------:R-:W-:Y:S01]  /*f790*/  IMAD.X R7, R10, 0x1, R231, P6 ;  /* 0x000000010a077824 */ /* 0x000fe200030e06e7 */
[----:B-1----:R-:W-:Y:S01]  /*f7a0*/  ISETP.GE.AND P0, PT, R68, UR4, PT ;  /* 0x0000000444007c0c */ /* 0x002fe2000bf06270 */
[----:B------:R-:W-:Y:S01]  /*f7b0*/  VIADD R9, R0, 0x4c ;  /* 0x0000004c00097836 */ /* 0x000fe20000000000 */
[----:B------:R1:W-:Y:S01]  /*f7c0*/  @P5 STG.E.U8 desc[UR24][R4.64], R11 ;  /* 0x0000000b04005986 */ /* 0x0003e2000c101118 */
[----:B------:R-:W2:Y:S01]  /*f7d0*/  LDCU UR4, c[0x0][0x39c] ;  /* 0x00007380ff0477ac */ /* 0x000ea20008000800 */
[----:B---3--:R-:W-:-:S02]  /*f7e0*/  ISETP.LT.AND P5, PT, R2, UR8, !P2 ;  /* 0x0000000802007c0c */ /* 0x008fc4000d7a1270 */
[----:B------:R3:W-:Y:S01]  /*f7f0*/  @P3 STG.E.U8 desc[UR24][R6.64], R69 ;  /* 0x0000004506003986 */ /* 0x0007e2000c101118 */
[----:B------:R-:W-:Y:S01]  /*f800*/  SHF.R.S32.HI R10, RZ, 0x1f, R252 ;  /* 0x0000001fff0a7819 */ /* 0x000fe200000114fc */
[----:B------:R-:W4:Y:S01]  /*f810*/  LDCU UR8, c[0x0][0x398] ;  /* 0x00007300ff0877ac */ /* 0x000f220008000800 */
[-C--:B------:R-:W-:Y:S02]  /*f820*/  IADD3 R8, P3, PT, R252, R229.reuse, RZ ;  /* 0x000000e5fc087210 */ /* 0x080fe40007f7e0ff */
[----:B0-----:R-:W-:Y:S01]  /*f830*/  ISETP.LT.AND P6, PT, R3, UR12, !P2 ;  /* 0x0000000c03007c0c */ /* 0x001fe2000d7c1270 */
[----:B------:R-:W0:Y:S01]  /*f840*/  LDCU UR12, c[0x0][0x398] ;  /* 0x00007300ff0c77ac */ /* 0x000e220008000800 */
[----:B------:R-:W-:Y:S01]  /*f850*/  ISETP.GE.AND P2, PT, R9, UR6, PT ;  /* 0x0000000609007c0c */ /* 0x000fe2000bf46270 */
[----:B------:R-:W0:Y:S01]  /*f860*/  LDCU UR6, c[0x0][0x398] ;  /* 0x00007300ff0677ac */ /* 0x000e220008000800 */
[----:B------:R-:W-:Y:S01]  /*f870*/  IMAD.X R9, R10, 0x1, R228, P3 ;  /* 0x000000010a097824 */ /* 0x000fe200018e06e4 */
[----:B-1----:R-:W-:Y:S01]  /*f880*/  IADD3 R4, P3, PT, R252, R230, RZ ;  /* 0x000000e6fc047210 */ /* 0x002fe20007f7e0ff */
[----:B---3--:R-:W-:Y:S01]  /*f890*/  VIADD R6, R0, 0x4d ;  /* 0x0000004d00067836 */ /* 0x008fe20000000000 */
[----:B------:R-:W-:Y:S01]  /*f8a0*/  F2FP.SATFINITE.E4M3.F32.PACK_AB_MERGE_C R117, R117, R116, RZ ;  /* 0x000000747575723e */ /* 0x000fe200048070ff */
[----:B------:R-:W-:Y:S01]  /*f8b0*/  VIADD R252, R252, UR30 ;  /* 0x0000001efcfc7c36 */ /* 0x000fe20008000000 */
[----:B------:R-:W-:Y:S01]  /*f8c0*/  F2FP.SATFINITE.E4M3.F32.PACK_AB_MERGE_C R13, R13, R12, RZ ;  /* 0x0000000c0d0d723e */ /* 0x000fe200048070ff */
[----:B------:R-:W-:Y:S01]  /*f8d0*/  IMAD.X R5, R10, 0x1, R231, P3 ;  /* 0x000000010a057824 */ /* 0x000fe200018e06e7 */
[----:B--2---:R-:W-:Y:S01]  /*f8e0*/  ISETP.GE.AND P3, PT, R6, UR4, PT ;  /* 0x0000000406007c0c */ /* 0x004fe2000bf66270 */
[----:B------:R1:W-:Y:S01]  /*f8f0*/  @P5 STG.E.U8 desc[UR24][R8.64], R117 ;  /* 0x0000007508005986 */ /* 0x0003e2000c101118 */
[----:B------:R-:W-:Y:S01]  /*f900*/  SHF.R.S32.HI R10, RZ, 0x1f, R252 ;  /* 0x0000001fff0a7819 */ /* 0x000fe200000114fc */
[----:B------:R-:W2:Y:S02]  /*f910*/  LDCU UR4, c[0x0][0x39c] ;  /* 0x00007380ff0477ac */ /* 0x000ea40008000800 */
[----:B------:R3:W-:Y:S01]  /*f920*/  @P6 STG.E.U8 desc[UR24][R4.64], R13 ;  /* 0x0000000d04006986 */ /* 0x0007e2000c101118 */
[----:B------:R-:W-:-:S02]  /*f930*/  IADD3 R6, P6, PT, R252, R229, RZ ;  /* 0x000000e5fc067210 */ /* 0x000fc40007fde0ff */
[----:B----4-:R-:W-:Y:S01]  /*f940*/  ISETP.LT.AND P5, PT, R2, UR11, !P4 ;  /* 0x0000000b02007c0c */ /* 0x010fe2000e7a1270 */
[----:B------:R-:W4:Y:S01]  /*f950*/  LDCU UR11, c[0x0][0x398] ;  /* 0x00007300ff0b77ac */ /* 0x000f220008000800 */
[----:B0-----:R-:W-:Y:S02]  /*f960*/  ISETP.LT.AND P4, PT, R3, UR6, !P4 ;  /* 0x0000000603007c0c */ /* 0x001fe4000e781270 */
[----:B-1----:R-:W-:Y:S01]  /*f970*/  PRMT R8, R13, 0x9910, RZ ;  /* 0x000099100d087816 */ /* 0x002fe200000000ff */
[----:B------:R-:W-:Y:S01]  /*f980*/  IMAD.X R7, R10, 0x1, R228, P6 ;  /* 0x000000010a077824 */ /* 0x000fe200030e06e4 */
[----:B------:R-:W-:Y:S01]  /*f990*/  PRMT R11, R117, 0x9910, RZ ;  /* 0x00009910750b7816 */ /* 0x000fe200000000ff */
[----:B------:R-:W-:Y:S01]  /*f9a0*/  VIADD R12, R0, 0x4e ;  /* 0x0000004e000c7836 */ /* 0x000fe20000000000 */
[C---:B---3--:R-:W-:Y:S01]  /*f9b0*/  IADD3 R4, P6, PT, R252.reuse, R230, RZ ;  /* 0x000000e6fc047210 */ /* 0x048fe20007fde0ff */
[----:B------:R-:W-:Y:S01]  /*f9c0*/  IMAD.MOV.U32 R13, RZ, RZ, R8 ;  /* 0x000000ffff0d7224 */ /* 0x000fe200078e0008 */
[----:B------:R-:W-:Y:S01]  /*f9d0*/  SHF.R.S32.HI R11, RZ, 0x8, R11 ;  /* 0x00000008ff0b7819 */ /* 0x000fe2000001140b */
[----:B------:R-:W-:Y:S01]  /*f9e0*/  VIADD R252, R252, UR30 ;  /* 0x0000001efcfc7c36 */ /* 0x000fe20008000000 */
[----:B------:R-:W-:Y:S01]  /*f9f0*/  F2FP.SATFINITE.E4M3.F32.PACK_AB_MERGE_C R119, R119, R118, RZ ;  /* 0x000000767777723e */ /* 0x000fe200048070ff */
[----:B------:R-:W-:Y:S01]  /*fa00*/  IMAD.X R5, R10, 0x1, R231, P6 ;  /* 0x000000010a057824 */ /* 0x000fe200030e06e7 */
[----:B------:R-:W-:Y:S01]  /*fa10*/  SHF.R.S32.HI R13, RZ, 0x8, R13 ;  /* 0x00000008ff0d7819 */ /* 0x000fe2000001140d */
[----:B------:R0:W-:Y:S01]  /*fa20*/  @P5 STG.E.U8 desc[UR24][R6.64], R11 ;  /* 0x0000000b06005986 */ /* 0x0001e2000c101118 */
[----:B------:R-:W-:Y:S01]  /*fa30*/  ISETP.LT.AND P5, PT, R2, UR8, !P1 ;  /* 0x0000000802007c0c */ /* 0x000fe2000cfa1270 */
[----:B------:R-:W1:Y:S02]  /*fa40*/  LDCU UR8, c[0x0][0x398] ;  /* 0x00007300ff0877ac */ /* 0x000e640008000800 */
[----:B------:R3:W-:Y:S01]  /*fa50*/  @P4 STG.E.U8 desc[UR24][R4.64], R13 ;  /* 0x0000000d04004986 */ /* 0x0007e2000c101118 */
[----:B------:R-:W-:Y:S01]  /*fa60*/  ISETP.LT.AND P4, PT, R3, UR12, !P1 ;  /* 0x0000000c03007c0c */ /* 0x000fe2000cf81270 */
[----:B------:R-:W1:Y:S01]  /*fa70*/  LDCU UR12, c[0x0][0x398] ;  /* 0x00007300ff0c77ac */ /* 0x000e620008000800 */
[----:B------:R-:W-:-:S02]  /*fa80*/  SHF.R.S32.HI R10, RZ, 0x1f, R252 ;  /* 0x0000001fff0a7819 */ /* 0x000fc400000114fc */
[C---:B------:R-:W-:Y:S01]  /*fa90*/  IADD3 R8, P1, PT, R252.reuse, R229, RZ ;  /* 0x000000e5fc087210 */ /* 0x040fe20007f3e0ff */
[----:B------:R-:W1:Y:S01]  /*faa0*/  LDCU UR6, c[0x0][0x39c] ;  /* 0x00007380ff0677ac */ /* 0x000e620008000800 */
[----:B0-----:R-:W-:-:S03]  /*fab0*/  IADD3 R6, P6, PT, R252, R230, RZ ;  /* 0x000000e6fc067210 */ /* 0x001fc60007fde0ff */
[----:B------:R-:W-:Y:S01]  /*fac0*/  IMAD.X R9, R10, 0x1, R228, P1 ;  /* 0x000000010a097824 */ /* 0x000fe200008e06e4 */
[----:B--2---:R-:W-:Y:S01]  /*fad0*/  ISETP.GE.AND P1, PT, R12, UR4, PT ;  /* 0x000000040c007c0c */ /* 0x004fe2000bf26270 */
[----:B------:R-:W0:Y:S01]  /*fae0*/  LDCU UR4, c[0x0][0x39c] ;  /* 0x00007380ff0477ac */ /* 0x000e220008000800 */
[----:B------:R-:W-:Y:S01]  /*faf0*/  IMAD.X R7, R10, 0x1, R231, P6 ;  /* 0x000000010a077824 */ /* 0x000fe200030e06e7 */
[----:B------:R-:W-:Y:S01]  /*fb00*/  F2FP.SATFINITE.E4M3.F32.PACK_AB_MERGE_C R15, R15, R14, RZ ;  /* 0x0000000e0f0f723e */ /* 0x000fe200048070ff */
[----:B------:R-:W-:Y:S01]  /*fb10*/  VIADD R252, R252, UR30 ;  /* 0x0000001efcfc7c36 */ /* 0x000fe20008000000 */
[----:B------:R2:W-:Y:S01]  /*fb20*/  @P5 STG.E.U8 desc[UR24][R8.64], R119 ;  /* 0x0000007708005986 */ /* 0x0005e2000c101118 */
[----:B----4-:R-:W-:Y:S02]  /*fb30*/  ISETP.LT.AND P5, PT, R2, UR11, !P0 ;  /* 0x0000000b02007c0c */ /* 0x010fe4000c7a1270 */
[----:B------:R-:W-:Y:S01]  /*fb40*/  PRMT R11, R119, 0x9910, RZ ;  /* 0x00009910770b7816 */ /* 0x000fe200000000ff */
[----:B------:R4:W-:Y:S01]  /*fb50*/  @P4 STG.E.U8 desc[UR24][R6.64], R15 ;  /* 0x0000000f06004986 */ /* 0x0009e2000c101118 */
[----:B-----5:R-:W-:Y:S01]  /*fb60*/  ISETP.LT.AND P4, PT, R3, UR14, !P0 ;  /* 0x0000000e03007c0c */ /* 0x020fe2000c781270 */
[----:B------:R-:W-:Y:S01]  /*fb70*/  VIADD R12, R0, 0x4f ;  /* 0x0000004f000c7836 */ /* 0x000fe20000000000 */
[----:B------:R-:W-:Y:S01]  /*fb80*/  SHF.R.S32.HI R10, RZ, 0x1f, R252 ;  /* 0x0000001fff0a7819 */ /* 0x000fe200000114fc */
[----:B------:R-:W5:Y:S01]  /*fb90*/  LDCU UR11, c[0x0][0x398] ;  /* 0x00007300ff0b77ac */ /* 0x000f620008000800 */
[----:B---3--:R-:W-:-:S02]  /*fba0*/  IADD3 R4, P0, PT, R252, R229, RZ ;  /* 0x000000e5fc047210 */ /* 0x008fc40007f1e0ff */
[----:B------:R-:W-:Y:S01]  /*fbb0*/  PRMT R13, R15, 0x9910, RZ ;  /* 0x000099100f0d7816 */ /* 0x000fe200000000ff */
[----:B--2---:R-:W-:Y:S01]  /*fbc0*/  VIADD R9, R0, 0x50 ;  /* 0x0000005000097836 */ /* 0x004fe20000000000 */
[----:B------:R-:W-:Y:S02]  /*fbd0*/  SHF.R.S32.HI R11, RZ, 0x8, R11 ;  /* 0x00000008ff0b7819 */ /* 0x000fe4000001140b */
[----:B----4-:R-:W-:Y:S01]  /*fbe0*/  IADD3 R6, P6, PT, R252, R230, RZ ;  /* 0x000000e6fc067210 */ /* 0x010fe20007fde0ff */
[----:B------:R-:W-:Y:S01]  /*fbf0*/  IMAD.X R5, R10, 0x1, R228, P0 ;  /* 0x000000010a057824 */ /* 0x000fe200000e06e4 */
[----:B------:R-:W-:Y:S01]  /*fc00*/  SHF.R.S32.HI R13, RZ, 0x8, R13 ;  /* 0x00000008ff0d7819 */ /* 0x000fe2000001140d */
[----:B------:R-:W-:Y:S01]  /*fc10*/  VIADD R252, R252, UR30 ;  /* 0x0000001efcfc7c36 */ /* 0x000fe20008000000 */
[----:B------:R-:W-:Y:S01]  /*fc20*/  F2FP.SATFINITE.E4M3.F32.PACK_AB_MERGE_C R121, R121, R120, RZ ;  /* 0x000000787979723e */ /* 0x000fe200048070ff */
[----:B------:R-:W-:Y:S01]  /*fc30*/  IMAD.X R7, R10, 0x1, R231, P6 ;  /* 0x000000010a077824 */ /* 0x000fe200030e06e7 */
[----:B0-----:R-:W-:Y:S01]  /*fc40*/  ISETP.GE.AND P0, PT, R12, UR4, PT ;  /* 0x000000040c007c0c */ /* 0x001fe2000bf06270 */
[----:B------:R0:W-:Y:S01]  /*fc50*/  @P5 STG.E.U8 desc[UR24][R4.64], R11 ;  /* 0x0000000b04005986 */ /* 0x0001e2000c101118 */
[----:B------:R-:W2:Y:S01]  /*fc60*/  LDCU UR4, c[0x0][0x39c] ;  /* 0x00007380ff0477ac */ /* 0x000ea20008000800 */
[----:B-1----:R-:W-:-:S02]  /*fc70*/  ISETP.LT.AND P5, PT, R2, UR8, !P2 ;  /* 0x0000000802007c0c */ /* 0x002fc4000d7a1270 */
[----:B------:R1:W-:Y:S01]  /*fc80*/  @P4 STG.E.U8 desc[UR24][R6.64], R13 ;  /* 0x0000000d06004986 */ /* 0x0003e2000c101118 */
[----:B------:R-:W-:Y:S01]  /*fc90*/  SHF.R.S32.HI R10, RZ, 0x1f, R252 ;  /* 0x0000001fff0a7819 */ /* 0x000fe200000114fc */
[----:B------:R-:W3:Y:S01]  /*fca0*/  LDCU UR8, c[0x0][0x398] ;  /* 0x00007300ff0877ac */ /* 0x000ee20008000800 */
[-C--:B------:R-:W-:Y:S02]  /*fcb0*/  IADD3 R8, P4, PT, R252, R229.reuse, RZ ;  /* 0x000000e5fc087210 */ /* 0x080fe40007f9e0ff */
[----:B------:R-:W-:Y:S01]  /*fcc0*/  ISETP.LT.AND P6, PT, R3, UR12, !P2 ;  /* 0x0000000c03007c0c */ /* 0x000fe2000d7c1270 */
[----:B------:R-:W4:Y:S01]  /*fcd0*/  LDCU UR12, c[0x0][0x398] ;  /* 0x00007300ff0c77ac */ /* 0x000f220008000800 */
[----:B------:R-:W-:Y:S01]  /*fce0*/  ISETP.GE.AND P2, PT, R9, UR6, PT ;  /* 0x0000000609007c0c */ /* 0x000fe2000bf46270 */
[----:B------:R-:W3:Y:S01]  /*fcf0*/  LDCU UR6, c[0x0][0x398] ;  /* 0x00007300ff0677ac */ /* 0x000ee20008000800 */
[----:B------:R-:W-:Y:S01]  /*fd00*/  IMAD.X R9, R10, 0x1, R228, P4 ;  /* 0x000000010a097824 */ /* 0x000fe200020e06e4 */
[----:B0-----:R-:W-:Y:S01]  /*fd10*/  IADD3 R4, P4, PT, R252, R230, RZ ;  /* 0x000000e6fc047210 */ /* 0x001fe20007f9e0ff */
[----:B-1----:R-:W-:Y:S01]  /*fd20*/  VIADD R6, R0, 0x51 ;  /* 0x0000005100067836 */ /* 0x002fe20000000000 */
[----:B------:R-:W-:Y:S01]  /*fd30*/  F2FP.SATFINITE.E4M3.F32.PACK_AB_MERGE_C R17, R17, R16, RZ ;  /* 0x000000101111723e */ /* 0x000fe200048070ff */
[----:B------:R-:W-:Y:S01]  /*fd40*/  VIADD R252, R252, UR30 ;  /* 0x0000001efcfc7c36 */ /* 0x000fe20008000000 */
[----:B------:R-:W0:Y:S01]  /*fd50*/  LDCU UR14, c[0x0][0x398] ;  /* 0x00007300ff0e77ac */ /* 0x000e220008000800 */
[----:B------:R-:W-:Y:S01]  /*fd60*/  IMAD.X R5, R10, 0x1, R231, P4 ;  /* 0x000000010a057824 */ /* 0x000fe200020e06e7 */
[----:B------:R-:W-:Y:S01]  /*fd70*/  @P5 STG.E.U8 desc[UR24][R8.64], R121 ;  /* 0x0000007908005986 */ /* 0x000fe2000c101118 */
[----:B--2---:R-:W-:Y:S01]  /*fd80*/  ISETP.GE.AND P4, PT, R6, UR4, PT ;  /* 0x0000000406007c0c */ /* 0x004fe2000bf86270 */
        /* <DEDUP_REMOVED lines=12> */
[----:B--2---:R-:W-:Y:S02]  /*fe50*/  IADD3 R4, P6, PT, R252, R230, RZ ;  /* 0x000000e6fc047210 */ /* 0x004fe40007fde0ff */
[----:B------:R-:W-:-:S02]  /*fe60*/  SHF.R.S32.HI R11, RZ, 0x8, R11 ;  /* 0x00000008ff0b7819 */ /* 0x000fc4000001140b */
[----:B------:R-:W-:Y:S01]  /*fe70*/  SHF.R.S32.HI R13, RZ, 0x8, R13 ;  /* 0x00000008ff0d7819 */ /* 0x000fe2000001140d */
[----:B------:R-:W-:Y:S02]  /*fe80*/  IMAD.X R5, R10, 0x1, R231, P6 ;  /* 0x000000010a057824 */ /* 0x000fe400030e06e7 */
[----:B------:R-:W-:Y:S01]  /*fe90*/  VIADD R252, R252, UR30 ;  /* 0x0000001efcfc7c36 */ /* 0x000fe20008000000 */
[----:B------:R2:W-:Y:S01]  /*fea0*/  @P5 STG.E.U8 desc[UR24][R6.64], R11 ;  /* 0x0000000b06005986 */ /* 0x0005e2000c101118 */
[----:B------:R-:W-:Y:S01]  /*feb0*/  ISETP.LT.AND P5, PT, R2, UR8, !P1 ;  /* 0x0000000802007c0c */ /* 0x000fe2000cfa1270 */
[----:B------:R-:W0:Y:S02]  /*fec0*/  LDCU UR8, c[0x0][0x398] ;  /* 0x00007300ff0877ac */ /* 0x000e240008000800 */
[----:B------:R0:W-:Y:S01]  /*fed0*/  @P3 STG.E.U8 desc[UR24][R4.64], R13 ;  /* 0x0000000d04003986 */ /* 0x0001e2000c101118 */
[----:B----4-:R-:W-:Y:S01]  /*fee0*/  ISETP.LT.AND P3, PT, R3, UR12, !P1 ;  /* 0x0000000c03007c0c */ /* 0x010fe2000cf61270 */
[----:B------:R-:W4:Y:S01]  /*fef0*/  LDCU UR12, c[0x0][0x398] ;  /* 0x00007300ff0c77ac */ /* 0x000f220008000800 */
[----:B------:R-:W-:-:S02]  /*ff00*/  SHF.R.S32.HI R10, RZ, 0x1f, R252 ;  /* 0x0000001fff0a7819 */ /* 0x000fc400000114fc */
[C---:B------:R-:W-:Y:S02]  /*ff10*/  IADD3 R8, P1, PT, R252.reuse, R229, RZ ;  /* 0x000000e5fc087210 */ /* 0x040fe40007f3e0ff */
[----:B--2---:R-:W-:-:S03]  /*ff20*/  IADD3 R6, P6, PT, R252, R230, RZ ;  /* 0x000000e6fc067210 */ /* 0x004fc60007fde0ff */
        /* <DEDUP_REMOVED lines=12> */
[----:B0-----:R-:W-:Y:S01]  /*fff0*/  ISETP.LT.AND P3, PT, R3, UR14, !P0 ;  /* 0x0000000e03007c0c */ /* 0x001fe2000c761270 */
[----:B------:R-:W0:Y:S01]  /*10000*/  LDCU UR11, c[0x0][0x398] ;  /* 0x00007300ff0b77ac */ /* 0x000e220008000800 */
[----:B------:R-:W-:-:S02]  /*10010*/  IADD3 R4, P0, PT, R252, R229, RZ ;  /* 0x000000e5fc047210 */ /* 0x000fc40007f1e0ff */
[----:B------:R-:W-:Y:S01]  /*10020*/  PRMT R11, R123, 0x9910, RZ ;  /* 0x000099107b0b7816 */ /* 0x000fe200000000ff */
[----:B------:R-:W5:Y:S01]  /*10030*/  LDCU UR14, c[0x0][0x398] ;  /* 0x00007300ff0e77ac */ /* 0x000f620008000800 */
[----:B------:R-:W-:Y:S01]  /*10040*/  PRMT R13, R19, 0x9910, RZ ;  /* 0x00009910130d7816 */ /* 0x000fe200000000ff */
[----:B------:R-:W-:Y:S01]  /*10050*/  IMAD.X R5, R10, 0x1, R228, P0 ;  /* 0x000000010a057824 */ /* 0x000fe200000e06e4 */
[C---:B--2---:R-:W-:Y:S02]  /*10060*/  IADD3 R6, P6, PT, R252.reuse, R230, RZ ;  /* 0x000000e6fc067210 */ /* 0x044fe40007fde0ff */
        /* <DEDUP_REMOVED lines=8> */
[----:B------:R-:W-:-:S02]  /*100f0*/  ISETP.LT.AND P5, PT, R2, UR8, !P2 ;  /* 0x0000000802007c0c */ /* 0x000fc4000d7a1270 */
[----:B------:R0:W-:Y:S01]  /*10100*/  @P3 STG.E.U8 desc[UR24][R6.64], R13 ;  /* 0x0000000d06003986 */ /* 0x0001e2000c101118 */
[----:B------:R-:W-:Y:S01]  /*10110*/  SHF.R.S32.HI R10, RZ, 0x1f, R252 ;  /* 0x0000001fff0a7819 */ /* 0x000fe200000114fc */
[----:B------:R-:W5:Y:S01]  /*10120*/  LDCU UR8, c[0x0][0x398] ;  /* 0x00007300ff0877ac */ /* 0x000f620008000800 */
[-C--:B------:R-:W-:Y:S02]  /*10130*/  IADD3 R8, P3, PT, R252, R229.reuse, RZ ;  /* 0x000000e5fc087210 */ /* 0x080fe40007f7e0ff */
[----:B----4-:R-:W-:Y:S01]  /*10140*/  ISETP.LT.AND P6, PT, R3, UR12, !P2 ;  /* 0x0000000c03007c0c */ /* 0x010fe2000d7c1270 */
[----:B------:R-:W4:Y:S01]  /*10150*/  LDCU UR12, c[0x0][0x398] ;  /* 0x00007300ff0c77ac */ /* 0x000f220008000800 */
[----:B---3--:R-:W-:Y:S01]  /*10160*/  ISETP.GE.AND P2, PT, R9, UR6, PT ;  /* 0x0000000609007c0c */ /* 0x008fe2000bf46270 */
[----:B------:R-:W3:Y:S01]  /*10170*/  LDCU UR6, c[0x0][0x398] ;  /* 0x00007300ff0677ac */ /* 0x000ee20008000800 */
[----:B------:R-:W-:Y:S01]  /*10180*/  IMAD.X R9, R10, 0x1, R228, P3 ;  /* 0x000000010a097824 */ /* 0x000fe200018e06e4 */
[----:B-1----:R-:W-:Y:S01]  /*10190*/  IADD3 R4, P3, PT, R252, R230, RZ ;  /* 0x000000e6fc047210 */ /* 0x002fe20007f7e0ff */
[----:B0-----:R-:W-:Y:S01]  /*101a0*/  VIADD R6, R0, 0x55 ;  /* 0x0000005500067836 */ /* 0x001fe20000000000 */
[----:B------:R-:W-:Y:S01]  /*101b0*/  F2FP.SATFINITE.E4M3.F32.PACK_AB_MERGE_C R125, R125, R124, RZ ;  /* 0x0000007c7d7d723e */ /* 0x000fe200048070ff */
[----:B------:R-:W-:Y:S01]  /*101c0*/  VIADD R252, R252, UR30 ;  /* 0x0000001efcfc7c36 */ /* 0x000fe20008000000 */
[----:B------:R-:W-:Y:S01]  /*101d0*/  F2FP.SATFINITE.E4M3.F32.PACK_AB_MERGE_C R21, R21, R20, RZ ;  /* 0x000000141515723e */ /* 0x000fe200048070ff */
[----:B------:R-:W-:Y:S01]  /*101e0*/  IMAD.X R5, R10, 0x1, R231, P3 ;  /* 0x000000010a057824 */ /* 0x000fe200018e06e7 */
[----:B--2---:R-:W-:Y:S01]  /*101f0*/  ISETP.GE.AND P3, PT, R6, UR4, PT ;  /* 0x0000000406007c0c */ /* 0x004fe2000bf66270 */
[----:B------:R-:W-:Y:S01]  /*10200*/  @P5 STG.E.U8 desc[UR24][R8.64], R125 ;  /* 0x0000007d08005986 */ /* 0x000fe2000c101118 */
[----:B------:R-:W-:Y:S01]  /*10210*/  SHF.R.S32.HI R10, RZ, 0x1f, R252 ;  /* 0x0000001fff0a7819 */ /* 0x000fe200000114fc */
[----:B------:R-:W0:Y:S02]  /*10220*/  LDCU UR4, c[0x0][0x39c] ;  /* 0x00007380ff0477ac */ /* 0x000e240008000800 */
[----:B------:R1:W-:Y:S01]  /*10230*/  @P6 STG.E.U8 desc[UR24][R4.64], R21 ;  /* 0x0000001504006986 */ /* 0x0003e2000c101118 */
[----:B------:R-:W-:-:S02]  /*10240*/  IADD3 R6, P6, PT, R252, R229, RZ ;  /* 0x000000e5fc067210 */ /* 0x000fc40007fde0ff */
[----:B------:R-:W-:Y:S01]  /*10250*/  ISETP.LT.AND P5, PT, R2, UR11, !P4 ;  /* 0x0000000b02007c0c */ /* 0x000fe2000e7a1270 */
[----:B------:R-:W2:Y:S01]  /*10260*/  LDCU UR11, c[0x0][0x398] ;  /* 0x00007300ff0b77ac */ /* 0x000ea20008000800 */
[----:B---3--:R-:W-:Y:S01]  /*10270*/  ISETP.LT.AND P4, PT, R3, UR6, !P4 ;  /* 0x0000000603007c0c */ /* 0x008fe2000e781270 */
[----:B------:R-:W-:Y:S01]  /*10280*/  IMAD.X R7, R10, 0x1, R228, P6 ;  /* 0x000000010a077824 */ /* 0x000fe200030e06e4 */
[----:B------:R-:W-:Y:S01]  /*10290*/  PRMT R11, R125, 0x9910, RZ ;  /* 0x000099107d0b7816 */ /* 0x000fe200000000ff */
[----:B------:R-:W-:Y:S01]  /*102a0*/  VIADD R12, R0, 0x56 ;  /* 0x00000056000c7836 */ /* 0x000fe20000000000 */
[----:B------:R-:W-:Y:S01]  /*102b0*/  PRMT R13, R21, 0x9910, RZ ;  /* 0x00009910150d7816 */ /* 0x000fe200000000ff */
[----:B------:R-:W3:Y:S01]  /*102c0*/  LDCU UR6, c[0x0][0x39c] ;  /* 0x00007380ff0677ac */ /* 0x000ee20008000800 */
[----:B-1----:R-:W-:Y:S02]  /*102d0*/  IADD3 R4, P6, PT, R252, R230, RZ ;  /* 0x000000e6fc047210 */ /* 0x002fe40007fde0ff */
[----:B------:R-:W-:-:S02]  /*102e0*/  SHF.R.S32.HI R11, RZ, 0x8, R11 ;  /* 0x00000008ff0b7819 */ /* 0x000fc4000001140b */
[----:B------:R-:W-:Y:S01]  /*102f0*/  SHF.R.S32.HI R13, RZ, 0x8, R13 ;  /* 0x00000008ff0d7819 */ /* 0x000fe2000001140d */
[----:B------:R-:W-:Y:S02]  /*10300*/  IMAD.X R5, R10, 0x1, R231, P6 ;  /* 0x000000010a057824 */ /* 0x000fe400030e06e7 */
[----:B------:R-:W-:Y:S01]  /*10310*/  VIADD R252, R252, UR30 ;  /* 0x0000001efcfc7c36 */ /* 0x000fe20008000000 */
[----:B------:R1:W-:Y:S01]  /*10320*/  @P5 STG.E.U8 desc[UR24][R6.64], R11 ;  /* 0x0000000b06005986 */ /* 0x0003e2000c101118 */
[----:B-----5:R-:W-:Y:S01]  /*10330*/  ISETP.LT.AND P5, PT, R2, UR8, !P1 ;  /* 0x0000000802007c0c */ /* 0x020fe2000cfa1270 */
[----:B------:R-:W5:Y:S02]  /*10340*/  LDCU UR8, c[0x0][0x398] ;  /* 0x00007300ff0877ac */ /* 0x000f640008000800 */
[----:B------:R2:W-:Y:S01]  /*10350*/  @P4 STG.E.U8 desc[UR24][R4.64], R13 ;  /* 0x0000000d04004986 */ /* 0x0005e2000c101118 */
[----:B----4-:R-:W-:Y:S01]  /*10360*/  ISETP.LT.AND P4, PT, R3, UR12, !P1 ;  /* 0x0000000c03007c0c */ /* 0x010fe2000cf81270 */
[----:B------:R-:W4:Y:S01]  /*10370*/  LDCU UR12, c[0x0][0x398] ;  /* 0x00007300ff0c77ac */ /* 0x000f220008000800 */
[----:B------:R-:W-:-:S02]  /*10380*/  SHF.R.S32.HI R10, RZ, 0x1f, R252 ;  /* 0x0000001fff0a7819 */ /* 0x000fc400000114fc */
[C---:B------:R-:W-:Y:S02]  /*10390*/  IADD3 R8, P1, PT, R252.reuse, R229, RZ ;  /* 0x000000e5fc087210 */ /* 0x040fe40007f3e0ff */
[----:B-1----:R-:W-:-:S03]  /*103a0*/  IADD3 R6, P6, PT, R252, R230, RZ ;  /* 0x000000e6fc067210 */ /* 0x002fc60007fde0ff */
[----:B------:R-:W-:Y:S01]  /*103b0*/  IMAD.X R9, R10, 0x1, R228, P1 ;  /* 0x000000010a097824 */ /* 0x000fe200008e06e4 */
[----:B0-----:R-:W-:Y:S01]  /*103c0*/  ISETP.GE.AND P1, PT, R12, UR4, PT ;  /* 0x000000040c007c0c */ /* 0x001fe2000bf26270 */
[----:B------:R-:W0:Y:S01]  /*103d0*/  LDCU UR4, c[0x0][0x39c] ;  /* 0x00007380ff0477ac */ /* 0x000e220008000800 */
[----:B------:R-:W-:Y:S01]  /*103e0*/  F2FP.SATFINITE.E4M3.F32.PACK_AB_MERGE_C R127, R127, R126, RZ ;  /* 0x0000007e7f7f723e */ /* 0x000fe200048070ff */
[----:B------:R-:W-:Y:S01]  /*103f0*/  IMAD.X R7, R10, 0x1, R231, P6 ;  /* 0x000000010a077824 */ /* 0x000fe200030e06e7 */
[----:B------:R-:W-:Y:S01]  /*10400*/  F2FP.SATFINITE.E4M3.F32.PACK_AB_MERGE_C R23, R23, R22, RZ ;  /* 0x000000161717723e */ /* 0x000fe200048070ff */
[----:B------:R-:W-:Y:S02]  /*10410*/  VIADD R252, R252, UR30 ;  /* 0x0000001efcfc7c36 */ /* 0x000fe40008000000 */
[----:B------:R-:W-:Y:S01]  /*10420*/  @P5 STG.E.U8 desc[UR24][R8.64], R127 ;  /* 0x0000007f08005986 */ /* 0x000fe2000c101118 */
[----:B--2---:R-:W-:Y:S01]  /*10430*/  ISETP.LT.AND P5, PT, R2, UR11, !P0 ;  /* 0x0000000b02007c0c */ /* 0x004fe2000c7a1270 */
[----:B------:R-:W-:Y:S01]  /*10440*/  VIADD R12, R0, 0x57 ;  /* 0x00000057000c7836 */ /* 0x000fe20000000000 */
[----:B------:R-:W-:Y:S01]  /*10450*/  SHF.R.S32.HI R10, RZ, 0x1f, R252 ;  /* 0x0000001fff0a7819 */ /* 0x000fe200000114fc */
[----:B------:R1:W-:Y:S01]  /*10460*/  @P4 STG.E.U8 desc[UR24][R6.64], R23 ;  /* 0x0000001706004986 */ /* 0x0003e2000c101118 */
[----:B------:R-:W-:Y:S01]  /*10470*/  ISETP.LT.AND P4, PT, R3, UR14, !P0 ;  /* 0x0000000e03007c0c */ /* 0x000fe2000c781270 */
[----:B------:R-:W2:Y:S01]  /*10480*/  LDCU UR11, c[0x0][0x398] ;  /* 0x00007300ff0b77ac */ /* 0x000ea20008000800 */
[----:B------:R-:W-:-:S02]  /*10490*/  IADD3 R4, P0, PT, R252, R229, RZ ;  /* 0x000000e5fc047210 */ /* 0x000fc40007f1e0ff */
[----:B------:R-:W-:Y:S01]  /*104a0*/  PRMT R11, R127, 0x9910, RZ ;  /* 0x000099107f0b7816 */ /* 0x000fe200000000ff */
[----:B------:R-:W2:Y:S01]  /*104b0*/  LDCU UR14, c[0x0][0x398] ;  /* 0x00007300ff0e77ac */ /* 0x000ea20008000800 */
[----:B------:R-:W-:Y:S01]  /*104c0*/  PRMT R13, R23, 0x9910, RZ ;  /* 0x00009910170d7816 */ /* 0x000fe200000000ff */
[----:B------:R-:W-:Y:S01]  /*104d0*/  IMAD.X R5, R10, 0x1, R228, P0 ;  /* 0x000000010a057824 */ /* 0x000fe200000e06e4 */
[C---:B-1----:R-:W-:Y:S02]  /*104e0*/  IADD3 R6, P6, PT, R252.reuse, R230, RZ ;  /* 0x000000e6fc067210 */ /* 0x042fe40007fde0ff */
[----:B------:R-:W-:Y:S01]  /*104f0*/  SHF.R.S32.HI R11, RZ, 0x8, R11 ;  /* 0x00000008ff0b7819 */ /* 0x000fe2000001140b */
[----:B------:R-:W-:Y:S01]  /*10500*/  VIADD R252, R252, UR30 ;  /* 0x0000001efcfc7c36 */ /* 0x000fe20008000000 */
[----:B------:R-:W-:Y:S01]  /*10510*/  SHF.R.S32.HI R13, RZ, 0x8, R13 ;  /* 0x00000008ff0d7819 */ /* 0x000fe2000001140d */
[----:B------:R-:W-:Y:S01]  /*10520*/  IMAD.X R7, R10, 0x1, R231, P6 ;  /* 0x000000010a077824 */ /* 0x000fe200030e06e7 */
[----:B0-----:R-:W-:Y:S01]  /*10530*/  ISETP.GE.AND P0, PT, R12, UR4, PT ;  /* 0x000000040c007c0c */ /* 0x001fe2000bf06270 */
[----:B------:R-:W-:Y:S01]  /*10540*/  VIADD R9, R0, 0x58 ;  /* 0x0000005800097836 */ /* 0x000fe20000000000 */
[----:B------:R0:W-:Y:S01]  /*10550*/  @P5 STG.E.U8 desc[UR24][R4.64], R11 ;  /* 0x0000000b04005986 */ /* 0x0001e2000c101118 */
[----:B------:R-:W1:Y:S01]  /*10560*/  LDCU UR4, c[0x0][0x39c] ;  /* 0x00007380ff0477ac */ /* 0x000e620008000800 */
[----:B-----5:R-:W-:-:S02]  /*10570*/  ISETP.LT.AND P5, PT, R2, UR8, !P2 ;  /* 0x0000000802007c0c */ /* 0x020fc4000d7a1270 */
[----:B------:R5:W-:Y:S01]  /*10580*/  @P4 STG.E.U8 desc[UR24][R6.64], R13 ;  /* 0x0000000d06004986 */ /* 0x000be2000c101118 */
[----:B------:R-:W-:Y:S01]  /*10590*/  SHF.R.S32.HI R10, RZ, 0x1f, R252 ;  /* 0x0000001fff0a7819 */ /* 0x000fe200000114fc */
[----:B------:R-:W2:Y:S01]  /*105a0*/  LDCU UR8, c[0x0][0x398] ;  /* 0x00007300ff0877ac */ /* 0x000ea20008000800 */
[-C--:B------:R-:W-:Y:S02]  /*105b0*/  IADD3 R8, P4, PT, R252, R229.reuse, RZ ;  /* 0x000000e5fc087210 */ /* 0x080fe40007f9e0ff */
[----:B----4-:R-:W-:Y:S01]  /*105c0*/  ISETP.LT.AND P6, PT, R3, UR12, !P2 ;  /* 0x0000000c03007c0c */ /* 0x010fe2000d7c1270 */
[----:B------:R-:W4:Y:S01]  /*105d0*/  LDCU UR12, c[0x0][0x398] ;  /* 0x00007300ff0c77ac */ /* 0x000f220008000800 */
[----:B---3--:R-:W-:Y:S01]  /*105e0*/  ISETP.GE.AND P2, PT, R9, UR6, PT ;  /* 0x0000000609007c0c */ /* 0x008fe2000bf46270 */
[----:B------:R-:W3:Y:S01]  /*105f0*/  LDCU UR6, c[0x0][0x398] ;  /* 0x00007300ff0677ac */ /* 0x000ee20008000800 */
[----:B------:R-:W-:Y:S01]  /*10600*/  IMAD.X R9, R10, 0x1, R228, P4 ;  /* 0x000000010a097824 */ /* 0x000fe200020e06e4 */
[----:B0-----:R-:W-:Y:S01]  /*10610*/  IADD3 R4, P4, PT, R252, R230, RZ ;  /* 0x000000e6fc047210 */ /* 0x001fe20007f9e0ff */
[----:B-----5:R-:W-:Y:S01]  /*10620*/  VIADD R6, R0, 0x59 ;  /* 0x0000005900067836 */ /* 0x020fe20000000000 */
[----:B------:R-:W-:Y:S01]  /*10630*/  F2FP.SATFINITE.E4M3.F32.PACK_AB_MERGE_C R129, R129, R128, RZ ;  /* 0x000000808181723e */ /* 0x000fe200048070ff */
[----:B------:R-:W-:Y:S01]  /*10640*/  VIADD R252, R252, UR30 ;  /* 0x0000001efcfc7c36 */ /* 0x000fe20008000000 */
[----:B------:R-:W-:Y:S01]  /*10650*/  F2FP.SATFINITE.E4M3.F32.PACK_AB_MERGE_C R25, R25, R24, RZ ;  /* 0x000000181919723e */ /* 0x000fe200048070ff */
[----:B------:R-:W-:Y:S01]  /*10660*/  IMAD.X R5, R10, 0x1, R231, P4 ;  /* 0x000000010a057824 */ /* 0x000fe200020e06e7 */
[----:B-1----:R-:W-:Y:S01]  /*10670*/  ISETP.GE.AND P4, PT, R6, UR4, PT ;  /* 0x0000000406007c0c */ /* 0x002fe2000bf86270 */
[----:B------:R-:W-:Y:S01]  /*10680*/  @P5 STG.E.U8 desc[UR24][R8.64], R129 ;  /* 0x0000008108005986 */ /* 0x000fe2000c101118 */
[----:B------:R-:W-:Y:S01]  /*10690*/  SHF.R.S32.HI R10, RZ, 0x1f, R252 ;  /* 0x0000001fff0a7819 */ /* 0x000fe200000114fc */
[----:B------:R-:W0:Y:S02]  /*106a0*/  LDCU UR4, c[0x0][0x39c] ;  /* 0x00007380ff0477ac */ /* 0x000e240008000800 */
        /* <DEDUP_REMOVED lines=16> */
[----:B------:R-:W-:Y:S01]  /*107b0*/  ISETP.LT.AND P5, PT, R2, UR8, !P1 ;  /* 0x0000000802007c0c */ /* 0x000fe2000cfa1270 */
        /* <DEDUP_REMOVED lines=295> */
[C---:B------:R-:W-:Y:S01]  /*11a30*/  IMAD.X R9, R10.reuse, 0x1, R228, P1 ;  /* 0x000000010a097824 */ /* 0x040fe200008e06e4 */
[----:B------:R-:W-:Y:S01]  /*11a40*/  F2FP.SATFINITE.E4M3.F32.PACK_AB_MERGE_C R147, R147, R146, RZ ;  /* 0x000000929393723e */ /* 0x000fe200048070ff */
[----:B------:R-:W-:Y:S01]  /*11a50*/  IMAD.X R7, R10, 0x1, R231, P6 ;  /* 0x000000010a077824 */ /* 0x000fe200030e06e7 */
[----:B------:R-:W-:Y:S01]  /*11a60*/  F2FP.SATFINITE.E4M3.F32.PACK_AB_MERGE_C R43, R43, R42, RZ ;  /* 0x0000002a2b2b723e */ /* 0x000fe200048070ff */
[----:B------:R-:W-:Y:S01]  /*11a70*/  VIADD R252, R252, UR30 ;  /* 0x0000001efcfc7c36 */ /* 0x000fe20008000000 */
[----:B0-----:R-:W-:Y:S01]  /*11a80*/  ISETP.GE.AND P1, PT, R12, UR4, PT ;  /* 0x000000040c007c0c */ /* 0x001fe2000bf26270 */
[----:B------:R-:W0:Y:S01]  /*11a90*/  LDCU UR4, c[0x0][0x39c] ;  /* 0x00007380ff0477ac */ /* 0x000e220008000800 */
[----:B------:R-:W-:Y:S01]  /*11aa0*/  @P5 STG.E.U8 desc[UR24][R8.64], R147 ;  /* 0x0000009308005986 */ /* 0x000fe2000c101118 */
[----:B--2---:R-:W-:Y:S02]  /*11ab0*/  ISETP.LT.AND P5, PT, R2, UR11, !P0 ;  /* 0x0000000b02007c0c */ /* 0x004fe4000c7a1270 */
[----:B------:R-:W-:Y:S01]  /*11ac0*/  SHF.R.S32.HI R10, RZ, 0x1f, R252 ;  /* 0x0000001fff0a7819 */ /* 0x000fe200000114fc */
[----:B------:R1:W-:Y:S01]  /*11ad0*/  @P3 STG.E.U8 desc[UR24][R6.64], R43 ;  /* 0x0000002b06003986 */ /* 0x0003e2000c101118 */
[----:B------:R-:W-:Y:S01]  /*11ae0*/  ISETP.LT.AND P3, PT, R3, UR14, !P0 ;  /* 0x0000000e03007c0c */ /* 0x000fe2000c761270 */
[----:B------:R-:W2:Y:S01]  /*11af0*/  LDCU UR11, c[0x0][0x398] ;  /* 0x00007300ff0b77ac */ /* 0x000ea20008000800 */
[----:B------:R-:W-:-:S02]  /*11b00*/  IADD3 R4, P0, PT, R252, R229, RZ ;  /* 0x000000e5fc047210 */ /* 0x000fc40007f1e0ff */
[----:B------:R-:W-:Y:S01]  /*11b10*/  PRMT R13, R147, 0x9910, RZ ;  /* 0x00009910930d7816 */ /* 0x000fe200000000ff */
[----:B------:R-:W-:Y:S01]  /*11b20*/  VIADD R11, R0, 0x6b ;  /* 0x0000006b000b7836 */ /* 0x000fe20000000000 */
[----:B------:R-:W-:Y:S01]  /*11b30*/  PRMT R15, R43, 0x9910, RZ ;  /* 0x000099102b0f7816 */ /* 0x000fe200000000ff */
[----:B------:R-:W-:Y:S01]  /*11b40*/  IMAD.X R5, R10, 0x1, R228, P0 ;  /* 0x000000010a057824 */ /* 0x000fe200000e06e4 */
[----:B------:R-:W-:Y:S01]  /*11b50*/  SHF.R.S32.HI R13, RZ, 0x8, R13 ;  /* 0x00000008ff0d7819 */ /* 0x000fe2000001140d */
[----:B------:R-:W2:Y:S01]  /*11b60*/  LDCU UR14, c[0x0][0x398] ;  /* 0x00007300ff0e77ac */ /* 0x000ea20008000800 */
[C---:B-1----:R-:W-:Y:S01]  /*11b70*/  IADD3 R6, P6, PT, R252.reuse, R230, RZ ;  /* 0x000000e6fc067210 */ /* 0x042fe20007fde0ff */
[----:B------:R-:W-:Y:S01]  /*11b80*/  VIADD R252, R252, UR30 ;  /* 0x0000001efcfc7c36 */ /* 0x000fe20008000000 */
[----:B------:R-:W-:Y:S01]  /*11b90*/  SHF.R.S32.HI R15, RZ, 0x8, R15 ;  /* 0x00000008ff0f7819 */ /* 0x000fe2000001140f */
[----:B------:R-:W-:Y:S02]  /*11ba0*/  @P5 STG.E.U8 desc[UR24][R4.64], R13 ;  /* 0x0000000d04005986 */ /* 0x000fe4000c101118 */
[----:B------:R-:W-:Y:S01]  /*11bb0*/  IMAD.X R7, R10, 0x1, R231, P6 ;  /* 0x000000010a077824 */ /* 0x000fe200030e06e7 */
[----:B-----5:R-:W-:Y:S01]  /*11bc0*/  ISETP.LT.AND P5, PT, R2, UR8, !P2 ;  /* 0x0000000802007c0c */ /* 0x020fe2000d7a1270 */
[----:B------:R-:W1:Y:S01]  /*11bd0*/  LDCU UR8, c[0x0][0x398] ;  /* 0x00007300ff0877ac */ /* 0x000e620008000800 */
[----:B0-----:R-:W-:-:S02]  /*11be0*/  ISETP.GE.AND P0, PT, R11, UR4, PT ;  /* 0x000000040b007c0c */ /* 0x001fc4000bf06270 */
[----:B------:R0:W-:Y:S01]  /*11bf0*/  @P3 STG.E.U8 desc[UR24][R6.64], R15 ;  /* 0x0000000f06003986 */ /* 0x0001e2000c101118 */
[----:B------:R-:W-:Y:S01]  /*11c00*/  SHF.R.S32.HI R11, RZ, 0x1f, R252 ;  /* 0x0000001fff0b7819 */ /* 0x000fe200000114fc */
[----:B------:R-:W5:Y:S01]  /*11c10*/  LDCU UR4, c[0x0][0x39c] ;  /* 0x00007380ff0477ac */ /* 0x000f620008000800 */
[C---:B------:R-:W-:Y:S02]  /*11c20*/  IADD3 R8, P3, PT, R252.reuse, R229, RZ ;  /* 0x000000e5fc087210 */ /* 0x040fe40007f7e0ff */
[----:B----4-:R-:W-:Y:S01]  /*11c30*/  ISETP.LT.AND P2, PT, R3, UR12, !P2 ;  /* 0x0000000c03007c0c */ /* 0x010fe2000d741270 */
[----:B------:R-:W4:Y:S01]  /*11c40*/  LDCU UR12, c[0x0][0x398] ;  /* 0x00007300ff0c77ac */ /* 0x000f220008000800 */
[----:B------:R-:W-:Y:S01]  /*11c50*/  F2FP.SATFINITE.E4M3.F32.PACK_AB_MERGE_C R149, R149, R148, RZ ;  /* 0x000000949595723e */ /* 0x000fe200048070ff */
[----:B------:R-:W-:Y:S01]  /*11c60*/  IMAD.X R9, R11, 0x1, R228, P3 ;  /* 0x000000010b097824 */ /* 0x000fe200018e06e4 */
[C---:B------:R-:W-:Y:S01]  /*11c70*/  IADD3 R10, P6, PT, R252.reuse, R230, RZ ;  /* 0x000000e6fc0a7210 */ /* 0x040fe20007fde0ff */
[----:B------:R-:W-:Y:S01]  /*11c80*/  VIADD R252, R252, UR30 ;  /* 0x0000001efcfc7c36 */ /* 0x000fe20008000000 */
[----:B------:R-:W-:-:S02]  /*11c90*/  F2FP.SATFINITE.E4M3.F32.PACK_AB_MERGE_C R45, R45, R44, RZ ;  /* 0x0000002c2d2d723e */ /* 0x000fc400048070ff */
[----:B------:R-:W-:Y:S01]  /*11ca0*/  @P5 STG.E.U8 desc[UR24][R8.64], R149 ;  /* 0x0000009508005986 */ /* 0x000fe2000c101118 */
[----:B--2---:R-:W-:Y:S01]  /*11cb0*/  ISETP.LT.AND P5, PT, R2, UR11, !P4 ;  /* 0x0000000b02007c0c */ /* 0x004fe2000e7a1270 */
[----:B------:R-:W-:Y:S01]  /*11cc0*/  IMAD.X R11, R11, 0x1, R231, P6 ;  /* 0x000000010b0b7824 */ /* 0x000fe200030e06e7 */
[----:B0-----:R-:W-:Y:S01]  /*11cd0*/  SHF.R.S32.HI R7, RZ, 0x1f, R252 ;  /* 0x0000001fff077819 */ /* 0x001fe200000114fc */
[----:B------:R-:W-:Y:S01]  /*11ce0*/  VIADD R5, R0, 0x6d ;  /* 0x0000006d00057836 */ /* 0x000fe20000000000 */
[----:B------:R-:W-:Y:S01]  /*11cf0*/  IADD3 R4, P6, PT, R252, R229, RZ ;  /* 0x000000e5fc047210 */ /* 0x000fe20007fde0ff */
[----:B------:R-:W-:Y:S01]  /*11d00*/  VIADD R12, R0, 0x6c ;  /* 0x0000006c000c7836 */ /* 0x000fe20000000000 */
[----:B------:R-:W-:Y:S01]  /*11d10*/  PRMT R6, R149, 0x9910, RZ ;  /* 0x0000991095067816 */ /* 0x000fe200000000ff */
[----:B------:R0:W-:Y:S01]  /*11d20*/  @P2 STG.E.U8 desc[UR24][R10.64], R45 ;  /* 0x0000002d0a002986 */ /* 0x0001e2000c101118 */
[----:B-----5:R-:W-:Y:S01]  /*11d30*/  ISETP.GE.AND P2, PT, R5, UR4, PT ;  /* 0x0000000405007c0c */ /* 0x020fe2000bf46270 */
[----:B------:R-:W-:Y:S01]  /*11d40*/  IMAD.X R5, R7, 0x1, R228, P6 ;  /* 0x0000000107057824 */ /* 0x000fe200030e06e4 */
[----:B------:R-:W2:Y:S01]  /*11d50*/  LDCU UR4, c[0x0][0x39c] ;  /* 0x00007380ff0477ac */ /* 0x000ea20008000800 */
[----:B---3--:R-:W-:-:S02]  /*11d60*/  ISETP.GE.AND P3, PT, R12, UR6, PT ;  /* 0x000000060c007c0c */ /* 0x008fc4000bf66270 */
[----:B------:R-:W-:Y:S01]  /*11d70*/  PRMT R13, R45, 0x9910, RZ ;  /* 0x000099102d0d7816 */ /* 0x000fe200000000ff */
[----:B------:R-:W3:Y:S01]  /*11d80*/  LDCU UR6, c[0x0][0x39c] ;  /* 0x00007380ff0677ac */ /* 0x000ee20008000800 */
[----:B------:R-:W5:Y:S01]  /*11d90*/  LDCU UR11, c[0x0][0x398] ;  /* 0x00007300ff0b77ac */ /* 0x000f620008000800 */
[----:B0-----:R-:W-:Y:S02]  /*11da0*/  SHF.R.S32.HI R11, RZ, 0x8, R6 ;  /* 0x00000008ff0b7819 */ /* 0x001fe40000011406 */
[----:B-1----:R-:W-:Y:S01]  /*11db0*/  ISETP.LT.AND P4, PT, R3, UR8, !P4 ;  /* 0x0000000803007c0c */ /* 0x002fe2000e781270 */
[----:B------:R-:W0:Y:S02]  /*11dc0*/  LDCU UR8, c[0x0][0x398] ;  /* 0x00007300ff0877ac */ /* 0x000e240008000800 */
[----:B------:R1:W-:Y:S01]  /*11dd0*/  @P5 STG.E.U8 desc[UR24][R4.64], R11 ;  /* 0x0000000b04005986 */ /* 0x0003e2000c101118 */
[C---:B------:R-:W-:Y:S01]  /*11de0*/  IADD3 R6, P5, PT, R252.reuse, R230, RZ ;  /* 0x000000e6fc067210 */ /* 0x040fe20007fbe0ff */
[----:B------:R-:W-:Y:S01]  /*11df0*/  VIADD R252, R252, UR30 ;  /* 0x0000001efcfc7c36 */ /* 0x000fe20008000000 */
[----:B----4-:R-:W-:Y:S01]  /*11e00*/  ISETP.LT.AND P6, PT, R2, UR12, !P1 ;  /* 0x0000000c02007c0c */ /* 0x010fe2000cfc1270 */
[----:B------:R-:W4:Y:S02]  /*11e10*/  LDCU UR12, c[0x0][0x398] ;  /* 0x00007300ff0c77ac */ /* 0x000f240008000800 */
[----:B------:R-:W-:Y:S01]  /*11e20*/  IMAD.X R7, R7, 0x1, R231, P5 ;  /* 0x0000000107077824 */ /* 0x000fe200028e06e7 */
[----:B------:R-:W-:-:S02]  /*11e30*/  SHF.R.S32.HI R10, RZ, 0x1f, R252 ;  /* 0x0000001fff0a7819 */ /* 0x000fc400000114fc */
[----:B------:R-:W-:Y:S02]  /*11e40*/  IADD3 R8, P5, PT, R252, R229, RZ ;  /* 0x000000e5fc087210 */ /* 0x000fe40007fbe0ff */
[----:B------:R-:W-:Y:S01]  /*11e50*/  SHF.R.S32.HI R13, RZ, 0x8, R13 ;  /* 0x00000008ff0d7819 */ /* 0x000fe2000001140d */
[----:B-1----:R-:W-:Y:S01]  /*11e60*/  VIADD R4, R0, 0x6e ;  /* 0x0000006e00047836 */ /* 0x002fe20000000000 */
[----:B------:R-:W-:Y:S01]  /*11e70*/  F2FP.SATFINITE.E4M3.F32.PACK_AB_MERGE_C R151, R151, R150, RZ ;  /* 0x000000969797723e */ /* 0x000fe200048070ff */
[----:B------:R-:W-:Y:S01]  /*11e80*/  IMAD.X R9, R10, 0x1, R228, P5 ;  /* 0x000000010a097824 */ /* 0x000fe200028e06e4 */
[----:B------:R-:W-:Y:S01]  /*11e90*/  ISETP.LT.AND P5, PT, R3, UR14, !P1 ;  /* 0x0000000e03007c0c */ /* 0x000fe2000cfa1270 */
[----:B------:R-:W-:Y:S01]  /*11ea0*/  @P4 STG.E.U8 desc[UR24][R6.64], R13 ;  /* 0x0000000d06004986 */ /* 0x000fe2000c101118 */
[----:B--2---:R-:W-:Y:S01]  /*11eb0*/  ISETP.GE.AND P4, PT, R4, UR4, PT ;  /* 0x0000000404007c0c */ /* 0x004fe2000bf86270 */
[----:B------:R-:W-:Y:S01]  /*11ec0*/  VIADD R5, R0, 0x6f ;  /* 0x0000006f00057836 */ /* 0x000fe20000000000 */
[----:B------:R-:W-:Y:S01]  /*11ed0*/  F2FP.SATFINITE.E4M3.F32.PACK_AB_MERGE_C R47, R47, R46, RZ ;  /* 0x0000002e2f2f723e */ /* 0x000fe200048070ff */
[----:B------:R1:W-:Y:S01]  /*11ee0*/  @P6 STG.E.U8 desc[UR24][R8.64], R151 ;  /* 0x0000009708006986 */ /* 0x0003e2000c101118 */
[C---:B------:R-:W-:Y:S01]  /*11ef0*/  IADD3 R4, P6, PT, R252.reuse, R230, RZ ;  /* 0x000000e6fc047210 */ /* 0x040fe20007fde0ff */
[----:B------:R-:W2:Y:S01]  /*11f00*/  LDCU UR4, c[0x0][0x39c] ;  /* 0x00007380ff0477ac */ /* 0x000ea20008000800 */
[----:B---3--:R-:W-:Y:S01]  /*11f10*/  ISETP.GE.AND P1, PT, R5, UR6, PT ;  /* 0x0000000605007c0c */ /* 0x008fe2000bf26270 */
[----:B------:R-:W-:-:S02]  /*11f20*/  VIADD R252, R252, UR30 ;  /* 0x0000001efcfc7c36 */ /* 0x000fc40008000000 */
[----:B------:R-:W-:Y:S01]  /*11f30*/  IMAD.X R5, R10, 0x1, R231, P6 ;  /* 0x000000010a057824 */ /* 0x000fe200030e06e7 */
[----:B-----5:R-:W-:Y:S01]  /*11f40*/  ISETP.LT.AND P6, PT, R2, UR11, !P0 ;  /* 0x0000000b02007c0c */ /* 0x020fe2000c7c1270 */
[----:B------:R-:W3:Y:S01]  /*11f50*/  LDCU UR6, c[0x0][0x398] ;  /* 0x00007300ff0677ac */ /* 0x000ee20008000800 */
[----:B------:R-:W-:Y:S02]  /*11f60*/  PRMT R11, R151, 0x9910, RZ ;  /* 0x00009910970b7816 */ /* 0x000fe400000000ff */
[----:B------:R5:W-:Y:S01]  /*11f70*/  @P5 STG.E.U8 desc[UR24][R4.64], R47 ;  /* 0x0000002f04005986 */ /* 0x000be2000c101118 */
[----:B-1----:R-:W-:Y:S01]  /*11f80*/  SHF.R.S32.HI R8, RZ, 0x1f, R252 ;  /* 0x0000001fff087819 */ /* 0x002fe200000114fc */
[----:B------:R-:W1:Y:S01]  /*11f90*/  LDCU UR11, c[0x0][0x398] ;  /* 0x00007300ff0b77ac */ /* 0x000e620008000800 */
[----:B------:R-:W-:Y:S02]  /*11fa0*/  IADD3 R6, P5, PT, R252, R229, RZ ;  /* 0x000000e5fc067210 */ /* 0x000fe40007fbe0ff */
[----:B------:R-:W-:-:S03]  /*11fb0*/  SHF.R.S32.HI R11, RZ, 0x8, R11 ;  /* 0x00000008ff0b7819 */ /* 0x000fc6000001140b */
[----:B------:R-:W-:Y:S01]  /*11fc0*/  IMAD.X R7, R8, 0x1, R228, P5 ;  /* 0x0000000108077824 */ /* 0x000fe200028e06e4 */
[----:B0-----:R-:W-:Y:S01]  /*11fd0*/  ISETP.LT.AND P0, PT, R3, UR8, !P0 ;  /* 0x0000000803007c0c */ /* 0x001fe2000c701270 */
[----:B------:R-:W0:Y:S01]  /*11fe0*/  LDCU UR8, c[0x0][0x398] ;  /* 0x00007300ff0877ac */ /* 0x000e220008000800 */
[----:B------:R-:W-:Y:S02]  /*11ff0*/  PRMT R13, R47, 0x9910, RZ ;  /* 0x000099102f0d7816 */ /* 0x000fe400000000ff */
[----:B------:R1:W-:Y:S01]  /*12000*/  @P6 STG.E.U8 desc[UR24][R6.64], R11 ;  /* 0x0000000b06006986 */ /* 0x0003e2000c101118 */
[----:B-----5:R-:W-:Y:S02]  /*12010*/  IADD3 R4, P6, PT, R252, R230, RZ ;  /* 0x000000e6fc047210 */ /* 0x020fe40007fde0ff */
[----:B------:R-:W-:-:S03]  /*12020*/  SHF.R.S32.HI R13, RZ, 0x8, R13 ;  /* 0x00000008ff0d7819 */ /* 0x000fc6000001140d */
[----:B------:R-:W-:Y:S02]  /*12030*/  IMAD.X R5, R8, 0x1, R231, P6 ;  /* 0x0000000108057824 */ /* 0x000fe400030e06e7 */
[----:B------:R-:W-:Y:S02]  /*12040*/  VIADD R252, R252, UR30 ;  /* 0x0000001efcfc7c36 */ /* 0x000fe40008000000 */
[----:B-1----:R-:W-:Y:S01]  /*12050*/  VIADD R6, R0, 0x70 ;  /* 0x0000007000067836 */ /* 0x002fe20000000000 */
[----:B------:R-:W-:Y:S01]  /*12060*/  @P0 STG.E.U8 desc[UR24][R4.64], R13 ;  /* 0x0000000d04000986 */ /* 0x000fe2000c101118 */
[----:B---3--:R-:W-:Y:S01]  /*12070*/  ISETP.LT.AND P5, PT, R2, UR6, !P3 ;  /* 0x0000000602007c0c */ /* 0x008fe2000dfa1270 */
[----:B------:R-:W1:Y:S02]  /*12080*/  LDCU UR6, c[0x0][0x398] ;  /* 0x00007300ff0677ac */ /* 0x000e640008000800 */
[----:B--2---:R-:W-:Y:S01]  /*12090*/  ISETP.GE.AND P0, PT, R6, UR4, PT ;  /* 0x0000000406007c0c */ /* 0x004fe2000bf06270 */
[----:B------:R-:W2:Y:S01]  /*120a0*/  LDCU UR4, c[0x0][0x39c] ;  /* 0x00007380ff0477ac */ /* 0x000ea20008000800 */
[----:B------:R-:W-:-:S02]  /*120b0*/  SHF.R.S32.HI R12, RZ, 0x1f, R252 ;  /* 0x0000001fff0c7819 */ /* 0x000fc400000114fc */
[----:B------:R-:W-:Y:S02]  /*120c0*/  IADD3 R8, P6, PT, R252, R229, RZ ;  /* 0x000000e5fc087210 */ /* 0x000fe40007fde0ff */
[----:B------:R-:W-:Y:S02]  /*120d0*/  ISETP.LT.AND P3, PT, R3, UR11, !P3 ;  /* 0x0000000b03007c0c */ /* 0x000fe4000df61270 */
[----:B------:R-:W-:Y:S01]  /*120e0*/  F2FP.SATFINITE.E4M3.F32.PACK_AB_MERGE_C R153, R153, R152, RZ ;  /* 0x000000989999723e */ /* 0x000fe200048070ff */
[----:B------:R-:W-:Y:S01]  /*120f0*/  IMAD.X R9, R12, 0x1, R228, P6 ;  /* 0x000000010c097824 */ /* 0x000fe200030e06e4 */
[C---:B------:R-:W-:Y:S02]  /*12100*/  IADD3 R6, P6, PT, R252.reuse, R230, RZ ;  /* 0x000000e6fc067210 */ /* 0x040fe40007fde0ff */
[----:B------:R-:W-:Y:S01]  /*12110*/  F2FP.SATFINITE.E4M3.F32.PACK_AB_MERGE_C R49, R49, R48, RZ ;  /* 0x000000303131723e */ /* 0x000fe200048070ff */
[----:B------:R-:W-:Y:S01]  /*12120*/  VIADD R10, R252, UR30 ;  /* 0x0000001efc0a7c36 */ /* 0x000fe20008000000 */
[----:B------:R3:W-:Y:S01]  /*12130*/  @P5 STG.E.U8 desc[UR24][R8.64], R153 ;  /* 0x0000009908005986 */ /* 0x0007e2000c101118 */
[----:B------:R-:W-:Y:S01]  /*12140*/  IMAD.X R7, R12, 0x1, R231, P6 ;  /* 0x000000010c077824 */ /* 0x000fe200030e06e7 */
[----:B0-----:R-:W-:Y:S01]  /*12150*/  ISETP.LT.AND P5, PT, R2, UR8, !P2 ;  /* 0x0000000802007c0c */ /* 0x001fe2000d7a1270 */
[----:B------:R-:W0:Y:S01]  /*12160*/  LDCU UR8, c[0x0][0x398] ;  /* 0x00007300ff0877ac */ /* 0x000e220008000800 */
[----:B------:R-:W-:-:S02]  /*12170*/  SHF.R.S32.HI R14, RZ, 0x1f, R10 ;  /* 0x0000001fff0e7819 */ /* 0x000fc4000001140a */
[----:B------:R5:W-:Y:S01]  /*12180*/  @P3 STG.E.U8 desc[UR24][R6.64], R49 ;  /* 0x0000003106003986 */ /* 0x000be2000c101118 */
[----:B------:R-:W-:Y:S01]  /*12190*/  F2FP.SATFINITE.E4M3.F32.PACK_AB_MERGE_C R155, R155, R154, RZ ;  /* 0x0000009a9b9b723e */ /* 0x000fe200048070ff */
[----:B------:R-:W0:Y:S01]  /*121a0*/  LDCU UR11, c[0x0][0x398] ;  /* 0x00007300ff0b77ac */ /* 0x000e220008000800 */
[----:B---3--:R-:W-:Y:S01]  /*121b0*/  VIADD R8, R0, 0x71 ;  /* 0x0000007100087836 */ /* 0x008fe20000000000 */
[----:B------:R-:W-:-:S04]  /*121c0*/  IADD3 R4, P6, PT, R10, R229, RZ ;  /* 0x000000e50a047210 */ /* 0x000fc80007fde0ff */
[----:B--2---:R-:W-:Y:S01]  /*121d0*/  ISETP.GE.AND P3, PT, R8, UR4, PT ;  /* 0x0000000408007c0c */ /* 0x004fe2000bf66270 */
[----:B------:R-:W2:Y:S01]  /*121e0*/  LDCU UR4, c[0x0][0x39c] ;  /* 0x00007380ff0477ac */ /* 0x000ea20008000800 */
[----:B------:R-:W-:Y:S01]  /*121f0*/  PRMT R11, R153, 0x9910, RZ ;  /* 0x00009910990b7816 */ /* 0x000fe200000000ff */
[----:B------:R-:W-:Y:S01]  /*12200*/  IMAD.X R5, R14, 0x1, R228, P6 ;  /* 0x000000010e057824 */ /* 0x000fe200030e06e4 */
[C---:B------:R-:W-:Y:S01]  /*12210*/  IADD3 R8, P6, PT, R10.reuse, R230, RZ ;  /* 0x000000e60a087210 */ /* 0x040fe20007fde0ff */
[----:B------:R-:W-:Y:S01]  /*12220*/  VIADD R10, R10, UR30 ;  /* 0x0000001e0a0a7c36 */ /* 0x000fe20008000000 */
[----:B------:R-:W-:Y:S02]  /*12230*/  SHF.R.S32.HI R11, RZ, 0x8, R11 ;  /* 0x00000008ff0b7819 */ /* 0x000fe4000001140b */
[----:B-1----:R-:W-:Y:S01]  /*12240*/  ISETP.LT.AND P2, PT, R3, UR6, !P2 ;  /* 0x0000000603007c0c */ /* 0x002fe2000d741270 */
[----:B------:R-:W-:Y:S01]  /*12250*/  IMAD.X R9, R14, 0x1, R231, P6 ;  /* 0x000000010e097824 */ /* 0x000fe200030e06e7 */
[----:B-----5:R-:W-:Y:S01]  /*12260*/  SHF.R.S32.HI R7, RZ, 0x1f, R10 ;  /* 0x0000001fff077819 */ /* 0x020fe2000001140a */
[----:B------:R1:W-:Y:S01]  /*12270*/  @P5 STG.E.U8 desc[UR24][R4.64], R11 ;  /* 0x0000000b04005986 */ /* 0x0003e2000c101118 */
[----:B------:R-:W-:Y:S01]  /*12280*/  VIADD R12, R0, 0x72 ;  /* 0x00000072000c7836 */ /* 0x000fe20000000000 */
[----:B------:R-:W-:Y:S01]  /*12290*/  PRMT R13, R49, 0x9910, RZ ;  /* 0x00009910310d7816 */ /* 0x000fe200000000ff */
[----:B------:R-:W3:Y:S01]  /*122a0*/  LDCU UR6, c[0x0][0x398] ;  /* 0x00007300ff0677ac */ /* 0x000ee20008000800 */
[----:B----4-:R-:W-:-:S02]  /*122b0*/  ISETP.LT.AND P5, PT, R2, UR12, !P4 ;  /* 0x0000000c02007c0c */ /* 0x010fc4000e7a1270 */
[----:B------:R-:W-:Y:S02]  /*122c0*/  SHF.R.S32.HI R13, RZ, 0x8, R13 ;  /* 0x00000008ff0d7819 */ /* 0x000fe4000001140d */
[----:B-1----:R-:W-:-:S05]  /*122d0*/  IADD3 R4, P6, PT, R10, R229, RZ ;  /* 0x000000e50a047210 */ /* 0x002fca0007fde0ff */
[----:B------:R-:W-:Y:S01]  /*122e0*/  IMAD.X R5, R7, 0x1, R228, P6 ;  /* 0x0000000107057824 */ /* 0x000fe200030e06e4 */
[----:B--2---:R-:W-:Y:S01]  /*122f0*/  ISETP.GE.AND P6, PT, R12, UR4, PT ;  /* 0x000000040c007c0c */ /* 0x004fe2000bfc6270 */
[----:B------:R-:W1:Y:S01]  /*12300*/  LDCU UR4, c[0x0][0x39c] ;  /* 0x00007380ff0477ac */ /* 0x000e620008000800 */
[----:B0-----:R-:W-:Y:S01]  /*12310*/  ISETP.LT.AND P4, PT, R3, UR8, !P4 ;  /* 0x0000000803007c0c */ /* 0x001fe2000e781270 */
[----:B------:R0:W-:Y:S01]  /*12320*/  @P2 STG.E.U8 desc[UR24][R8.64], R13 ;  /* 0x0000000d08002986 */ /* 0x0001e2000c101118 */
[----:B------:R-:W-:Y:S01]  /*12330*/  IADD3 R6, P2, PT, R10, R230, RZ ;  /* 0x000000e60a067210 */ /* 0x000fe20007f5e0ff */
[----:B------:R-:W2:Y:S01]  /*12340*/  LDCU UR8, c[0x0][0x398] ;  /* 0x00007300ff0877ac */ /* 0x000ea20008000800 */
[----:B------:R-:W-:-:S03]  /*12350*/  F2FP.SATFINITE.E4M3.F32.PACK_AB_MERGE_C R51, R51, R50, RZ ;  /* 0x000000323333723e */ /* 0x000fc600048070ff */
[----:B------:R-:W-:Y:S01]  /*12360*/  IMAD.X R7, R7, 0x1, R231, P2 ;  /* 0x0000000107077824 */ /* 0x000fe200010e06e7 */
[----:B------:R4:W-:Y:S01]  /*12370*/  @P5 STG.E.U8 desc[UR24][R4.64], R155 ;  /* 0x0000009b04005986 */ /* 0x0009e2000c101118 */
[----:B------:R-:W-:Y:S02]  /*12380*/  VIADD R10, R10, UR30 ;  /* 0x0000001e0a0a7c36 */ /* 0x000fe40008000000 */
[----:B0-----:R-:W-:Y:S02]  /*12390*/  VIADD R9, R0, 0x73 ;  /* 0x0000007300097836 */ /* 0x001fe40000000000 */
[----:B------:R0:W-:Y:S01]  /*123a0*/  @P4 STG.E.U8 desc[UR24][R6.64], R51 ;  /* 0x0000003306004986 */ /* 0x0001e2000c101118 */
[----:B---3--:R-:W-:Y:S01]  /*123b0*/  ISETP.LT.AND P4, PT, R2, UR6, !P1 ;  /* 0x0000000602007c0c */ /* 0x008fe2000cf81270 */
[----:B------:R-:W3:Y:S01]  /*123c0*/  LDCU UR6, c[0x0][0x39c] ;  /* 0x00007380ff0677ac */ /* 0x000ee20008000800 */
[----:B------:R-:W-:Y:S02]  /*123d0*/  SHF.R.S32.HI R12, RZ, 0x1f, R10 ;  /* 0x0000001fff0c7819 */ /* 0x000fe4000001140a */
[----:B-1----:R-:W-:Y:S01]  /*123e0*/  ISETP.GE.AND P2, PT, R9, UR4, PT ;  /* 0x0000000409007c0c */ /* 0x002fe2000bf46270 */
[----:B------:R-:W1:Y:S01]  /*123f0*/  LDCU UR4, c[0x0][0x398] ;  /* 0x00007300ff0477ac */ /* 0x000e620008000800 */
[----:B------:R-:W-:-:S02]  /*12400*/  IADD3 R8, P5, PT, R10, R229, RZ ;  /* 0x000000e50a087210 */ /* 0x000fc40007fbe0ff */
[----:B------:R-:W-:Y:S02]  /*12410*/  PRMT R11, R155, 0x9910, RZ ;  /* 0x000099109b0b7816 */ /* 0x000fe400000000ff */
[----:B--2---:R-:W-:Y:S01]  /*12420*/  ISETP.LT.AND P1, PT, R3, UR8, !P1 ;  /* 0x0000000803007c0c */ /* 0x004fe2000cf21270 */
[----:B------:R-:W-:Y:S01]  /*12430*/  IMAD.X R9, R12, 0x1, R228, P5 ;  /* 0x000000010c097824 */ /* 0x000fe200028e06e4 */
[----:B------:R-:W-:Y:S01]  /*12440*/  SHF.R.S32.HI R11, RZ, 0x8, R11 ;  /* 0x00000008ff0b7819 */ /* 0x000fe2000001140b */
[----:B------:R-:W2:Y:S01]  /*12450*/  LDCU UR8, c[0x0][0x398] ;  /* 0x00007300ff0877ac */ /* 0x000ea20008000800 */
[C---:B----4-:R-:W-:Y:S02]  /*12460*/  IADD3 R4, P5, PT, R10.reuse, R230, RZ ;  /* 0x000000e60a047210 */ /* 0x050fe40007fbe0ff */
[----:B------:R-:W-:Y:S01]  /*12470*/  PRMT R13, R51, 0x9910, RZ ;  /* 0x00009910330d7816 */ /* 0x000fe200000000ff */
[----:B------:R-:W-:Y:S01]  /*12480*/  VIADD R10, R10, UR30 ;  /* 0x0000001e0a0a7c36 */ /* 0x000fe20008000000 */
[----:B------:R4:W-:Y:S01]  /*12490*/  @P4 STG.E.U8 desc[UR24][R8.64], R11 ;  /* 0x0000000b08004986 */ /* 0x0009e2000c101118 */
[----:B------:R-:W-:Y:S01]  /*124a0*/  ISETP.LT.AND P4, PT, R2, UR11, !P0 ;  /* 0x0000000b02007c0c */ /* 0x000fe2000c781270 */
[----:B------:R-:W-:Y:S01]  /*124b0*/  IMAD.X R5, R12, 0x1, R231, P5 ;  /* 0x000000010c057824 */ /* 0x000fe200028e06e7 */
[----:B------:R-:W-:Y:S01]  /*124c0*/  SHF.R.S32.HI R13, RZ, 0x8, R13 ;  /* 0x00000008ff0d7819 */ /* 0x000fe2000001140d */
[----:B0-----:R-:W-:Y:S01]  /*124d0*/  VIADD R7, R0, 0x74 ;  /* 0x0000007400077836 */ /* 0x001fe20000000000 */
[----:B------:R-:W-:-:S02]  /*124e0*/  SHF.R.S32.HI R12, RZ, 0x1f, R10 ;  /* 0x0000001fff0c7819 */ /* 0x000fc4000001140a */
[-C--:B------:R-:W-:Y:S01]  /*124f0*/  IADD3 R6, P5, PT, R10, R229.reuse, RZ ;  /* 0x000000e50a067210 */ /* 0x080fe20007fbe0ff */
[----:B------:R0:W-:Y:S01]  /*12500*/  @P1 STG.E.U8 desc[UR24][R4.64], R13 ;  /* 0x0000000d04001986 */ /* 0x0001e2000c101118 */
[----:B---3--:R-:W-:Y:S01]  /*12510*/  ISETP.GE.AND P1, PT, R7, UR6, PT ;  /* 0x0000000607007c0c */ /* 0x008fe2000bf26270 */
[----:B------:R-:W3:Y:S01]  /*12520*/  LDCU UR6, c[0x0][0x398] ;  /* 0x00007300ff0677ac */ /* 0x000ee20008000800 */
[----:B-1----:R-:W-:Y:S01]  /*12530*/  ISETP.LT.AND P0, PT, R3, UR4, !P0 ;  /* 0x0000000403007c0c */ /* 0x002fe2000c701270 */
[----:B------:R-:W-:Y:S01]  /*12540*/  IMAD.X R7, R12, 0x1, R228, P5 ;  /* 0x000000010c077824 */ /* 0x000fe200028e06e4 */
[----:B------:R-:W-:Y:S01]  /*12550*/  F2FP.SATFINITE.E4M3.F32.PACK_AB_MERGE_C R157, R157, R156, RZ ;  /* 0x0000009c9d9d723e */ /* 0x000fe200048070ff */
[----:B------:R-:W1:Y:S01]  /*12560*/  LDCU UR4, c[0x0][0x398] ;  /* 0x00007300ff0477ac */ /* 0x000e620008000800 */
[C---:B----4-:R-:W-:Y:S01]  /*12570*/  IADD3 R8, P5, PT, R10.reuse, R230, RZ ;  /* 0x000000e60a087210 */ /* 0x050fe20007fbe0ff */
[----:B------:R-:W-:Y:S02]  /*12580*/  VIADD R10, R10, UR30 ;  /* 0x0000001e0a0a7c36 */ /* 0x000fe40008000000 */
[----:B------:R4:W-:Y:S01]  /*12590*/  @P4 STG.E.U8 desc[UR24][R6.64], R157 ;  /* 0x0000009d06004986 */ /* 0x0009e2000c101118 */
[----:B--2---:R-:W-:Y:S01]  /*125a0*/  ISETP.LT.AND P4, PT, R2, UR8, !P3 ;  /* 0x0000000802007c0c */ /* 0x004fe2000df81270 */
[----:B------:R-:W-:Y:S01]  /*125b0*/  IMAD.X R9, R12, 0x1, R231, P5 ;  /* 0x000000010c097824 */ /* 0x000fe200028e06e7 */
[----:B------:R-:W-:Y:S01]  /*125c0*/  F2FP.SATFINITE.E4M3.F32.PACK_AB_MERGE_C R53, R53, R52, RZ ;  /* 0x000000343535723e */ /* 0x000fe200048070ff */
[----:B0-----:R-:W-:Y:S01]  /*125d0*/  VIADD R5, R0, 0x75 ;  /* 0x0000007500057836 */ /* 0x001fe20000000000 */
[----:B------:R-:W-:Y:S01]  /*125e0*/  SHF.R.S32.HI R12, RZ, 0x1f, R10 ;  /* 0x0000001fff0c7819 */ /* 0x000fe2000001140a */
[----:B------:R-:W0:Y:S01]  /*125f0*/  LDCU UR8, c[0x0][0x398] ;  /* 0x00007300ff0877ac */ /* 0x000e220008000800 */
[----:B------:R-:W-:-:S02]  /*12600*/  IADD3 R4, P5, PT, R10, R229, RZ ;  /* 0x000000e50a047210 */ /* 0x000fc40007fbe0ff */
[----:B------:R-:W-:Y:S01]  /*12610*/  PRMT R11, R157, 0x9910, RZ ;  /* 0x000099109d0b7816 */ /* 0x000fe200000000ff */
[----:B------:R2:W-:Y:S01]  /*12620*/  @P0 STG.E.U8 desc[UR24][R8.64], R53 ;  /* 0x0000003508000986 */ /* 0x0005e2000c101118 */
[----:B------:R-:W-:Y:S01]  /*12630*/  ISETP.GE.AND P0, PT, R5, UR5, PT ;  /* 0x0000000505007c0c */ /* 0x000fe2000bf06270 */
[----:B------:R-:W-:Y:S01]  /*12640*/  IMAD.X R5, R12, 0x1, R228, P5 ;  /* 0x000000010c057824 */ /* 0x000fe200028e06e4 */
[----:B------:R-:W-:Y:S01]  /*12650*/  SHF.R.S32.HI R11, RZ, 0x8, R11 ;  /* 0x00000008ff0b7819 */ /* 0x000fe2000001140b */
[----:B------:R-:W5:Y:S01]  /*12660*/  LDCU UR5, c[0x0][0x398] ;  /* 0x00007300ff0577ac */ /* 0x000f620008000800 */
[----:B---3--:R-:W-:-:S03]  /*12670*/  ISETP.LT.AND P3, PT, R3, UR6, !P3 ;  /* 0x0000000603007c0c */ /* 0x008fc6000df61270 */
[----:B------:R3:W-:Y:S01]  /*12680*/  @P4 STG.E.U8 desc[UR24][R4.64], R11 ;  /* 0x0000000b04004986 */ /* 0x0007e2000c101118 */
[C---:B----4-:R-:W-:Y:S01]  /*12690*/  IADD3 R6, P4, PT, R10.reuse, R230, RZ ;  /* 0x000000e60a067210 */ /* 0x050fe20007f9e0ff */
[----:B------:R-:W4:Y:S01]  /*126a0*/  LDCU UR6, c[0x0][0x398] ;  /* 0x00007300ff0677ac */ /* 0x000f220008000800 */
[----:B------:R-:W-:Y:S01]  /*126b0*/  PRMT R13, R53, 0x9910, RZ ;  /* 0x00009910350d7816 */ /* 0x000fe200000000ff */
[----:B------:R-:W-:Y:S01]  /*126c0*/  VIADD R10, R10, UR30 ;  /* 0x0000001e0a0a7c36 */ /* 0x000fe20008000000 */
[----:B-1----:R-:W-:Y:S01]  /*126d0*/  ISETP.LT.AND P5, PT, R2, UR4, !P6 ;  /* 0x0000000402007c0c */ /* 0x002fe2000f7a1270 */
[----:B------:R-:W-:Y:S01]  /*126e0*/  IMAD.X R7, R12, 0x1, R231, P4 ;  /* 0x000000010c077824 */ /* 0x000fe200020e06e7 */
[----:B------:R-:W-:Y:S01]  /*126f0*/  SHF.R.S32.HI R13, RZ, 0x8, R13 ;  /* 0x00000008ff0d7819 */ /* 0x000fe2000001140d */
[----:B--2---:R-:W-:Y:S01]  /*12700*/  VIADD R9, R0, 0x76 ;  /* 0x0000007600097836 */ /* 0x004fe20000000000 */
[----:B------:R-:W-:Y:S01]  /*12710*/  SHF.R.S32.HI R12, RZ, 0x1f, R10 ;  /* 0x0000001fff0c7819 */ /* 0x000fe2000001140a */
[----:B------:R-:W1:Y:S01]  /*12720*/  LDCU UR4, c[0x0][0x398] ;  /* 0x00007300ff0477ac */ /* 0x000e620008000800 */
[----:B------:R-:W-:Y:S01]  /*12730*/  IADD3 R8, P4, PT, R10, R229, RZ ;  /* 0x000000e50a087210 */ /* 0x000fe20007f9e0ff */
[----:B------:R2:W-:Y:S01]  /*12740*/  @P3 STG.E.U8 desc[UR24][R6.64], R13 ;  /* 0x0000000d06003986 */ /* 0x0005e2000c101118 */
[----:B------:R-:W-:Y:S01]  /*12750*/  ISETP.GE.AND P3, PT, R9, UR7, PT ;  /* 0x0000000709007c0c */ /* 0x000fe2000bf66270 */
[----:B------:R-:W0:Y:S02]  /*12760*/  LDCU UR7, c[0x0][0x398] ;  /* 0x00007300ff0777ac */ /* 0x000e240008000800 */
[----:B------:R-:W-:Y:S01]  /*12770*/  IMAD.X R9, R12, 0x1, R228, P4 ;  /* 0x000000010c097824 */ /* 0x000fe200020e06e4 */
[----:B-----5:R-:W-:Y:S01]  /*12780*/  ISETP.LT.AND P4, PT, R3, UR5, !P6 ;  /* 0x0000000503007c0c */ /* 0x020fe2000f781270 */
[----:B------:R-:W5:Y:S01]  /*12790*/  LDCU UR5, c[0x0][0x398] ;  /* 0x00007300ff0577ac */ /* 0x000f620008000800 */
[----:B------:R-:W-:-:S02]  /*127a0*/  F2FP.SATFINITE.E4M3.F32.PACK_AB_MERGE_C R159, R159, R158, RZ ;  /* 0x0000009e9f9f723e */ /* 0x000fc400048070ff */
[C---:B---3--:R-:W-:Y:S01]  /*127b0*/  IADD3 R4, P6, PT, R10.reuse, R230, RZ ;  /* 0x000000e60a047210 */ /* 0x048fe20007fde0ff */
[----:B------:R-:W-:Y:S02]  /*127c0*/  VIADD R10, R10, UR30 ;  /* 0x0000001e0a0a7c36 */ /* 0x000fe40008000000 */
[----:B------:R3:W-:Y:S01]  /*127d0*/  @P5 STG.E.U8 desc[UR24][R8.64], R159 ;  /* 0x0000009f08005986 */ /* 0x0007e2000c101118 */
[----:B----4-:R-:W-:Y:S01]  /*127e0*/  ISETP.LT.AND P5, PT, R2, UR6, !P2 ;  /* 0x0000000602007c0c */ /* 0x010fe2000d7a1270 */
[----:B------:R-:W-:Y:S01]  /*127f0*/  IMAD.X R5, R12, 0x1, R231, P6 ;  /* 0x000000010c057824 */ /* 0x000fe200030e06e7 */
[----:B------:R-:W-:Y:S01]  /*12800*/  F2FP.SATFINITE.E4M3.F32.PACK_AB_MERGE_C R55, R55, R54, RZ ;  /* 0x000000363737723e */ /* 0x000fe200048070ff */
[----:B--2---:R-:W-:Y:S01]  /*12810*/  VIADD R7, R0, 0x77 ;  /* 0x0000007700077836 */ /* 0x004fe20000000000 */
[----:B------:R-:W-:Y:S01]  /*12820*/  SHF.R.S32.HI R12, RZ, 0x1f, R10 ;  /* 0x0000001fff0c7819 */ /* 0x000fe2000001140a */
[----:B------:R-:W2:Y:S01]  /*12830*/  LDCU UR6, c[0x0][0x398] ;  /* 0x00007300ff0677ac */ /* 0x000ea20008000800 */
[----:B------:R-:W-:-:S02]  /*12840*/  IADD3 R6, P6, PT, R10, R229, RZ ;  /* 0x000000e50a067210 */ /* 0x000fc40007fde0ff */
[----:B------:R-:W-:Y:S01]  /*12850*/  PRMT R11, R159, 0x9910, RZ ;  /* 0x000099109f0b7816 */ /* 0x000fe200000000ff */
[----:B------:R4:W-:Y:S01]  /*12860*/  @P4 STG.E.U8 desc[UR24][R4.64], R55 ;  /* 0x0000003704004986 */ /* 0x0009e2000c101118 */
[----:B------:R-:W-:Y:S01]  /*12870*/  ISETP.GE.AND P4, PT, R7, UR13, PT ;  /* 0x0000000d07007c0c */ /* 0x000fe2000bf86270 */
[----:B------:R-:W-:Y:S01]  /*12880*/  IMAD.X R7, R12, 0x1, R228, P6 ;  /* 0x000000010c077824 */ /* 0x000fe200030e06e4 */
[----:B-1----:R-:W-:Y:S01]  /*12890*/  ISETP.LT.AND P2, PT, R3, UR4, !P2 ;  /* 0x0000000403007c0c */ /* 0x002fe2000d741270 */
[----:B------:R-:W1:Y:S01]  /*128a0*/  LDCU UR4, c[0x0][0x398] ;  /* 0x00007300ff0477ac */ /* 0x000e620008000800 */
[----:B------:R-:W-:Y:S02]  /*128b0*/  SHF.R.S32.HI R11, RZ, 0x8, R11 ;  /* 0x00000008ff0b7819 */ /* 0x000fe4000001140b */
[C---:B---3--:R-:W-:Y:S01]  /*128c0*/  IADD3 R8, P6, PT, R10.reuse, R230, RZ ;  /* 0x000000e60a087210 */ /* 0x048fe20007fde0ff */
[----:B------:R-:W-:Y:S01]  /*128d0*/  VIADD R10, R10, UR30 ;  /* 0x0000001e0a0a7c36 */ /* 0x000fe20008000000 */
[----:B------:R-:W-:Y:S01]  /*128e0*/  PRMT R13, R55, 0x9910, RZ ;  /* 0x00009910370d7816 */ /* 0x000fe200000000ff */
[----:B------:R3:W-:Y:S01]  /*128f0*/  @P5 STG.E.U8 desc[UR24][R6.64], R11 ;  /* 0x0000000b06005986 */ /* 0x0007e2000c101118 */
[----:B-----5:R-:W-:Y:S01]  /*12900*/  ISETP.LT.AND P5, PT, R2, UR5, !P1 ;  /* 0x0000000502007c0c */ /* 0x020fe2000cfa1270 */
[----:B------:R-:W-:Y:S01]  /*12910*/  IMAD.X R9, R12, 0x1, R231, P6 ;  /* 0x000000010c097824 */ /* 0x000fe200030e06e7 */
[----:B------:R-:W-:Y:S01]  /*12920*/  SHF.R.S32.HI R13, RZ, 0x8, R13 ;  /* 0x00000008ff0d7819 */ /* 0x000fe2000001140d */
[----:B----4-:R-:W-:Y:S01]  /*12930*/  VIADD R5, R0, 0x78 ;  /* 0x0000007800057836 */ /* 0x010fe20000000000 */
[----:B------:R-:W-:Y:S01]  /*12940*/  SHF.R.S32.HI R12, RZ, 0x1f, R10 ;  /* 0x0000001fff0c7819 */ /* 0x000fe2000001140a */
[----:B------:R-:W4:Y:S01]  /*12950*/  LDCU UR5, c[0x0][0x398] ;  /* 0x00007300ff0577ac */ /* 0x000f220008000800 */
[----:B------:R-:W-:Y:S01]  /*12960*/  IADD3 R4, P6, PT, R10, R229, RZ ;  /* 0x000000e50a047210 */ /* 0x000fe20007fde0ff */
[----:B------:R5:W-:Y:S01]  /*12970*/  @P2 STG.E.U8 desc[UR24][R8.64], R13 ;  /* 0x0000000d08002986 */ /* 0x000be2000c101118 */
[----:B------:R-:W-:Y:S01]  /*12980*/  ISETP.GE.AND P2, PT, R5, UR9, PT ;  /* 0x0000000905007c0c */ /* 0x000fe2000bf46270 */
[----:B------:R-:W0:Y:S01]  /*12990*/  LDCU UR9, c[0x0][0x398] ;  /* 0x00007300ff0977ac */ /* 0x000e220008000800 */
[----:B--2---:R-:W-:Y:S01]  /*129a0*/  ISETP.LT.AND P1, PT, R3, UR6, !P1 ;  /* 0x0000000603007c0c */ /* 0x004fe2000cf21270 */
[----:B------:R-:W-:Y:S01]  /*129b0*/  IMAD.X R5, R12, 0x1, R228, P6 ;  /* 0x000000010c057824 */ /* 0x000fe200030e06e4 */
[----:B------:R-:W-:Y:S01]  /*129c0*/  F2FP.SATFINITE.E4M3.F32.PACK_AB_MERGE_C R161, R161, R160, RZ ;  /* 0x000000a0a1a1723e */ /* 0x000fe200048070ff */
[----:B------:R-:W2:Y:S01]  /*129d0*/  LDCU UR6, c[0x0][0x398] ;  /* 0x00007300ff0677ac */ /* 0x000ea20008000800 */
[C---:B---3--:R-:W-:Y:S01]  /*129e0*/  IADD3 R6, P6, PT, R10.reuse, R230, RZ ;  /* 0x000000e60a067210 */ /* 0x048fe20007fde0ff */
[----:B------:R-:W-:-:S02]  /*129f0*/  VIADD R10, R10, UR30 ;  /* 0x0000001e0a0a7c36 */ /* 0x000fc40008000000 */
[----:B------:R3:W-:Y:S01]  /*12a00*/  @P5 STG.E.U8 desc[UR24][R4.64], R161 ;  /* 0x000000a104005986 */ /* 0x0007e2000c101118 */
[----:B-1----:R-:W-:Y:S01]  /*12a10*/  ISETP.LT.AND P5, PT, R2, UR4, !P0 ;  /* 0x0000000402007c0c */ /* 0x002fe2000c7a1270 */
[----:B------:R-:W-:Y:S01]  /*12a20*/  IMAD.X R7, R12, 0x1, R231, P6 ;  /* 0x000000010c077824 */ /* 0x000fe200030e06e7 */
[----:B------:R-:W-:Y:S01]  /*12a30*/  F2FP.SATFINITE.E4M3.F32.PACK_AB_MERGE_C R57, R57, R56, RZ ;  /* 0x000000383939723e */ /* 0x000fe200048070ff */
[----:B-----5:R-:W-:Y:S01]  /*12a40*/  VIADD R9, R0, 0x79 ;  /* 0x0000007900097836 */ /* 0x020fe20000000000 */
[----:B------:R-:W-:Y:S01]  /*12a50*/  SHF.R.S32.HI R12, RZ, 0x1f, R10 ;  /* 0x0000001fff0c7819 */ /* 0x000fe2000001140a */
[----:B------:R-:W1:Y:S01]  /*12a60*/  LDCU UR4, c[0x0][0x398] ;  /* 0x00007300ff0477ac */ /* 0x000e620008000800 */
[----:B------:R-:W-:Y:S02]  /*12a70*/  IADD3 R8, P6, PT, R10, R229, RZ ;  /* 0x000000e50a087210 */ /* 0x000fe40007fde0ff */
[----:B------:R-:W-:Y:S01]  /*12a80*/  PRMT R11, R161, 0x9910, RZ ;  /* 0x00009910a10b7816 */ /* 0x000fe200000000ff */
[----:B------:R5:W-:Y:S01]  /*12a90*/  @P1 STG.E.U8 desc[UR24][R6.64], R57 ;  /* 0x0000003906001986 */ /* 0x000be2000c101118 */
[----:B------:R-:W-:Y:S01]  /*12aa0*/  ISETP.GE.AND P1, PT, R9, UR17, PT ;  /* 0x0000001109007c0c */ /* 0x000fe2000bf26270 */
[----:B------:R-:W-:Y:S01]  /*12ab0*/  IMAD.X R9, R12, 0x1, R228, P6 ;  /* 0x000000010c097824 */ /* 0x000fe200030e06e4 */
[----:B----4-:R-:W-:Y:S01]  /*12ac0*/  ISETP.LT.AND P0, PT, R3, UR5, !P0 ;  /* 0x0000000503007c0c */ /* 0x010fe2000c701270 */
[----:B------:R-:W4:Y:S01]  /*12ad0*/  LDCU UR5, c[0x0][0x398] ;  /* 0x00007300ff0577ac */ /* 0x000f220008000800 */
[----:B------:R-:W-:-:S02]  /*12ae0*/  SHF.R.S32.HI R11, RZ, 0x8, R11 ;  /* 0x00000008ff0b7819 */ /* 0x000fc4000001140b */
[C---:B---3--:R-:W-:Y:S01]  /*12af0*/  IADD3 R4, P6, PT, R10.reuse, R230, RZ ;  /* 0x000000e60a047210 */ /* 0x048fe20007fde0ff */
[----:B------:R-:W-:Y:S01]  /*12b00*/  VIADD R10, R10, UR30 ;  /* 0x0000001e0a0a7c36 */ /* 0x000fe20008000000 */
[----:B------:R-:W-:Y:S01]  /*12b10*/  PRMT R13, R57, 0x9910, RZ ;  /* 0x00009910390d7816 */ /* 0x000fe200000000ff */
[----:B------:R3:W-:Y:S01]  /*12b20*/  @P5 STG.E.U8 desc[UR24][R8.64], R11 ;  /* 0x0000000b08005986 */ /* 0x0007e2000c101118 */
[----:B--2---:R-:W-:Y:S01]  /*12b30*/  ISETP.LT.AND P5, PT, R2, UR6, !P3 ;  /* 0x0000000602007c0c */ /* 0x004fe2000dfa1270 */
[----:B------:R-:W-:Y:S01]  /*12b40*/  IMAD.X R5, R12, 0x1, R231, P6 ;  /* 0x000000010c057824 */ /* 0x000fe200030e06e7 */
[----:B------:R-:W-:Y:S01]  /*12b50*/  SHF.R.S32.HI R13, RZ, 0x8, R13 ;  /* 0x00000008ff0d7819 */ /* 0x000fe2000001140d */
[----:B-----5:R-:W-:Y:S01]  /*12b60*/  VIADD R7, R0, 0x7a ;  /* 0x0000007a00077836 */ /* 0x020fe20000000000 */
[----:B------:R-:W-:Y:S01]  /*12b70*/  SHF.R.S32.HI R12, RZ, 0x1f, R10 ;  /* 0x0000001fff0c7819 */ /* 0x000fe2000001140a */
[----:B------:R-:W2:Y:S01]  /*12b80*/  LDCU UR6, c[0x0][0x398] ;  /* 0x00007300ff0677ac */ /* 0x000ea20008000800 */
[----:B------:R-:W-:Y:S01]  /*12b90*/  IADD3 R6, P6, PT, R10, R229, RZ ;  /* 0x000000e50a067210 */ /* 0x000fe20007fde0ff */
[----:B------:R5:W-:Y:S01]  /*12ba0*/  @P0 STG.E.U8 desc[UR24][R4.64], R13 ;  /* 0x0000000d04000986 */ /* 0x000be2000c101118 */
[----:B------:R-:W-:-:S02]  /*12bb0*/  ISETP.GE.AND P0, PT, R7, UR15, PT ;  /* 0x0000000f07007c0c */ /* 0x000fc4000bf06270 */
[----:B-1----:R-:W-:Y:S01]  /*12bc0*/  ISETP.LT.AND P3, PT, R3, UR4, !P3 ;  /* 0x0000000403007c0c */ /* 0x002fe2000df61270 */
[----:B------:R-:W-:Y:S01]  /*12bd0*/  IMAD.X R7, R12, 0x1, R228, P6 ;  /* 0x000000010c077824 */ /* 0x000fe200030e06e4 */
[----:B------:R-:W-:Y:S01]  /*12be0*/  F2FP.SATFINITE.E4M3.F32.PACK_AB_MERGE_C R163, R163, R162, RZ ;  /* 0x000000a2a3a3723e */ /* 0x000fe200048070ff */
[----:B------:R-:W1:Y:S01]  /*12bf0*/  LDCU UR4, c[0x0][0x398] ;  /* 0x00007300ff0477ac */ /* 0x000e620008000800 */
[C---:B---3--:R-:W-:Y:S01]  /*12c00*/  IADD3 R8, P6, PT, R10.reuse, R230, RZ ;  /* 0x000000e60a087210 */ /* 0x048fe20007fde0ff */
[----:B------:R-:W-:Y:S02]  /*12c10*/  VIADD R10, R10, UR30 ;  /* 0x0000001e0a0a7c36 */ /* 0x000fe40008000000 */
[----:B------:R3:W-:Y:S01]  /*12c20*/  @P5 STG.E.U8 desc[UR24][R6.64], R163 ;  /* 0x000000a306005986 */ /* 0x0007e2000c101118 */
[----:B----4-:R-:W-:Y:S01]  /*12c30*/  ISETP.LT.AND P5, PT, R2, UR5, !P4 ;  /* 0x0000000502007c0c */ /* 0x010fe2000e7a1270 */
[----:B------:R-:W-:Y:S01]  /*12c40*/  IMAD.X R9, R12, 0x1, R231, P6 ;  /* 0x000000010c097824 */ /* 0x000fe200030e06e7 */
[----:B------:R-:W-:Y:S01]  /*12c50*/  F2FP.SATFINITE.E4M3.F32.PACK_AB_MERGE_C R59, R59, R58, RZ ;  /* 0x0000003a3b3b723e */ /* 0x000fe200048070ff */
[----:B-----5:R-:W-:Y:S01]  /*12c60*/  VIADD R5, R0, 0x7b ;  /* 0x0000007b00057836 */ /* 0x020fe20000000000 */
[----:B------:R-:W-:Y:S01]  /*12c70*/  SHF.R.S32.HI R12, RZ, 0x1f, R10 ;  /* 0x0000001fff0c7819 */ /* 0x000fe2000001140a */
[----:B------:R-:W4:Y:S01]  /*12c80*/  LDCU UR5, c[0x0][0x398] ;  /* 0x00007300ff0577ac */ /* 0x000f220008000800 */
[----:B------:R-:W-:-:S02]  /*12c90*/  IADD3 R4, P6, PT, R10, R229, RZ ;  /* 0x000000e50a047210 */ /* 0x000fc40007fde0ff */
[----:B------:R-:W-:Y:S01]  /*12ca0*/  PRMT R11, R163, 0x9910, RZ ;  /* 0x00009910a30b7816 */ /* 0x000fe200000000ff */
[----:B------:R5:W-:Y:S01]  /*12cb0*/  @P3 STG.E.U8 desc[UR24][R8.64], R59 ;  /* 0x0000003b08003986 */ /* 0x000be2000c101118 */
[----:B------:R-:W-:Y:S01]  /*12cc0*/  ISETP.GE.AND P3, PT, R5, UR21, PT ;  /* 0x0000001505007c0c */ /* 0x000fe2000bf66270 */
[----:B------:R-:W-:Y:S01]  /*12cd0*/  IMAD.X R5, R12, 0x1, R228, P6 ;  /* 0x000000010c057824 */ /* 0x000fe200030e06e4 */
[----:B------:R-:W-:Y:S02]  /*12ce0*/  SHF.R.S32.HI R11, RZ, 0x8, R11 ;  /* 0x00000008ff0b7819 */ /* 0x000fe4000001140b */
[----:B--2---:R-:W-:Y:S01]  /*12cf0*/  ISETP.LT.AND P4, PT, R3, UR6, !P4 ;  /* 0x0000000603007c0c */ /* 0x004fe2000e781270 */
[----:B------:R-:W2:Y:S01]  /*12d00*/  LDCU UR6, c[0x0][0x398] ;  /* 0x00007300ff0677ac */ /* 0x000ea20008000800 */
[C---:B---3--:R-:W-:Y:S01]  /*12d10*/  IADD3 R6, P6, PT, R10.reuse, R230, RZ ;  /* 0x000000e60a067210 */ /* 0x048fe20007fde0ff */
[----:B------:R-:W-:Y:S01]  /*12d20*/  VIADD R10, R10, UR30 ;  /* 0x0000001e0a0a7c36 */ /* 0x000fe20008000000 */
[----:B------:R-:W-:Y:S01]  /*12d30*/  PRMT R13, R59, 0x9910, RZ ;  /* 0x000099103b0d7816 */ /* 0x000fe200000000ff */
[----:B------:R3:W-:Y:S01]  /*12d40*/  @P5 STG.E.U8 desc[UR24][R4.64], R11 ;  /* 0x0000000b04005986 */ /* 0x0007e2000c101118 */
[----:B-1----:R-:W-:Y:S01]  /*12d50*/  ISETP.LT.AND P5, PT, R2, UR4, !P2 ;  /* 0x0000000402007c0c */ /* 0x002fe2000d7a1270 */
[----:B------:R-:W-:Y:S01]  /*12d60*/  IMAD.X R7, R12, 0x1, R231, P6 ;  /* 0x000000010c077824 */ /* 0x000fe200030e06e7 */
[----:B------:R-:W-:Y:S01]  /*12d70*/  SHF.R.S32.HI R13, RZ, 0x8, R13 ;  /* 0x00000008ff0d7819 */ /* 0x000fe2000001140d */
[----:B------:R-:W1:Y:S01]  /*12d80*/  LDCU UR4, c[0x0][0x398] ;  /* 0x00007300ff0477ac */ /* 0x000e620008000800 */
[----:B------:R-:W-:-:S02]  /*12d90*/  SHF.R.S32.HI R12, RZ, 0x1f, R10 ;  /* 0x0000001fff0c7819 */ /* 0x000fc4000001140a */
[----:B-----5:R-:W-:Y:S01]  /*12da0*/  IADD3 R8, P6, PT, R10, R229, RZ ;  /* 0x000000e50a087210 */ /* 0x020fe20007fde0ff */
[----:B------:R5:W-:Y:S01]  /*12db0*/  @P4 STG.E.U8 desc[UR24][R6.64], R13 ;  /* 0x0000000d06004986 */ /* 0x000be2000c101118 */
[----:B----4-:R-:W-:Y:S01]  /*12dc0*/  ISETP.LT.AND P2, PT, R3, UR5, !P2 ;  /* 0x0000000503007c0c */ /* 0x010fe2000d741270 */
[----:B------:R-:W4:Y:S01]  /*12dd0*/  LDCU UR5, c[0x0][0x398] ;  /* 0x00007300ff0577ac */ /* 0x000f220008000800 */
[----:B---3--:R-:W-:Y:S01]  /*12de0*/  VIADD R4, R0, 0x7c ;  /* 0x0000007c00047836 */ /* 0x008fe20000000000 */
[----:B------:R-:W-:Y:S01]  /*12df0*/  F2FP.SATFINITE.E4M3.F32.PACK_AB_MERGE_C R165, R165, R164, RZ ;  /* 0x000000a4a5a5723e */ /* 0x000fe200048070ff */
[----:B------:R-:W-:-:S03]  /*12e00*/  IMAD.X R9, R12, 0x1, R228, P6 ;  /* 0x000000010c097824 */ /* 0x000fc600030e06e4 */
[----:B------:R-:W-:Y:S01]  /*12e10*/  ISETP.GE.AND P4, PT, R4, UR19, PT ;  /* 0x0000001304007c0c */ /* 0x000fe2000bf86270 */
[C---:B------:R-:W-:Y:S01]  /*12e20*/  VIADD R11, R10.reuse, UR30 ;  /* 0x0000001e0a0b7c36 */ /* 0x040fe20008000000 */
[----:B------:R-:W-:Y:S01]  /*12e30*/  IADD3 R4, P6, PT, R10, R230, RZ ;  /* 0x000000e60a047210 */ /* 0x000fe20007fde0ff */
[----:B------:R3:W-:Y:S01]  /*12e40*/  @P5 STG.E.U8 desc[UR24][R8.64], R165 ;  /* 0x000000a508005986 */ /* 0x0007e2000c101118 */
[----:B------:R-:W-:Y:S02]  /*12e50*/  PRMT R14, R165, 0x9910, RZ ;  /* 0x00009910a50e7816 */ /* 0x000fe400000000ff */
[----:B--2---:R-:W-:Y:S01]  /*12e60*/  ISETP.LT.AND P5, PT, R2, UR6, !P1 ;  /* 0x0000000602007c0c */ /* 0x004fe2000cfa1270 */
[----:B------:R-:W-:Y:S01]  /*12e70*/  IMAD.X R5, R12, 0x1, R231, P6 ;  /* 0x000000010c057824 */ /* 0x000fe200030e06e7 */
[----:B------:R-:W-:Y:S01]  /*12e80*/  F2FP.SATFINITE.E4M3.F32.PACK_AB_MERGE_C R61, R61, R60, RZ ;  /* 0x0000003c3d3d723e */ /* 0x000fe200048070ff */
[----:B-----5:R-:W-:Y:S01]  /*12e90*/  IMAD.MOV.U32 R13, RZ, RZ, R14 ;  /* 0x000000ffff0d7224 */ /* 0x020fe200078e000e */
[----:B------:R-:W-:Y:S01]  /*12ea0*/  SHF.R.S32.HI R10, RZ, 0x1f, R11 ;  /* 0x0000001fff0a7819 */ /* 0x000fe2000001140b */
[----:B------:R-:W2:Y:S01]  /*12eb0*/  LDCU UR6, c[0x0][0x398] ;  /* 0x00007300ff0677ac */ /* 0x000ea20008000800 */
[----:B------:R-:W-:Y:S01]  /*12ec0*/  IADD3 R6, P6, PT, R11, R229, RZ ;  /* 0x000000e50b067210 */ /* 0x000fe20007fde0ff */
[----:B---3--:R-:W-:Y:S01]  /*12ed0*/  VIADD R8, R0, 0x7d ;  /* 0x0000007d00087836 */ /* 0x008fe20000000000 */
[----:B------:R3:W-:Y:S03]  /*12ee0*/  @P2 STG.E.U8 desc[UR24][R4.64], R61 ;  /* 0x0000003d04002986 */ /* 0x0007e6000c101118 */
[----:B------:R-:W-:Y:S01]  /*12ef0*/  IMAD.X R7, R10, 0x1, R228, P6 ;  /* 0x000000010a077824 */ /* 0x000fe200030e06e4 */
[----:B------:R-:W-:-:S02]  /*12f00*/  SHF.R.S32.HI R13, RZ, 0x8, R13 ;  /* 0x00000008ff0d7819 */ /* 0x000fc4000001140d */
[----:B------:R-:W-:Y:S02]  /*12f10*/  ISETP.GE.AND P2, PT, R8, UR27, PT ;  /* 0x0000001b08007c0c */ /* 0x000fe4000bf46270 */
[C---:B------:R-:W-:Y:S01]  /*12f20*/  IADD3 R8, P6, PT, R11.reuse, R230, RZ ;  /* 0x000000e60b087210 */ /* 0x040fe20007fde0ff */
[----:B------:R-:W-:Y:S01]  /*12f30*/  VIADD R11, R11, UR30 ;  /* 0x0000001e0b0b7c36 */ /* 0x000fe20008000000 */
[----:B-1----:R-:W-:Y:S01]  /*12f40*/  ISETP.LT.AND P1, PT, R3, UR4, !P1 ;  /* 0x0000000403007c0c */ /* 0x002fe2000cf21270 */
[----:B------:R1:W-:Y:S01]  /*12f50*/  @P5 STG.E.U8 desc[UR24][R6.64], R13 ;  /* 0x0000000d06005986 */ /* 0x0003e2000c101118 */
[----:B------:R-:W5:Y:S01]  /*12f60*/  LDCU UR4, c[0x0][0x398] ;  /* 0x00007300ff0477ac */ /* 0x000f620008000800 */
[----:B------:R-:W-:Y:S01]  /*12f70*/  IMAD.X R9, R10, 0x1, R231, P6 ;  /* 0x000000010a097824 */ /* 0x000fe200030e06e7 */
[----:B0-----:R-:W-:Y:S02]  /*12f80*/  ISETP.LT.AND P5, PT, R2, UR7, !P0 ;  /* 0x0000000702007c0c */ /* 0x001fe4000c7a1270 */
[----:B---3--:R-:W-:Y:S01]  /*12f90*/  IADD3 R4, P6, PT, R11, R229, RZ ;  /* 0x000000e50b047210 */ /* 0x008fe20007fde0ff */
[----:B------:R-:W-:Y:S01]  /*12fa0*/  VIADD R12, R0, 0x7e ;  /* 0x0000007e000c7836 */ /* 0x000fe20000000000 */
[----:B----4-:R-:W-:Y:S01]  /*12fb0*/  ISETP.LT.AND P0, PT, R3, UR5, !P0 ;  /* 0x0000000503007c0c */ /* 0x010fe2000c701270 */
[----:B------:R-:W0:Y:S01]  /*12fc0*/  LDCU UR5, c[0x0][0x398] ;  /* 0x00007300ff0577ac */ /* 0x000e220008000800 */
[----:B-1----:R-:W-:Y:S01]  /*12fd0*/  SHF.R.S32.HI R7, RZ, 0x1f, R11 ;  /* 0x0000001fff077819 */ /* 0x002fe2000001140b */
[----:B------:R-:W1:Y:S01]  /*12fe0*/  LDCU UR7, c[0x0][0x398] ;  /* 0x00007300ff0777ac */ /* 0x000e620008000800 */
[----:B------:R-:W-:-:S03]  /*12ff0*/  PRMT R15, R61, 0x9910, RZ ;  /* 0x000099103d0f7816 */ /* 0x000fc600000000ff */
[----:B------:R-:W-:Y:S01]  /*13000*/  IMAD.X R5, R7, 0x1, R228, P6 ;  /* 0x0000000107057824 */ /* 0x000fe200030e06e4 */
[----:B------:R-:W-:Y:S02]  /*13010*/  IADD3 R6, P6, PT, R11, R230, RZ ;  /* 0x000000e60b067210 */ /* 0x000fe40007fde0ff */
[----:B------:R-:W-:Y:S01]  /*13020*/  SHF.R.S32.HI R15, RZ, 0x8, R15 ;  /* 0x00000008ff0f7819 */ /* 0x000fe2000001140f */
[----:B------:R-:W-:Y:S01]  /*13030*/  VIADD R0, R0, 0x7f ;  /* 0x0000007f00007836 */ /* 0x000fe20000000000 */
[----:B------:R-:W-:Y:S01]  /*13040*/  F2FP.SATFINITE.E4M3.F32.PACK_AB_MERGE_C R167, R167, R166, RZ ;  /* 0x000000a6a7a7723e */ /* 0x000fe200048070ff */
[----:B------:R-:W-:Y:S01]  /*13050*/  IMAD.X R7, R7, 0x1, R231, P6 ;  /* 0x0000000107077824 */ /* 0x000fe200030e06e7 */
[----:B------:R-:W-:Y:S01]  /*13060*/  F2FP.SATFINITE.E4M3.F32.PACK_AB_MERGE_C R63, R63, R62, RZ ;  /* 0x0000003e3f3f723e */ /* 0x000fe200048070ff */
[----:B------:R-:W-:Y:S01]  /*13070*/  VIADD R11, R11, UR30 ;  /* 0x0000001e0b0b7c36 */ /* 0x000fe20008000000 */
[----:B------:R3:W-:Y:S04]  /*13080*/  @P1 STG.E.U8 desc[UR24][R8.64], R15 ;  /* 0x0000000f08001986 */ /* 0x0007e8000c101118 */
[----:B------:R4:W-:Y:S01]  /*13090*/  @P5 STG.E.U8 desc[UR24][R4.64], R167 ;  /* 0x000000a704005986 */ /* 0x0009e2000c101118 */
[----:B------:R-:W-:-:S02]  /*130a0*/  ISETP.GE.AND P5, PT, R0, UR29, PT ;  /* 0x0000001d00007c0c */ /* 0x000fc4000bfa6270 */
[----:B------:R-:W-:Y:S01]  /*130b0*/  SHF.R.S32.HI R0, RZ, 0x1f, R11 ;  /* 0x0000001fff007819 */ /* 0x000fe2000001140b */
[----:B------:R1:W-:Y:S01]  /*130c0*/  @P0 STG.E.U8 desc[UR24][R6.64], R63 ;  /* 0x0000003f06000986 */ /* 0x0003e2000c101118 */
[----:B-----5:R-:W-:Y:S01]  /*130d0*/  ISETP.LT.AND P0, PT, R2, UR4, !P3 ;  /* 0x0000000402007c0c */ /* 0x020fe2000df01270 */
[----:B------:R-:W5:Y:S01]  /*130e0*/  LDCU UR4, c[0x0][0x398] ;  /* 0x00007300ff0477ac */ /* 0x000f620008000800 */
[----:B---3--:R-:W-:Y:S02]  /*130f0*/  IADD3 R8, P6, PT, R11, R229, RZ ;  /* 0x000000e50b087210 */ /* 0x008fe40007fde0ff */
[----:B0-----:R-:W-:Y:S01]  /*13100*/  ISETP.LT.AND P3, PT, R3, UR5, !P3 ;  /* 0x0000000503007c0c */ /* 0x001fe2000df61270 */
[----:B------:R-:W0:Y:S01]  /*13110*/  LDCU UR5, c[0x0][0x398] ;  /* 0x00007300ff0577ac */ /* 0x000e220008000800 */
[----:B------:R-:W-:Y:S01]  /*13120*/  PRMT R13, R167, 0x9910, RZ ;  /* 0x00009910a70d7816 */ /* 0x000fe200000000ff */
[----:B------:R-:W-:Y:S01]  /*13130*/  IMAD.X R9, R0, 0x1, R228, P6 ;  /* 0x0000000100097824 */ /* 0x000fe200030e06e4 */
[----:B----4-:R-:W-:-:S02]  /*13140*/  IADD3 R4, P6, PT, R11, R230, RZ ;  /* 0x000000e60b047210 */ /* 0x010fc40007fde0ff */
[----:B------:R-:W-:Y:S02]  /*13150*/  PRMT R15, R63, 0x9910, RZ ;  /* 0x000099103f0f7816 */ /* 0x000fe400000000ff */
[----:B------:R-:W-:Y:S01]  /*13160*/  SHF.R.S32.HI R13, RZ, 0x8, R13 ;  /* 0x00000008ff0d7819 */ /* 0x000fe2000001140d */
[----:B------:R-:W-:Y:S01]  /*13170*/  VIADD R11, R11, UR30 ;  /* 0x0000001e0b0b7c36 */ /* 0x000fe20008000000 */
[----:B------:R-:W-:Y:S01]  /*13180*/  SHF.R.S32.HI R15, RZ, 0x8, R15 ;  /* 0x00000008ff0f7819 */ /* 0x000fe2000001140f */
[----:B------:R-:W-:Y:S02]  /*13190*/  IMAD.X R5, R0, 0x1, R231, P6 ;  /* 0x0000000100057824 */ /* 0x000fe400030e06e7 */
[----:B------:R3:W-:Y:S01]  /*131a0*/  @P0 STG.E.U8 desc[UR24][R8.64], R13 ;  /* 0x0000000d08000986 */ /* 0x0007e2000c101118 */
[----:B--2---:R-:W-:Y:S01]  /*131b0*/  ISETP.LT.AND P0, PT, R2, UR6, !P4 ;  /* 0x0000000602007c0c */ /* 0x004fe2000e701270 */
[----:B------:R-:W-:Y:S01]  /*131c0*/  VIADD R0, R11, UR30 ;  /* 0x0000001e0b007c36 */ /* 0x000fe20008000000 */
[----:B------:R-:W2:Y:S01]  /*131d0*/  LDCU UR6, c[0x0][0x398] ;  /* 0x00007300ff0677ac */ /* 0x000ea20008000800 */
[----:B------:R4:W-:Y:S01]  /*131e0*/  @P3 STG.E.U8 desc[UR24][R4.64], R15 ;  /* 0x0000000f04003986 */ /* 0x0009e2000c101118 */
[----:B------:R-:W-:-:S02]  /*131f0*/  SHF.R.S32.HI R10, RZ, 0x1f, R11 ;  /* 0x0000001fff0a7819 */ /* 0x000fc4000001140b */
[----:B-1----:R-:W-:Y:S01]  /*13200*/  IADD3 R6, P6, PT, R11, R229, RZ ;  /* 0x000000e50b067210 */ /* 0x002fe20007fde0ff */
[----:B------:R-:W-:Y:S01]  /*13210*/  VIADD R14, R0, UR30 ;  /* 0x0000001e000e7c36 */ /* 0x000fe20008000000 */
[----:B-----5:R-:W-:Y:S01]  /*13220*/  ISETP.LT.AND P4, PT, R3, UR4, !P4 ;  /* 0x0000000403007c0c */ /* 0x020fe2000e781270 */
[----:B------:R-:W1:Y:S01]  /*13230*/  LDCU UR4, c[0x0][0x398] ;  /* 0x00007300ff0477ac */ /* 0x000e620008000800 */
[----:B---3--:R-:W-:Y:S01]  /*13240*/  IADD3 R8, P3, PT, R11, R230, RZ ;  /* 0x000000e60b087210 */ /* 0x008fe20007f7e0ff */
[----:B------:R-:W-:Y:S01]  /*13250*/  IMAD.X R7, R10, 0x1, R228, P6 ;  /* 0x000000010a077824 */ /* 0x000fe200030e06e4 */
[----:B------:R-:W-:Y:S01]  /*13260*/  ISETP.GE.AND P1, PT, R12, UR23, PT ;  /* 0x000000170c007c0c */ /* 0x000fe2000bf26270 */
[----:B------:R-:W-:Y:S01]  /*13270*/  VIADD R12, R14, UR30 ;  /* 0x0000001e0e0c7c36 */ /* 0x000fe20008000000 */
[----:B------:R-:W-:Y:S01]  /*13280*/  F2FP.SATFINITE.E4M3.F32.PACK_AB_MERGE_C R169, R169, R168, RZ ;  /* 0x000000a8a9a9723e */ /* 0x000fe200048070ff */
[----:B------:R-:W-:Y:S01]  /*13290*/  IMAD.X R9, R10, 0x1, R231, P3 ;  /* 0x000000010a097824 */ /* 0x000fe200018e06e7 */
[----:B----4-:R-:W-:-:S02]  /*132a0*/  SHF.R.S32.HI R15, RZ, 0x1f, R0 ;  /* 0x0000001fff0f7819 */ /* 0x010fc40000011400 */
[-C--:B------:R-:W-:Y:S01]  /*132b0*/  IADD3 R4, P3, PT, R0, R229.reuse, RZ ;  /* 0x000000e500047210 */ /* 0x080fe20007f7e0ff */
[----:B------:R3:W-:Y:S01]  /*132c0*/  @P0 STG.E.U8 desc[UR24][R6.64], R169 ;  /* 0x000000a906000986 */ /* 0x0007e2000c101118 */
[----:B------:R-:W-:Y:S02]  /*132d0*/  F2FP.SATFINITE.E4M3.F32.PACK_AB_MERGE_C R65, R65, R64, RZ ;  /* 0x000000404141723e */ /* 0x000fe400048070ff */
[----:B------:R-:W-:Y:S01]  /*132e0*/  SHF.R.S32.HI R13, RZ, 0x1f, R12 ;  /* 0x0000001fff0d7819 */ /* 0x000fe2000001140c */
[--C-:B------:R-:W-:Y:S01]  /*132f0*/  IMAD.X R5, R15, 0x1, R228.reuse, P3 ;  /* 0x000000010f057824 */ /* 0x100fe200018e06e4 */
[C---:B------:R-:W-:Y:S02]  /*13300*/  IADD3 R10, P0, PT, R12.reuse, R229, RZ ;  /* 0x000000e50c0a7210 */ /* 0x040fe40007f1e0ff */
[----:B------:R-:W-:Y:S01]  /*13310*/  IADD3 R12, P3, PT, R12, R230, RZ ;  /* 0x000000e60c0c7210 */ /* 0x000fe20007f7e0ff */
[----:B------:R4:W-:Y:S01]  /*13320*/  @P4 STG.E.U8 desc[UR24][R8.64], R65 ;  /* 0x0000004108004986 */ /* 0x0009e2000c101118 */
[C---:B------:R-:W-:Y:S01]  /*13330*/  ISETP.LT.AND P6, PT, R2.reuse, UR7, !P2 ;  /* 0x0000000702007c0c */ /* 0x040fe2000d7c1270 */
[C---:B------:R-:W-:Y:S01]  /*13340*/  IMAD.X R11, R13.reuse, 0x1, R228, P0 ;  /* 0x000000010d0b7824 */ /* 0x040fe200000e06e4 */
[C---:B0-----:R-:W-:Y:S01]  /*13350*/  ISETP.LT.AND P4, PT, R2.reuse, UR5, !P1 ;  /* 0x0000000502007c0c */ /* 0x041fe2000cf81270 */
[----:B------:R-:W-:Y:S01]  /*13360*/  IMAD.X R13, R13, 0x1, R231, P3 ;  /* 0x000000010d0d7824 */ /* 0x000fe200018e06e7 */
[----:B--2---:R-:W-:-:S02]  /*13370*/  ISETP.LT.AND P0, PT, R2, UR6, !P5 ;  /* 0x0000000602007c0c */ /* 0x004fc4000ef01270 */
[----:B------:R-:W-:Y:S02]  /*13380*/  IADD3 R2, P3, PT, R0, R230, RZ ;  /* 0x000000e600027210 */ /* 0x000fe40007f7e0ff */
[C---:B------:R-:W-:Y:S02]  /*13390*/  ISETP.LT.AND P2, PT, R3.reuse, UR8, !P2 ;  /* 0x0000000803007c0c */ /* 0x040fe4000d741270 */
[C---:B-1----:R-:W-:Y:S02]  /*133a0*/  ISETP.LT.AND P1, PT, R3.reuse, UR4, !P1 ;  /* 0x0000000403007c0c */ /* 0x042fe4000cf21270 */
[----:B------:R-:W-:Y:S01]  /*133b0*/  ISETP.LT.AND P5, PT, R3, UR9, !P5 ;  /* 0x0000000903007c0c */ /* 0x000fe2000efa1270 */
[----:B------:R-:W-:Y:S01]  /*133c0*/  IMAD.X R3, R15, 0x1, R231, P3 ;  /* 0x000000010f037824 */ /* 0x000fe200018e06e7 */
[----:B------:R-:W-:Y:S02]  /*133d0*/  SHF.R.S32.HI R0, RZ, 0x1f, R14 ;  /* 0x0000001fff007819 */ /* 0x000fe4000001140e */
[----:B---3--:R-:W-:-:S02]  /*133e0*/  IADD3 R6, P3, PT, R14, R229, RZ ;  /* 0x000000e50e067210 */ /* 0x008fc40007f7e0ff */
[----:B----4-:R-:W-:Y:S02]  /*133f0*/  PRMT R9, R169, 0x9910, RZ ;  /* 0x00009910a9097816 */ /* 0x010fe400000000ff */
[----:B------:R-:W-:Y:S01]  /*13400*/  F2FP.SATFINITE.E4M3.F32.PACK_AB_MERGE_C R171, R171, R170, RZ ;  /* 0x000000aaabab723e */ /* 0x000fe200048070ff */
[----:B------:R-:W-:Y:S01]  /*13410*/  IMAD.X R7, R0, 0x1, R228, P3 ;  /* 0x0000000100077824 */ /* 0x000fe200018e06e4 */
[----:B------:R-:W-:Y:S02]  /*13420*/  PRMT R15, R65, 0x9910, RZ ;  /* 0x00009910410f7816 */ /* 0x000fe400000000ff */
[----:B------:R-:W-:Y:S02]  /*13430*/  F2FP.SATFINITE.E4M3.F32.PACK_AB_MERGE_C R67, R67, R66, RZ ;  /* 0x000000424343723e */ /* 0x000fe400048070ff */
[----:B------:R-:W-:Y:S02]  /*13440*/  IADD3 R230, P3, PT, R14, R230, RZ ;  /* 0x000000e60ee67210 */ /* 0x000fe40007f7e0ff */
[----:B------:R-:W-:-:S02]  /*13450*/  SHF.R.S32.HI R9, RZ, 0x8, R9 ;  /* 0x00000008ff097819 */ /* 0x000fc40000011409 */
[----:B------:R-:W-:Y:S02]  /*13460*/  PRMT R17, R171, 0x9910, RZ ;  /* 0x00009910ab117816 */ /* 0x000fe400000000ff */
[----:B------:R-:W-:Y:S02]  /*13470*/  SHF.R.S32.HI R15, RZ, 0x8, R15 ;  /* 0x00000008ff0f7819 */ /* 0x000fe4000001140f */
[----:B------:R-:W-:Y:S01]  /*13480*/  PRMT R19, R67, 0x9910, RZ ;  /* 0x0000991043137816 */ /* 0x000fe200000000ff */
[----:B------:R-:W-:Y:S01]  /*13490*/  IMAD.X R231, R0, 0x1, R231, P3 ;  /* 0x0000000100e77824 */ /* 0x000fe200018e06e7 */
[----:B------:R-:W-:Y:S01]  /*134a0*/  SHF.R.S32.HI R17, RZ, 0x8, R17 ;  /* 0x00000008ff117819 */ /* 0x000fe20000011411 */
[----:B------:R0:W-:Y:S01]  /*134b0*/  @P6 STG.E.U8 desc[UR24][R4.64], R9 ;  /* 0x0000000904006986 */ /* 0x0001e2000c101118 */
[----:B------:R-:W-:-:S03]  /*134c0*/  SHF.R.S32.HI R19, RZ, 0x8, R19 ;  /* 0x00000008ff137819 */ /* 0x000fc60000011413 */
[----:B------:R0:W-:Y:S04]  /*134d0*/  @P2 STG.E.U8 desc[UR24][R2.64], R15 ;  /* 0x0000000f02002986 */ /* 0x0001e8000c101118 */
[----:B------:R0:W-:Y:S04]  /*134e0*/  @P4 STG.E.U8 desc[UR24][R6.64], R171 ;  /* 0x000000ab06004986 */ /* 0x0001e8000c101118 */
[----:B------:R0:W-:Y:S04]  /*134f0*/  @P1 STG.E.U8 desc[UR24][R230.64], R67 ;  /* 0x00000043e6001986 */ /* 0x0001e8000c101118 */
[----:B------:R0:W-:Y:S04]  /*13500*/  @P0 STG.E.U8 desc[UR24][R10.64], R17 ;  /* 0x000000110a000986 */ /* 0x0001e8000c101118 */
[----:B------:R0:W-:Y:S01]  /*13510*/  @P5 STG.E.U8 desc[UR24][R12.64], R19 ;  /* 0x000000130c005986 */ /* 0x0001e2000c101118 */
[----:B------:R-:W-:Y:S06]  /*13520*/  BAR.SYNC.DEFER_BLOCKING 0x0 ;  /* 0x0000000000007b1d */ /* 0x000fec0000010000 */
[----:B------:R-:W-:Y:S05]  /*13530*/  BRA.U UP0, `(.L_x_13) ;  /* 0x0000000100a07547 */ /* 0x000fea000b800000 */
[----:B------:R-:W1:Y:S01]  /*13540*/  S2UR UR5, SR_CgaCtaId ;  /* 0x00000000000579c3 */ /* 0x000e620000008800 */
[----:B------:R-:W-:Y:S01]  /*13550*/  NOP ;  /* 0x0000000000007918 */ /* 0x000fe20000000000 */
[----:B------:R-:W-:Y:S01]  /*13560*/  UMOV UR4, 0x50 ;  /* 0x0000005000047882 */ /* 0x000fe20000000000 */
[----:B------:R-:W-:Y:S02]  /*13570*/  IMAD.U32 R0, RZ, RZ, UR10 ;  /* 0x0000000aff007e24 */ /* 0x000fe4000f8e00ff */
[----:B0-----:R-:W-:Y:S02]  /*13580*/  IMAD.MOV.U32 R3, RZ, RZ, 0xff ;  /* 0x000000ffff037424 */ /* 0x001fe400078e00ff */
[----:B------:R-:W-:Y:S01]  /*13590*/  IMAD.MOV.U32 R7, RZ, RZ, 0x1 ;  /* 0x00000001ff077424 */ /* 0x000fe200078e00ff */
[----:B------:R-:W-:-:S04]  /*135a0*/  LOP3.LUT R0, R0, 0xffff, RZ, 0xc0, !PT ;  /* 0x0000ffff00007812 */ /* 0x000fc800078ec0ff */
[----:B------:R-:W-:-:S05]  /*135b0*/  SHF.R.U32.HI R0, RZ, 0x5, R0 ;  /* 0x00000005ff007819 */ /* 0x000fca0000011600 */
[----:B------:R-:W-:Y:S01]  /*135c0*/  VIADD R2, R0, 0x10 ;  /* 0x0000001000027836 */ /* 0x000fe20000000000 */
[----:B------:R-:W-:Y:S01]  /*135d0*/  SHF.L.U32 R0, R3, R0, RZ ;  /* 0x0000000003007219 */ /* 0x000fe200000006ff */
[----:B-1----:R-:W-:-:S03]  /*135e0*/  ULEA UR6, UR5, UR4, 0x18 ;  /* 0x0000000405067291 */ /* 0x002fc6000f8ec0ff */
[----:B------:R-:W-:-:S04]  /*135f0*/  SHF.L.U32 R3, R7, R2, RZ ;  /* 0x0000000207037219 */ /* 0x000fc800000006ff */
[----:B------:R-:W-:Y:S02]  /*13600*/  LOP3.LUT R0, R3, R0, RZ, 0xfc, !PT ;  /* 0x0000000003007212 */ /* 0x000fe400078efcff */
[----:B------:R-:W0:Y:S02]  /*13610*/  LDS R5, [UR6] ;  /* 0x00000006ff057984 */ /* 0x000e240008000800 */
[C---:B------:R-:W-:Y:S02]  /*13620*/  LOP3.LUT R2, R0.reuse, 0xffff, RZ, 0xc0, !PT ;  /* 0x0000ffff00027812 */ /* 0x040fe400078ec0ff */
[----:B0-----:R-:W-:-:S04]  /*13630*/  LOP3.LUT R3, R0, 0xffff, R5, 0x80, !PT ;  /* 0x0000ffff00037812 */ /* 0x001fc800078e8005 */
[----:B------:R-:W-:-:S13]  /*13640*/  ISETP.NE.AND P0, PT, R3, R2, PT ;  /* 0x000000020300720c */ /* 0x000fda0003f05270 */
[----:B------:R-:W-:Y:S05]  /*13650*/  @P0 BRA `(.L_x_14) ;  /* 0x0000000000500947 */ /* 0x000fea0003800000 */
[----:B------:R-:W-:Y:S02]  /*13660*/  SHF.R.U32.HI R5, RZ, 0x10, R5 ;  /* 0x00000010ff057819 */ /* 0x000fe40000011605 */
[----:B------:R-:W-:-:S04]  /*13670*/  SHF.R.U32.HI R2, RZ, 0x10, R0 ;  /* 0x00000010ff027819 */ /* 0x000fc80000011600 */
[----:B------:R-:W-:-:S04]  /*13680*/  LOP3.LUT R5, R5, R2, RZ, 0xc0, !PT ;  /* 0x0000000205057212 */ /* 0x000fc800078ec0ff */
[----:B------:R-:W-:-:S13]  /*13690*/  ISETP.NE.AND P0, PT, R5, R2, PT ;  /* 0x000000020500720c */ /* 0x000fda0003f05270 */
[----:B------:R-:W-:Y:S05]  /*136a0*/  @P0 BRA `(.L_x_15) ;  /* 0x0000000000300947 */ /* 0x000fea0003800000 */
[----:B------:R-:W-:Y:S01]  /*136b0*/  R2UR UR4, R0 ;  /* 0x00000000000472ca */ /* 0x000fe200000e0000 */
[----:B------:R-:W-:Y:S01]  /*136c0*/  VOTEU.ANY UR5, UPT, PT ;  /* 0x0000000000057886 */ /* 0x000fe200038e0100 */
[----:B------:R-:W0:Y:S01]  /*136d0*/  S2R R0, SR_LANEID ;  /* 0x0000000000007919 */ /* 0x000e220000000000 */
[----:B------:R-:W-:-:S10]  /*136e0*/  UFLO.U32 UR5, UR5 ;  /* 0x00000005000572bd */ /* 0x000fd400080e0000 */
[----:B------:R-:W-:-:S06]  /*136f0*/  ULOP3.LUT UR4, URZ, UR4, URZ, 0x33, !UPT ;  /* 0x00000004ff047292 */ /* 0x000fcc000f8e33ff */
[----:B------:R-:W-:-:S04]  /*13700*/  IMAD.U32 R2, RZ, RZ, UR4 ;  /* 0x00000004ff027e24 */ /* 0x000fc8000f8e00ff */
[----:B------:R-:W1:Y:S02]  /*13710*/  REDUX UR7, R2 ;  /* 0x00000000020773c4 */ /* 0x000e640000000000 */
[----:B------:R2:W-:Y:S01]  /*13720*/  UTCATOMSWS.AND URZ, UR4 ;  /* 0x0000000400ff79e3 */ /* 0x0005e20008000000 */
[----:B0-----:R-:W-:Y:S01]  /*13730*/  ISETP.EQ.U32.AND P0, PT, R0, UR5, PT ;  /* 0x0000000500007c0c */ /* 0x001fe2000bf02070 */
[----:B-1----:R-:W-:-:S12]  /*13740*/  IMAD.U32 R0, RZ, RZ, UR7 ;  /* 0x00000007ff007e24 */ /* 0x002fd8000f8e00ff */
[----:B------:R2:W-:Y:S01]  /*13750*/  @P0 ATOMS.AND RZ, [UR6], R0 ;  /* 0x00000000ffff098c */ /* 0x0005e2000a800006 */
[----:B------:R-:W-:Y:S05]  /*13760*/  BRA `(.L_x_13) ;  /* 0x0000000000147947 */ /* 0x000fea0003800000 */
.L_x_15:
[----:B------:R-:W-:-:S07]  /*13770*/  MOV R2, 0x13790 ;  /* 0x0001379000027802 */ /* 0x000fce0000000f00 */
[----:B------:R-:W-:Y:S05]  /*13780*/  CALL.REL.NOINC `($__internal_0_$__cuda_sm10x_tcgen05_guardrail_trap_col_being_dealloced_not_returned_by_alloc) ;  /* 0x00000000002c7944 */ /* 0x000fea0003c00000 */
[----:B------:R-:W-:Y:S05]  /*13790*/  BRA `(.L_x_13) ;  /* 0x0000000000087947 */ /* 0x000fea0003800000 */
.L_x_14:
[----:B------:R-:W-:-:S07]  /*137a0*/  MOV R2, 0x137c0 ;  /* 0x000137c000027802 */ /* 0x000fce0000000f00 */
[----:B------:R-:W-:Y:S05]  /*137b0*/  CALL.REL.NOINC `($__internal_2_$__cuda_sm10x_tcgen05_guardrail_trap_unallocated_columns_being_dealloced) ;  /* 0x0000000000387944 */ /* 0x000fea0003c00000 */
.L_x_13:
[----:B------:R-:W-:Y:S01]  /*137c0*/  NOP ;  /* 0x0000000000007918 */ /* 0x000fe20000000000 */
[----:B--2---:R-:W-:Y:S05]  /*137d0*/  EXIT ;  /* 0x000000000000794d */ /* 0x004fea0003800000 */
.L_x_8:
[----:B------:R-:W0:Y:S02]  /*137e0*/  SYNCS.PHASECHK.TRANS64.TRYWAIT P2, [UR13], R116 ;  /* 0x00000074ff0075a7 */ /* 0x000e24000804110d */
[----:B0-----:R-:W-:Y:S05]  /*137f0*/  @!P2 BRA `(.L_x_8) ;  /* 0xfffffffc00f8a947 */ /* 0x001fea000383ffff */
[----:B------:R-:W-:Y:S05]  /*13800*/  BRA `(.L_x_16) ;  /* 0xffffff3c00ac7947 */ /* 0x000fea000383ffff */
.L_x_12:
[----:B------:R-:W1:Y:S02]  /*13810*/  SYNCS.PHASECHK.TRANS64.TRYWAIT P4, [UR13], R7 ;  /* 0x00000007ff0075a7 */ /* 0x000e64000808110d */
[----:B-1----:R-:W-:Y:S05]  /*13820*/  @!P4 BRA `(.L_x_12) ;  /* 0xfffffffc00f8c947 */ /* 0x002fea000383ffff */
[----:B------:R-:W-:Y:S05]  /*13830*/  BRA `(.L_x_11) ;  /* 0xffffff6400787947 */ /* 0x000fea000383ffff */
        .weak           $__internal_0_$__cuda_sm10x_tcgen05_guardrail_trap_col_being_dealloced_not_returned_by_alloc
        .type           $__internal_0_$__cuda_sm10x_tcgen05_guardrail_trap_col_being_dealloced_not_returned_by_alloc,@function
        .size           $__internal_0_$__cuda_sm10x_tcgen05_guardrail_trap_col_being_dealloced_not_returned_by_alloc,($__internal_1_$__cuda_sm10x_tcgen05_guardrail_trap_phase_invalid_during_alloc - $__internal_0_$__cuda_sm10x_tcgen05_guardrail_trap_col_being_dealloced_not_returned_by_alloc)
$__internal_0_$__cuda_sm10x_tcgen05_guardrail_trap_col_being_dealloced_not_returned_by_alloc:
[----:B------:R-:W-:Y:S05]  /*13840*/  BPT.TRAP 0x1 ;  /* 0x000000040000795c */ /* 0x000fea0000300000 */
[----:B------:R-:W-:-:S04]  /*13850*/  IMAD.MOV.U32 R3, RZ, RZ, 0x0 ;  /* 0x00000000ff037424 */ /* 0x000fc800078e00ff */
[----:B------:R-:W-:Y:S05]  /*13860*/  RET.REL.NODEC R2 `(matmul_kernel) ;  /* 0xfffffec402e47950 */ /* 0x000fea0003c3ffff */
        .weak           $__internal_1_$__cuda_sm10x_tcgen05_guardrail_trap_phase_invalid_during_alloc
        .type           $__internal_1_$__cuda_sm10x_tcgen05_guardrail_trap_phase_invalid_during_alloc,@function
        .size           $__internal_1_$__cuda_sm10x_tcgen05_guardrail_trap_phase_invalid_during_alloc,($__internal_2_$__cuda_sm10x_tcgen05_guardrail_trap_unallocated_columns_being_dealloced - $__internal_1_$__cuda_sm10x_tcgen05_guardrail_trap_phase_invalid_during_alloc)
$__internal_1_$__cuda_sm10x_tcgen05_guardrail_trap_phase_invalid_during_alloc:
[----:B------:R-:W-:Y:S05]  /*13870*/  BPT.TRAP 0x1 ;  /* 0x000000040000795c */ /* 0x000fea0000300000 */
[----:B------:R-:W-:-:S04]  /*13880*/  IMAD.MOV.U32 R3, RZ, RZ, 0x0 ;  /* 0x00000000ff037424 */ /* 0x000fc800078e00ff */
[----:B------:R-:W-:Y:S05]  /*13890*/  RET.REL.NODEC R2 `(matmul_kernel) ;  /* 0xfffffec402d87950 */ /* 0x000fea0003c3ffff */
        .weak           $__internal_2_$__cuda_sm10x_tcgen05_guardrail_trap_unallocated_columns_being_dealloced
        .type           $__internal_2_$__cuda_sm10x_tcgen05_guardrail_trap_unallocated_columns_being_dealloced,@function
        .size           $__internal_2_$__cuda_sm10x_tcgen05_guardrail_trap_unallocated_columns_being_dealloced,(.L_x_20 - $__internal_2_$__cuda_sm10x_tcgen05_guardrail_trap_unallocated_columns_being_dealloced)
$__internal_2_$__cuda_sm10x_tcgen05_guardrail_trap_unallocated_columns_being_dealloced:
[----:B------:R-:W-:Y:S05]  /*138a0*/  BPT.TRAP 0x1 ;  /* 0x000000040000795c */ /* 0x000fea0000300000 */
[----:B------:R-:W-:-:S04]  /*138b0*/  IMAD.MOV.U32 R3, RZ, RZ, 0x0 ;  /* 0x00000000ff037424 */ /* 0x000fc800078e00ff */
[----:B------:R-:W-:Y:S05]  /*138c0*/  RET.REL.NODEC R2 `(matmul_kernel) ;  /* 0xfffffec402cc7950 */ /* 0x000fea0003c3ffff */
.L_x_17:
[----:B------:R-:W-:-:S00]  /*138d0*/  BRA `(.L_x_17) ;  /* 0xfffffffc00fc7947 */ /* 0x000fc0000383ffff */
[----:B------:R-:W-:-:S00]  /*138e0*/  NOP ;  /* 0x0000000000007918 */ /* 0x000fc00000000000 */
        /* <DEDUP_REMOVED lines=9> */
.L_x_20:


//--------------------- .nv.shared.matmul_kernel  --------------------------
	.section	.nv.shared.matmul_kernel,"aw",@nobits
	.sectionflags	@""
	.align	16
	.zero		1024


//--------------------- .nv.shared.reserved.0     --------------------------
	.section	.nv.shared.reserved.0,"aw",@nobits
	.align	8
	.weak		__nv_reservedSMEM_offset_0_alias
	.size		__nv_reservedSMEM_offset_0_alias, 0, 64
	.other		__nv_reservedSMEM_offset_0_alias,@"STO_CUDA_RESERVED_SHARED STV_DEFAULT"
__nv_reservedSMEM_offset_0_alias:
	.zero		0
.nv.shared.reserved.0:
	.zero		64
	.weak		__nv_reservedSMEM_allocation_phase
	.type		__nv_reservedSMEM_allocation_phase,@object
	.size		__nv_reservedSMEM_allocation_phase,(.L_0 - __nv_reservedSMEM_allocation_phase)
__nv_reservedSMEM_allocation_phase:
	.zero		1
.L_0:
	.zero		7
	.weak		__nv_reservedSMEM_devtool_atexit_pc
	.type		__nv_reservedSMEM_devtool_atexit_pc,@object
	.size		__nv_reservedSMEM_devtool_atexit_pc,(__nv_reservedSMEM_allocation_mask - __nv_reservedSMEM_devtool_atexit_pc)
__nv_reservedSMEM_devtool_atexit_pc:
	.zero		8
	.weak		__nv_reservedSMEM_allocation_mask
	.type		__nv_reservedSMEM_allocation_mask,@object
	.size		__nv_reservedSMEM_allocation_mask,(.L_2 - __nv_reservedSMEM_allocation_mask)
__nv_reservedSMEM_allocation_mask:
	.zero		4
.L_2:


//--------------------- .nv.constant0.matmul_kernel --------------------------
	.section	.nv.constant0.matmul_kernel,"a",@progbits
	.sectionflags	@""
	.align	4
.nv.constant0.matmul_kernel:
	.zero		976


//--------------------- SYMBOLS --------------------------

	.type		.nv.reservedSmem.offset0,@object
	.size		.nv.reservedSmem.offset0,0x4
	.type		.nv.reservedSmem.cap,@object
	.size		.nv.reservedSmem.cap,0x4
